//
// Generated by NVIDIA NVVM Compiler
//
// Compiler Build ID: CL-36424714
// Cuda compilation tools, release 13.0, V13.0.88
// Based on NVVM 20.0.0
//

.version 9.0
.target sm_100
.address_size 64

	// .globl	_Z23select_delegates_kernelP5SCandPiiS1_S1_
// _ZZN3cub18CUB_300001_SM_10006detail10merge_sort30DeviceMergeSortBlockSortKernelINS2_10policy_hubIN6thrust24THRUST_300001_SM_1000_NS6detail15normal_iteratorINS6_10device_ptrIiEEEEE9Policy600ESB_PNS0_8NullTypeESB_SF_j17CompareCandMemberiSE_EEvbT0_T1_T2_T3_T4_PT6_PT7_T5_NS1_7vsmem_tEE19static_temp_storage has been demoted
// _ZZN3cub18CUB_300001_SM_10006detail10merge_sort26DeviceMergeSortMergeKernelINS2_10policy_hubIN6thrust24THRUST_300001_SM_1000_NS6detail15normal_iteratorINS6_10device_ptrIiEEEEE9Policy600ESB_PNS0_8NullTypeESB_SF_j17CompareCandMemberiSE_EEvbT2_T3_T4_PT6_PT7_T5_PSJ_SJ_NS1_7vsmem_tEE19static_temp_storage has been demoted
// _ZZN3cub18CUB_300001_SM_10006detail10merge_sort30DeviceMergeSortBlockSortKernelINS2_10policy_hubIN6thrust24THRUST_300001_SM_1000_NS6detail15normal_iteratorINS6_10device_ptrIiEEEEE9Policy600ESB_PNS0_8NullTypeESB_SF_m17CompareCandMemberiSE_EEvbT0_T1_T2_T3_T4_PT6_PT7_T5_NS1_7vsmem_tEE19static_temp_storage has been demoted
// _ZZN3cub18CUB_300001_SM_10006detail10merge_sort26DeviceMergeSortMergeKernelINS2_10policy_hubIN6thrust24THRUST_300001_SM_1000_NS6detail15normal_iteratorINS6_10device_ptrIiEEEEE9Policy600ESB_PNS0_8NullTypeESB_SF_m17CompareCandMemberiSE_EEvbT2_T3_T4_PT6_PT7_T5_PSJ_SJ_NS1_7vsmem_tEE19static_temp_storage has been demoted
.global .align 1 .b8 _ZN34_INTERNAL_8c11560c_4_k_cu_9e5316b34cuda3std3__45__cpo5beginE[1];
.global .align 1 .b8 _ZN34_INTERNAL_8c11560c_4_k_cu_9e5316b34cuda3std3__45__cpo3endE[1];
.global .align 1 .b8 _ZN34_INTERNAL_8c11560c_4_k_cu_9e5316b34cuda3std3__45__cpo6cbeginE[1];
.global .align 1 .b8 _ZN34_INTERNAL_8c11560c_4_k_cu_9e5316b34cuda3std3__45__cpo4cendE[1];
.global .align 1 .b8 _ZN34_INTERNAL_8c11560c_4_k_cu_9e5316b34cuda3std3__45__cpo6rbeginE[1];
.global .align 1 .b8 _ZN34_INTERNAL_8c11560c_4_k_cu_9e5316b34cuda3std3__45__cpo4rendE[1];
.global .align 1 .b8 _ZN34_INTERNAL_8c11560c_4_k_cu_9e5316b34cuda3std3__45__cpo7crbeginE[1];
.global .align 1 .b8 _ZN34_INTERNAL_8c11560c_4_k_cu_9e5316b34cuda3std3__45__cpo5crendE[1];
.global .align 1 .b8 _ZN34_INTERNAL_8c11560c_4_k_cu_9e5316b34cuda3std3__436_GLOBAL__N__8c11560c_4_k_cu_9e5316b36ignoreE[1];
.global .align 1 .b8 _ZN34_INTERNAL_8c11560c_4_k_cu_9e5316b34cuda3std3__419piecewise_constructE[1];
.global .align 1 .b8 _ZN34_INTERNAL_8c11560c_4_k_cu_9e5316b34cuda3std3__48in_placeE[1];
.global .align 1 .b8 _ZN34_INTERNAL_8c11560c_4_k_cu_9e5316b34cuda3std3__420unreachable_sentinelE[1];
.global .align 1 .b8 _ZN34_INTERNAL_8c11560c_4_k_cu_9e5316b34cuda3std3__47nulloptE[1];
.global .align 1 .b8 _ZN34_INTERNAL_8c11560c_4_k_cu_9e5316b34cuda3std3__48unexpectE[1];
.global .align 1 .b8 _ZN34_INTERNAL_8c11560c_4_k_cu_9e5316b34cuda3std6ranges3__45__cpo4swapE[1];
.global .align 1 .b8 _ZN34_INTERNAL_8c11560c_4_k_cu_9e5316b34cuda3std6ranges3__45__cpo9iter_moveE[1];
.global .align 1 .b8 _ZN34_INTERNAL_8c11560c_4_k_cu_9e5316b34cuda3std6ranges3__45__cpo5beginE[1];
.global .align 1 .b8 _ZN34_INTERNAL_8c11560c_4_k_cu_9e5316b34cuda3std6ranges3__45__cpo3endE[1];
.global .align 1 .b8 _ZN34_INTERNAL_8c11560c_4_k_cu_9e5316b34cuda3std6ranges3__45__cpo6cbeginE[1];
.global .align 1 .b8 _ZN34_INTERNAL_8c11560c_4_k_cu_9e5316b34cuda3std6ranges3__45__cpo4cendE[1];
.global .align 1 .b8 _ZN34_INTERNAL_8c11560c_4_k_cu_9e5316b34cuda3std6ranges3__45__cpo7advanceE[1];
.global .align 1 .b8 _ZN34_INTERNAL_8c11560c_4_k_cu_9e5316b34cuda3std6ranges3__45__cpo9iter_swapE[1];
.global .align 1 .b8 _ZN34_INTERNAL_8c11560c_4_k_cu_9e5316b34cuda3std6ranges3__45__cpo4nextE[1];
.global .align 1 .b8 _ZN34_INTERNAL_8c11560c_4_k_cu_9e5316b34cuda3std6ranges3__45__cpo4prevE[1];
.global .align 1 .b8 _ZN34_INTERNAL_8c11560c_4_k_cu_9e5316b34cuda3std6ranges3__45__cpo4dataE[1];
.global .align 1 .b8 _ZN34_INTERNAL_8c11560c_4_k_cu_9e5316b34cuda3std6ranges3__45__cpo5cdataE[1];
.global .align 1 .b8 _ZN34_INTERNAL_8c11560c_4_k_cu_9e5316b34cuda3std6ranges3__45__cpo4sizeE[1];
.global .align 1 .b8 _ZN34_INTERNAL_8c11560c_4_k_cu_9e5316b34cuda3std6ranges3__45__cpo5ssizeE[1];
.global .align 1 .b8 _ZN34_INTERNAL_8c11560c_4_k_cu_9e5316b34cuda3std6ranges3__45__cpo8distanceE[1];
.global .align 1 .b8 _ZN34_INTERNAL_8c11560c_4_k_cu_9e5316b36thrust24THRUST_300001_SM_1000_NS8cuda_cub3parE[1];
.global .align 1 .b8 _ZN34_INTERNAL_8c11560c_4_k_cu_9e5316b36thrust24THRUST_300001_SM_1000_NS8cuda_cub10par_nosyncE[1];
.global .align 1 .b8 _ZN34_INTERNAL_8c11560c_4_k_cu_9e5316b36thrust24THRUST_300001_SM_1000_NS6system6detail10sequential3seqE[1];
.global .align 1 .b8 _ZN34_INTERNAL_8c11560c_4_k_cu_9e5316b36thrust24THRUST_300001_SM_1000_NS6system3cpp3parE[1];
.global .align 1 .b8 _ZN34_INTERNAL_8c11560c_4_k_cu_9e5316b36thrust24THRUST_300001_SM_1000_NS12placeholders2_1E[1];
.global .align 1 .b8 _ZN34_INTERNAL_8c11560c_4_k_cu_9e5316b36thrust24THRUST_300001_SM_1000_NS12placeholders2_2E[1];
.global .align 1 .b8 _ZN34_INTERNAL_8c11560c_4_k_cu_9e5316b36thrust24THRUST_300001_SM_1000_NS12placeholders2_3E[1];
.global .align 1 .b8 _ZN34_INTERNAL_8c11560c_4_k_cu_9e5316b36thrust24THRUST_300001_SM_1000_NS12placeholders2_4E[1];
.global .align 1 .b8 _ZN34_INTERNAL_8c11560c_4_k_cu_9e5316b36thrust24THRUST_300001_SM_1000_NS12placeholders2_5E[1];
.global .align 1 .b8 _ZN34_INTERNAL_8c11560c_4_k_cu_9e5316b36thrust24THRUST_300001_SM_1000_NS12placeholders2_6E[1];
.global .align 1 .b8 _ZN34_INTERNAL_8c11560c_4_k_cu_9e5316b36thrust24THRUST_300001_SM_1000_NS12placeholders2_7E[1];
.global .align 1 .b8 _ZN34_INTERNAL_8c11560c_4_k_cu_9e5316b36thrust24THRUST_300001_SM_1000_NS12placeholders2_8E[1];
.global .align 1 .b8 _ZN34_INTERNAL_8c11560c_4_k_cu_9e5316b36thrust24THRUST_300001_SM_1000_NS12placeholders2_9E[1];
.global .align 1 .b8 _ZN34_INTERNAL_8c11560c_4_k_cu_9e5316b36thrust24THRUST_300001_SM_1000_NS12placeholders3_10E[1];
.global .align 1 .b8 _ZN34_INTERNAL_8c11560c_4_k_cu_9e5316b36thrust24THRUST_300001_SM_1000_NS3seqE[1];
.global .align 1 .b8 _ZN34_INTERNAL_8c11560c_4_k_cu_9e5316b36thrust24THRUST_300001_SM_1000_NS6deviceE[1];
.extern .shared .align 16 .b8 arr[];
.extern .shared .align 16 .b8 _ZN6thrust24THRUST_300001_SM_1000_NS8cuda_cub4core6detail5shmemE[];

.visible .entry _Z23select_delegates_kernelP5SCandPiiS1_S1_(
	.param .u64 .ptr .align 1 _Z23select_delegates_kernelP5SCandPiiS1_S1__param_0,
	.param .u64 .ptr .align 1 _Z23select_delegates_kernelP5SCandPiiS1_S1__param_1,
	.param .u32 _Z23select_delegates_kernelP5SCandPiiS1_S1__param_2,
	.param .u64 .ptr .align 1 _Z23select_delegates_kernelP5SCandPiiS1_S1__param_3,
	.param .u64 .ptr .align 1 _Z23select_delegates_kernelP5SCandPiiS1_S1__param_4
)
{
	.reg .pred 	%p<10>;
	.reg .b32 	%r<37>;
	.reg .b32 	%f<11>;
	.reg .b64 	%rd<17>;

	ld.param.u64 	%rd4, [_Z23select_delegates_kernelP5SCandPiiS1_S1__param_0];
	ld.param.u64 	%rd5, [_Z23select_delegates_kernelP5SCandPiiS1_S1__param_1];
	ld.param.u32 	%r32, [_Z23select_delegates_kernelP5SCandPiiS1_S1__param_2];
	ld.param.u64 	%rd7, [_Z23select_delegates_kernelP5SCandPiiS1_S1__param_3];
	ld.param.u64 	%rd6, [_Z23select_delegates_kernelP5SCandPiiS1_S1__param_4];
	cvta.to.global.u64 	%rd8, %rd7;
	mov.u32 	%r36, %ntid.x;
	mov.u32 	%r20, %nctaid.x;
	mov.u32 	%r2, %ctaid.x;
	mul.wide.u32 	%rd9, %r2, 4;
	add.s64 	%rd1, %rd8, %rd9;
	ld.global.u32 	%r3, [%rd1];
	add.s32 	%r21, %r20, -1;
	setp.eq.s32 	%p1, %r2, %r21;
	@%p1 bra 	$L__BB0_2;
	ld.global.u32 	%r32, [%rd1+4];
$L__BB0_2:
	sub.s32 	%r6, %r32, %r3;
	mov.u32 	%r7, %tid.x;
	setp.ge.s32 	%p2, %r7, %r6;
	mov.f32 	%f10, 0fFF7FFFFF;
	mov.u32 	%r35, %r7;
	@%p2 bra 	$L__BB0_5;
	cvta.to.global.u64 	%rd2, %rd5;
	cvta.to.global.u64 	%rd3, %rd4;
	mov.f32 	%f10, 0fFF7FFFFF;
	mov.b32 	%r35, -1;
	mov.u32 	%r33, %r7;
$L__BB0_4:
	add.s32 	%r23, %r33, %r3;
	mul.wide.s32 	%rd10, %r23, 4;
	add.s64 	%rd11, %rd2, %rd10;
	ld.global.u32 	%r24, [%rd11];
	mul.wide.s32 	%rd12, %r24, 16;
	add.s64 	%rd13, %rd3, %rd12;
	ld.global.f32 	%f7, [%rd13+12];
	setp.gt.f32 	%p3, %f7, %f10;
	selp.f32 	%f10, %f7, %f10, %p3;
	selp.b32 	%r35, %r24, %r35, %p3;
	add.s32 	%r33, %r33, %r36;
	setp.lt.s32 	%p4, %r33, %r6;
	@%p4 bra 	$L__BB0_4;
$L__BB0_5:
	shl.b32 	%r25, %r36, 2;
	mov.u32 	%r26, arr;
	add.s32 	%r13, %r26, %r25;
	shl.b32 	%r27, %r7, 2;
	add.s32 	%r14, %r26, %r27;
	st.shared.f32 	[%r14], %f10;
	add.s32 	%r15, %r13, %r27;
	st.shared.u32 	[%r15], %r35;
	bar.sync 	0;
	setp.lt.u32 	%p5, %r36, 2;
	@%p5 bra 	$L__BB0_10;
$L__BB0_6:
	mov.u32 	%r16, %r36;
	shr.u32 	%r36, %r16, 1;
	setp.ge.u32 	%p6, %r7, %r36;
	@%p6 bra 	$L__BB0_9;
	shl.b32 	%r18, %r36, 2;
	add.s32 	%r28, %r14, %r18;
	ld.shared.f32 	%f4, [%r28];
	ld.shared.f32 	%f8, [%r14];
	setp.leu.f32 	%p7, %f4, %f8;
	@%p7 bra 	$L__BB0_9;
	st.shared.f32 	[%r14], %f4;
	add.s32 	%r29, %r15, %r18;
	ld.shared.u32 	%r30, [%r29];
	st.shared.u32 	[%r15], %r30;
$L__BB0_9:
	bar.sync 	0;
	setp.gt.u32 	%p8, %r16, 3;
	@%p8 bra 	$L__BB0_6;
$L__BB0_10:
	setp.ne.s32 	%p9, %r7, 0;
	@%p9 bra 	$L__BB0_12;
	ld.shared.u32 	%r31, [%r13];
	cvta.to.global.u64 	%rd14, %rd6;
	add.s64 	%rd16, %rd14, %rd9;
	st.global.u32 	[%rd16], %r31;
$L__BB0_12:
	bar.sync 	0;
	ret;

}
	// .globl	_ZN6thrust24THRUST_300001_SM_1000_NS8cuda_cub4core6detail13_kernel_agentINS1_8__reduce11ReduceAgentINS0_12zip_iteratorIN4cuda3std3__45tupleIJNS0_6detail15normal_iteratorINS0_10device_ptrIKiEEEENS0_17counting_iteratorIlNS0_11use_defaultESJ_SJ_EEEEEEEPNSB_IJilEEESN_iNS1_9__extrema9arg_max_fIil11CompareCandEEEEJSM_SO_iSS_EEEvDpT0_
.visible .entry _ZN6thrust24THRUST_300001_SM_1000_NS8cuda_cub4core6detail13_kernel_agentINS1_8__reduce11ReduceAgentINS0_12zip_iteratorIN4cuda3std3__45tupleIJNS0_6detail15normal_iteratorINS0_10device_ptrIKiEEEENS0_17counting_iteratorIlNS0_11use_defaultESJ_SJ_EEEEEEEPNSB_IJilEEESN_iNS1_9__extrema9arg_max_fIil11CompareCandEEEEJSM_SO_iSS_EEEvDpT0_(
	.param .align 8 .b8 _ZN6thrust24THRUST_300001_SM_1000_NS8cuda_cub4core6detail13_kernel_agentINS1_8__reduce11ReduceAgentINS0_12zip_iteratorIN4cuda3std3__45tupleIJNS0_6detail15normal_iteratorINS0_10device_ptrIKiEEEENS0_17counting_iteratorIlNS0_11use_defaultESJ_SJ_EEEEEEEPNSB_IJilEEESN_iNS1_9__extrema9arg_max_fIil11CompareCandEEEEJSM_SO_iSS_EEEvDpT0__param_0[16],
	.param .u64 .ptr .align 1 _ZN6thrust24THRUST_300001_SM_1000_NS8cuda_cub4core6detail13_kernel_agentINS1_8__reduce11ReduceAgentINS0_12zip_iteratorIN4cuda3std3__45tupleIJNS0_6detail15normal_iteratorINS0_10device_ptrIKiEEEENS0_17counting_iteratorIlNS0_11use_defaultESJ_SJ_EEEEEEEPNSB_IJilEEESN_iNS1_9__extrema9arg_max_fIil11CompareCandEEEEJSM_SO_iSS_EEEvDpT0__param_1,
	.param .u32 _ZN6thrust24THRUST_300001_SM_1000_NS8cuda_cub4core6detail13_kernel_agentINS1_8__reduce11ReduceAgentINS0_12zip_iteratorIN4cuda3std3__45tupleIJNS0_6detail15normal_iteratorINS0_10device_ptrIKiEEEENS0_17counting_iteratorIlNS0_11use_defaultESJ_SJ_EEEEEEEPNSB_IJilEEESN_iNS1_9__extrema9arg_max_fIil11CompareCandEEEEJSM_SO_iSS_EEEvDpT0__param_2,
	.param .align 8 .b8 _ZN6thrust24THRUST_300001_SM_1000_NS8cuda_cub4core6detail13_kernel_agentINS1_8__reduce11ReduceAgentINS0_12zip_iteratorIN4cuda3std3__45tupleIJNS0_6detail15normal_iteratorINS0_10device_ptrIKiEEEENS0_17counting_iteratorIlNS0_11use_defaultESJ_SJ_EEEEEEEPNSB_IJilEEESN_iNS1_9__extrema9arg_max_fIil11CompareCandEEEEJSM_SO_iSS_EEEvDpT0__param_3[8]
)
.maxntid 256
{
	.reg .pred 	%p<213>;
	.reg .b32 	%r<641>;
	.reg .b32 	%f<119>;
	.reg .b64 	%rd<539>;

	ld.param.u64 	%rd200, [_ZN6thrust24THRUST_300001_SM_1000_NS8cuda_cub4core6detail13_kernel_agentINS1_8__reduce11ReduceAgentINS0_12zip_iteratorIN4cuda3std3__45tupleIJNS0_6detail15normal_iteratorINS0_10device_ptrIKiEEEENS0_17counting_iteratorIlNS0_11use_defaultESJ_SJ_EEEEEEEPNSB_IJilEEESN_iNS1_9__extrema9arg_max_fIil11CompareCandEEEEJSM_SO_iSS_EEEvDpT0__param_0+8];
	ld.param.u64 	%rd199, [_ZN6thrust24THRUST_300001_SM_1000_NS8cuda_cub4core6detail13_kernel_agentINS1_8__reduce11ReduceAgentINS0_12zip_iteratorIN4cuda3std3__45tupleIJNS0_6detail15normal_iteratorINS0_10device_ptrIKiEEEENS0_17counting_iteratorIlNS0_11use_defaultESJ_SJ_EEEEEEEPNSB_IJilEEESN_iNS1_9__extrema9arg_max_fIil11CompareCandEEEEJSM_SO_iSS_EEEvDpT0__param_0];
	ld.param.u64 	%rd202, [_ZN6thrust24THRUST_300001_SM_1000_NS8cuda_cub4core6detail13_kernel_agentINS1_8__reduce11ReduceAgentINS0_12zip_iteratorIN4cuda3std3__45tupleIJNS0_6detail15normal_iteratorINS0_10device_ptrIKiEEEENS0_17counting_iteratorIlNS0_11use_defaultESJ_SJ_EEEEEEEPNSB_IJilEEESN_iNS1_9__extrema9arg_max_fIil11CompareCandEEEEJSM_SO_iSS_EEEvDpT0__param_3];
	ld.param.u32 	%r205, [_ZN6thrust24THRUST_300001_SM_1000_NS8cuda_cub4core6detail13_kernel_agentINS1_8__reduce11ReduceAgentINS0_12zip_iteratorIN4cuda3std3__45tupleIJNS0_6detail15normal_iteratorINS0_10device_ptrIKiEEEENS0_17counting_iteratorIlNS0_11use_defaultESJ_SJ_EEEEEEEPNSB_IJilEEESN_iNS1_9__extrema9arg_max_fIil11CompareCandEEEEJSM_SO_iSS_EEEvDpT0__param_2];
	setp.eq.s32 	%p1, %r205, 0;
	@%p1 bra 	$L__BB1_206;
	cvta.to.global.u64 	%rd1, %rd199;
	cvta.to.global.u64 	%rd3, %rd202;
	setp.gt.s32 	%p2, %r205, 1279;
	@%p2 bra 	$L__BB1_122;
	mov.u32 	%r1, %tid.x;
	setp.ge.s32 	%p96, %r1, %r205;
	mov.b32 	%r580, 0;
	mov.b64 	%rd480, 0;
	mov.u32 	%r572, %r1;
	@%p96 bra 	$L__BB1_4;
	cvt.u64.u32 	%rd340, %r1;
	mul.wide.u32 	%rd341, %r1, 4;
	add.s64 	%rd342, %rd1, %rd341;
	add.s64 	%rd480, %rd200, %rd340;
	ld.global.u32 	%r580, [%rd342];
	add.s32 	%r572, %r1, 256;
$L__BB1_4:
	setp.ge.s32 	%p97, %r572, %r205;
	@%p97 bra 	$L__BB1_26;
	not.b32 	%r338, %r572;
	add.s32 	%r6, %r205, %r338;
	and.b32  	%r339, %r6, 768;
	setp.eq.s32 	%p98, %r339, 768;
	@%p98 bra 	$L__BB1_11;
	cvt.u64.u32 	%rd344, %r572;
	add.s64 	%rd471, %rd200, %rd344;
	mul.wide.u32 	%rd345, %r572, 4;
	add.s64 	%rd470, %rd1, %rd345;
	shr.u32 	%r340, %r6, 8;
	add.s32 	%r341, %r340, 1;
	and.b32  	%r342, %r341, 3;
	neg.s32 	%r568, %r342;
$L__BB1_7:
	.pragma "nounroll";
	mov.u64 	%rd10, %rd480;
	mov.u32 	%r10, %r580;
	ld.global.u32 	%r11, [%rd470];
	mul.wide.s32 	%rd346, %r10, 16;
	add.s64 	%rd347, %rd3, %rd346;
	ld.global.f32 	%f1, [%rd347+12];
	mul.wide.s32 	%rd348, %r11, 16;
	add.s64 	%rd349, %rd3, %rd348;
	ld.global.f32 	%f2, [%rd349+12];
	setp.lt.f32 	%p99, %f1, %f2;
	mov.u64 	%rd480, %rd471;
	mov.u32 	%r580, %r11;
	@%p99 bra 	$L__BB1_10;
	setp.lt.f32 	%p100, %f2, %f1;
	mov.u64 	%rd480, %rd10;
	mov.u32 	%r580, %r10;
	@%p100 bra 	$L__BB1_10;
	setp.lt.s64 	%p101, %rd10, %rd471;
	min.s64 	%rd480, %rd10, %rd471;
	selp.b32 	%r580, %r10, %r11, %p101;
$L__BB1_10:
	add.s32 	%r572, %r572, 256;
	add.s64 	%rd471, %rd471, 256;
	add.s64 	%rd470, %rd470, 1024;
	add.s32 	%r568, %r568, 1;
	setp.ne.s32 	%p102, %r568, 0;
	@%p102 bra 	$L__BB1_7;
$L__BB1_11:
	setp.lt.u32 	%p103, %r6, 768;
	@%p103 bra 	$L__BB1_26;
	add.s32 	%r575, %r572, 512;
$L__BB1_13:
	mov.u32 	%r20, %r575;
	add.s32 	%r343, %r20, -512;
	cvt.s64.s32 	%rd350, %r343;
	mul.wide.s32 	%rd351, %r343, 4;
	add.s64 	%rd18, %rd1, %rd351;
	add.s64 	%rd19, %rd200, %rd350;
	ld.global.u32 	%r22, [%rd18];
	mul.wide.s32 	%rd352, %r580, 16;
	add.s64 	%rd353, %rd3, %rd352;
	ld.global.f32 	%f3, [%rd353+12];
	mul.wide.s32 	%rd354, %r22, 16;
	add.s64 	%rd355, %rd3, %rd354;
	ld.global.f32 	%f4, [%rd355+12];
	setp.lt.f32 	%p104, %f3, %f4;
	mov.u64 	%rd477, %rd19;
	mov.u32 	%r577, %r22;
	@%p104 bra 	$L__BB1_16;
	setp.lt.f32 	%p105, %f4, %f3;
	mov.u64 	%rd477, %rd480;
	mov.u32 	%r577, %r580;
	@%p105 bra 	$L__BB1_16;
	setp.lt.s64 	%p106, %rd480, %rd19;
	min.s64 	%rd477, %rd480, %rd19;
	selp.b32 	%r577, %r580, %r22, %p106;
$L__BB1_16:
	add.s32 	%r344, %r20, -256;
	cvt.s64.s32 	%rd356, %r344;
	add.s64 	%rd22, %rd200, %rd356;
	ld.global.u32 	%r25, [%rd18+1024];
	mul.wide.s32 	%rd357, %r577, 16;
	add.s64 	%rd358, %rd3, %rd357;
	ld.global.f32 	%f5, [%rd358+12];
	mul.wide.s32 	%rd359, %r25, 16;
	add.s64 	%rd360, %rd3, %rd359;
	ld.global.f32 	%f6, [%rd360+12];
	setp.lt.f32 	%p107, %f5, %f6;
	mov.u64 	%rd478, %rd22;
	mov.u32 	%r578, %r25;
	@%p107 bra 	$L__BB1_19;
	setp.lt.f32 	%p108, %f6, %f5;
	mov.u64 	%rd478, %rd477;
	mov.u32 	%r578, %r577;
	@%p108 bra 	$L__BB1_19;
	setp.lt.s64 	%p109, %rd477, %rd22;
	min.s64 	%rd478, %rd477, %rd22;
	selp.b32 	%r578, %r577, %r25, %p109;
$L__BB1_19:
	cvt.s64.s32 	%rd361, %r20;
	add.s64 	%rd25, %rd200, %rd361;
	ld.global.u32 	%r28, [%rd18+2048];
	mul.wide.s32 	%rd362, %r578, 16;
	add.s64 	%rd363, %rd3, %rd362;
	ld.global.f32 	%f7, [%rd363+12];
	mul.wide.s32 	%rd364, %r28, 16;
	add.s64 	%rd365, %rd3, %rd364;
	ld.global.f32 	%f8, [%rd365+12];
	setp.lt.f32 	%p110, %f7, %f8;
	mov.u64 	%rd479, %rd25;
	mov.u32 	%r579, %r28;
	@%p110 bra 	$L__BB1_22;
	setp.lt.f32 	%p111, %f8, %f7;
	mov.u64 	%rd479, %rd478;
	mov.u32 	%r579, %r578;
	@%p111 bra 	$L__BB1_22;
	setp.lt.s64 	%p112, %rd478, %rd25;
	min.s64 	%rd479, %rd478, %rd25;
	selp.b32 	%r579, %r578, %r28, %p112;
$L__BB1_22:
	add.s32 	%r345, %r20, 256;
	cvt.s64.s32 	%rd366, %r345;
	add.s64 	%rd28, %rd200, %rd366;
	ld.global.u32 	%r31, [%rd18+3072];
	mul.wide.s32 	%rd367, %r579, 16;
	add.s64 	%rd368, %rd3, %rd367;
	ld.global.f32 	%f9, [%rd368+12];
	mul.wide.s32 	%rd369, %r31, 16;
	add.s64 	%rd370, %rd3, %rd369;
	ld.global.f32 	%f10, [%rd370+12];
	setp.lt.f32 	%p113, %f9, %f10;
	mov.u64 	%rd480, %rd28;
	mov.u32 	%r580, %r31;
	@%p113 bra 	$L__BB1_25;
	setp.lt.f32 	%p114, %f10, %f9;
	mov.u64 	%rd480, %rd479;
	mov.u32 	%r580, %r579;
	@%p114 bra 	$L__BB1_25;
	setp.lt.s64 	%p115, %rd479, %rd28;
	min.s64 	%rd480, %rd479, %rd28;
	selp.b32 	%r580, %r579, %r31, %p115;
$L__BB1_25:
	add.s32 	%r575, %r20, 1024;
	add.s32 	%r346, %r20, 512;
	setp.lt.s32 	%p116, %r346, %r205;
	@%p116 bra 	$L__BB1_13;
$L__BB1_26:
	setp.lt.s32 	%p117, %r205, 256;
	@%p117 bra 	$L__BB1_71;
	// begin inline asm
	mov.u32 %r460, %laneid;
	// end inline asm
	mov.b32 	%r478, 1;
	mov.b32 	%r479, 31;
	mov.b32 	%r480, -1;
	// begin inline asm
	shfl.sync.down.b32 %r461, %r580, %r478, %r479, %r480;
	// end inline asm
	// begin inline asm
	shfl.sync.down.b32 %r466, %r467, %r478, %r479, %r480;
	// end inline asm
	mov.b64 	{%r472, %r477}, %rd480;
	// begin inline asm
	shfl.sync.down.b32 %r471, %r472, %r478, %r479, %r480;
	// end inline asm
	// begin inline asm
	shfl.sync.down.b32 %r476, %r477, %r478, %r479, %r480;
	// end inline asm
	mov.b64 	%rd32, {%r471, %r476};
	setp.gt.s32 	%p169, %r460, 30;
	mov.u64 	%rd482, %rd480;
	mov.u32 	%r582, %r580;
	@%p169 bra 	$L__BB1_31;
	mul.wide.s32 	%rd419, %r580, 16;
	add.s64 	%rd420, %rd3, %rd419;
	ld.global.f32 	%f11, [%rd420+12];
	mul.wide.s32 	%rd421, %r461, 16;
	add.s64 	%rd422, %rd3, %rd421;
	ld.global.f32 	%f12, [%rd422+12];
	setp.lt.f32 	%p170, %f11, %f12;
	mov.u64 	%rd482, %rd32;
	mov.u32 	%r582, %r461;
	@%p170 bra 	$L__BB1_31;
	setp.lt.f32 	%p171, %f12, %f11;
	mov.u64 	%rd482, %rd480;
	mov.u32 	%r582, %r580;
	@%p171 bra 	$L__BB1_31;
	setp.lt.s64 	%p172, %rd480, %rd32;
	min.s64 	%rd482, %rd480, %rd32;
	selp.b32 	%r582, %r580, %r461, %p172;
$L__BB1_31:
	mov.b32 	%r498, 2;
	mov.b32 	%r499, 31;
	mov.b32 	%r500, -1;
	// begin inline asm
	shfl.sync.down.b32 %r481, %r582, %r498, %r499, %r500;
	// end inline asm
	// begin inline asm
	shfl.sync.down.b32 %r486, %r487, %r498, %r499, %r500;
	// end inline asm
	mov.b64 	{%r492, %r497}, %rd482;
	// begin inline asm
	shfl.sync.down.b32 %r491, %r492, %r498, %r499, %r500;
	// end inline asm
	// begin inline asm
	shfl.sync.down.b32 %r496, %r497, %r498, %r499, %r500;
	// end inline asm
	mov.b64 	%rd35, {%r491, %r496};
	setp.gt.s32 	%p173, %r460, 29;
	mov.u64 	%rd483, %rd482;
	mov.u32 	%r583, %r582;
	@%p173 bra 	$L__BB1_35;
	mul.wide.s32 	%rd423, %r582, 16;
	add.s64 	%rd424, %rd3, %rd423;
	ld.global.f32 	%f13, [%rd424+12];
	mul.wide.s32 	%rd425, %r481, 16;
	add.s64 	%rd426, %rd3, %rd425;
	ld.global.f32 	%f14, [%rd426+12];
	setp.lt.f32 	%p174, %f13, %f14;
	mov.u64 	%rd483, %rd35;
	mov.u32 	%r583, %r481;
	@%p174 bra 	$L__BB1_35;
	setp.lt.f32 	%p175, %f14, %f13;
	mov.u64 	%rd483, %rd482;
	mov.u32 	%r583, %r582;
	@%p175 bra 	$L__BB1_35;
	setp.lt.s64 	%p176, %rd482, %rd35;
	min.s64 	%rd483, %rd482, %rd35;
	selp.b32 	%r583, %r582, %r481, %p176;
$L__BB1_35:
	mov.b32 	%r518, 4;
	mov.b32 	%r519, 31;
	mov.b32 	%r520, -1;
	// begin inline asm
	shfl.sync.down.b32 %r501, %r583, %r518, %r519, %r520;
	// end inline asm
	// begin inline asm
	shfl.sync.down.b32 %r506, %r507, %r518, %r519, %r520;
	// end inline asm
	mov.b64 	{%r512, %r517}, %rd483;
	// begin inline asm
	shfl.sync.down.b32 %r511, %r512, %r518, %r519, %r520;
	// end inline asm
	// begin inline asm
	shfl.sync.down.b32 %r516, %r517, %r518, %r519, %r520;
	// end inline asm
	mov.b64 	%rd38, {%r511, %r516};
	setp.gt.s32 	%p177, %r460, 27;
	mov.u64 	%rd484, %rd483;
	mov.u32 	%r584, %r583;
	@%p177 bra 	$L__BB1_39;
	mul.wide.s32 	%rd427, %r583, 16;
	add.s64 	%rd428, %rd3, %rd427;
	ld.global.f32 	%f15, [%rd428+12];
	mul.wide.s32 	%rd429, %r501, 16;
	add.s64 	%rd430, %rd3, %rd429;
	ld.global.f32 	%f16, [%rd430+12];
	setp.lt.f32 	%p178, %f15, %f16;
	mov.u64 	%rd484, %rd38;
	mov.u32 	%r584, %r501;
	@%p178 bra 	$L__BB1_39;
	setp.lt.f32 	%p179, %f16, %f15;
	mov.u64 	%rd484, %rd483;
	mov.u32 	%r584, %r583;
	@%p179 bra 	$L__BB1_39;
	setp.lt.s64 	%p180, %rd483, %rd38;
	min.s64 	%rd484, %rd483, %rd38;
	selp.b32 	%r584, %r583, %r501, %p180;
$L__BB1_39:
	mov.b32 	%r538, 8;
	mov.b32 	%r539, 31;
	mov.b32 	%r540, -1;
	// begin inline asm
	shfl.sync.down.b32 %r521, %r584, %r538, %r539, %r540;
	// end inline asm
	// begin inline asm
	shfl.sync.down.b32 %r526, %r527, %r538, %r539, %r540;
	// end inline asm
	mov.b64 	{%r532, %r537}, %rd484;
	// begin inline asm
	shfl.sync.down.b32 %r531, %r532, %r538, %r539, %r540;
	// end inline asm
	// begin inline asm
	shfl.sync.down.b32 %r536, %r537, %r538, %r539, %r540;
	// end inline asm
	mov.b64 	%rd41, {%r531, %r536};
	setp.gt.s32 	%p181, %r460, 23;
	mov.u64 	%rd485, %rd484;
	mov.u32 	%r585, %r584;
	@%p181 bra 	$L__BB1_43;
	mul.wide.s32 	%rd431, %r584, 16;
	add.s64 	%rd432, %rd3, %rd431;
	ld.global.f32 	%f17, [%rd432+12];
	mul.wide.s32 	%rd433, %r521, 16;
	add.s64 	%rd434, %rd3, %rd433;
	ld.global.f32 	%f18, [%rd434+12];
	setp.lt.f32 	%p182, %f17, %f18;
	mov.u64 	%rd485, %rd41;
	mov.u32 	%r585, %r521;
	@%p182 bra 	$L__BB1_43;
	setp.lt.f32 	%p183, %f18, %f17;
	mov.u64 	%rd485, %rd484;
	mov.u32 	%r585, %r584;
	@%p183 bra 	$L__BB1_43;
	setp.lt.s64 	%p184, %rd484, %rd41;
	min.s64 	%rd485, %rd484, %rd41;
	selp.b32 	%r585, %r584, %r521, %p184;
$L__BB1_43:
	mov.b32 	%r558, 16;
	mov.b32 	%r559, 31;
	mov.b32 	%r560, -1;
	// begin inline asm
	shfl.sync.down.b32 %r541, %r585, %r558, %r559, %r560;
	// end inline asm
	// begin inline asm
	shfl.sync.down.b32 %r546, %r547, %r558, %r559, %r560;
	// end inline asm
	mov.b64 	{%r552, %r557}, %rd485;
	// begin inline asm
	shfl.sync.down.b32 %r551, %r552, %r558, %r559, %r560;
	// end inline asm
	// begin inline asm
	shfl.sync.down.b32 %r556, %r557, %r558, %r559, %r560;
	// end inline asm
	mov.b64 	%rd44, {%r551, %r556};
	setp.gt.s32 	%p185, %r460, 15;
	mov.u64 	%rd538, %rd485;
	mov.u32 	%r640, %r585;
	@%p185 bra 	$L__BB1_47;
	mul.wide.s32 	%rd435, %r585, 16;
	add.s64 	%rd436, %rd3, %rd435;
	ld.global.f32 	%f19, [%rd436+12];
	mul.wide.s32 	%rd437, %r541, 16;
	add.s64 	%rd438, %rd3, %rd437;
	ld.global.f32 	%f20, [%rd438+12];
	setp.lt.f32 	%p186, %f19, %f20;
	mov.u64 	%rd538, %rd44;
	mov.u32 	%r640, %r541;
	@%p186 bra 	$L__BB1_47;
	setp.lt.f32 	%p187, %f20, %f19;
	mov.u64 	%rd538, %rd485;
	mov.u32 	%r640, %r585;
	@%p187 bra 	$L__BB1_47;
	setp.lt.s64 	%p188, %rd485, %rd44;
	min.s64 	%rd538, %rd485, %rd44;
	selp.b32 	%r640, %r585, %r541, %p188;
$L__BB1_47:
	setp.ne.s32 	%p189, %r460, 0;
	@%p189 bra 	$L__BB1_49;
	shr.u32 	%r561, %r1, 1;
	and.b32  	%r562, %r561, 496;
	mov.u32 	%r563, _ZN6thrust24THRUST_300001_SM_1000_NS8cuda_cub4core6detail5shmemE;
	add.s32 	%r564, %r563, %r562;
	st.shared.u32 	[%r564+8], %r640;
	st.shared.u64 	[%r564+16], %rd538;
$L__BB1_49:
	bar.sync 	0;
	setp.ne.s32 	%p190, %r1, 0;
	@%p190 bra 	$L__BB1_204;
	ld.shared.u32 	%r52, [_ZN6thrust24THRUST_300001_SM_1000_NS8cuda_cub4core6detail5shmemE+24];
	ld.shared.u64 	%rd47, [_ZN6thrust24THRUST_300001_SM_1000_NS8cuda_cub4core6detail5shmemE+32];
	mul.wide.s32 	%rd439, %r640, 16;
	add.s64 	%rd440, %rd3, %rd439;
	ld.global.f32 	%f21, [%rd440+12];
	mul.wide.s32 	%rd441, %r52, 16;
	add.s64 	%rd442, %rd3, %rd441;
	ld.global.f32 	%f22, [%rd442+12];
	setp.lt.f32 	%p191, %f21, %f22;
	mov.u64 	%rd487, %rd47;
	mov.u32 	%r587, %r52;
	@%p191 bra 	$L__BB1_53;
	setp.lt.f32 	%p192, %f22, %f21;
	mov.u64 	%rd487, %rd538;
	mov.u32 	%r587, %r640;
	@%p192 bra 	$L__BB1_53;
	setp.lt.s64 	%p193, %rd538, %rd47;
	min.s64 	%rd487, %rd538, %rd47;
	selp.b32 	%r587, %r640, %r52, %p193;
$L__BB1_53:
	ld.shared.u32 	%r55, [_ZN6thrust24THRUST_300001_SM_1000_NS8cuda_cub4core6detail5shmemE+40];
	ld.shared.u64 	%rd50, [_ZN6thrust24THRUST_300001_SM_1000_NS8cuda_cub4core6detail5shmemE+48];
	mul.wide.s32 	%rd443, %r587, 16;
	add.s64 	%rd444, %rd3, %rd443;
	ld.global.f32 	%f23, [%rd444+12];
	mul.wide.s32 	%rd445, %r55, 16;
	add.s64 	%rd446, %rd3, %rd445;
	ld.global.f32 	%f24, [%rd446+12];
	setp.lt.f32 	%p194, %f23, %f24;
	mov.u64 	%rd488, %rd50;
	mov.u32 	%r588, %r55;
	@%p194 bra 	$L__BB1_56;
	setp.lt.f32 	%p195, %f24, %f23;
	mov.u64 	%rd488, %rd487;
	mov.u32 	%r588, %r587;
	@%p195 bra 	$L__BB1_56;
	setp.lt.s64 	%p196, %rd487, %rd50;
	min.s64 	%rd488, %rd487, %rd50;
	selp.b32 	%r588, %r587, %r55, %p196;
$L__BB1_56:
	ld.shared.u32 	%r58, [_ZN6thrust24THRUST_300001_SM_1000_NS8cuda_cub4core6detail5shmemE+56];
	ld.shared.u64 	%rd53, [_ZN6thrust24THRUST_300001_SM_1000_NS8cuda_cub4core6detail5shmemE+64];
	mul.wide.s32 	%rd447, %r588, 16;
	add.s64 	%rd448, %rd3, %rd447;
	ld.global.f32 	%f25, [%rd448+12];
	mul.wide.s32 	%rd449, %r58, 16;
	add.s64 	%rd450, %rd3, %rd449;
	ld.global.f32 	%f26, [%rd450+12];
	setp.lt.f32 	%p197, %f25, %f26;
	mov.u64 	%rd489, %rd53;
	mov.u32 	%r589, %r58;
	@%p197 bra 	$L__BB1_59;
	setp.lt.f32 	%p198, %f26, %f25;
	mov.u64 	%rd489, %rd488;
	mov.u32 	%r589, %r588;
	@%p198 bra 	$L__BB1_59;
	setp.lt.s64 	%p199, %rd488, %rd53;
	min.s64 	%rd489, %rd488, %rd53;
	selp.b32 	%r589, %r588, %r58, %p199;
$L__BB1_59:
	ld.shared.u32 	%r61, [_ZN6thrust24THRUST_300001_SM_1000_NS8cuda_cub4core6detail5shmemE+72];
	ld.shared.u64 	%rd56, [_ZN6thrust24THRUST_300001_SM_1000_NS8cuda_cub4core6detail5shmemE+80];
	mul.wide.s32 	%rd451, %r589, 16;
	add.s64 	%rd452, %rd3, %rd451;
	ld.global.f32 	%f27, [%rd452+12];
	mul.wide.s32 	%rd453, %r61, 16;
	add.s64 	%rd454, %rd3, %rd453;
	ld.global.f32 	%f28, [%rd454+12];
	setp.lt.f32 	%p200, %f27, %f28;
	mov.u64 	%rd490, %rd56;
	mov.u32 	%r590, %r61;
	@%p200 bra 	$L__BB1_62;
	setp.lt.f32 	%p201, %f28, %f27;
	mov.u64 	%rd490, %rd489;
	mov.u32 	%r590, %r589;
	@%p201 bra 	$L__BB1_62;
	setp.lt.s64 	%p202, %rd489, %rd56;
	min.s64 	%rd490, %rd489, %rd56;
	selp.b32 	%r590, %r589, %r61, %p202;
$L__BB1_62:
	ld.shared.u32 	%r64, [_ZN6thrust24THRUST_300001_SM_1000_NS8cuda_cub4core6detail5shmemE+88];
	ld.shared.u64 	%rd59, [_ZN6thrust24THRUST_300001_SM_1000_NS8cuda_cub4core6detail5shmemE+96];
	mul.wide.s32 	%rd455, %r590, 16;
	add.s64 	%rd456, %rd3, %rd455;
	ld.global.f32 	%f29, [%rd456+12];
	mul.wide.s32 	%rd457, %r64, 16;
	add.s64 	%rd458, %rd3, %rd457;
	ld.global.f32 	%f30, [%rd458+12];
	setp.lt.f32 	%p203, %f29, %f30;
	mov.u64 	%rd491, %rd59;
	mov.u32 	%r591, %r64;
	@%p203 bra 	$L__BB1_65;
	setp.lt.f32 	%p204, %f30, %f29;
	mov.u64 	%rd491, %rd490;
	mov.u32 	%r591, %r590;
	@%p204 bra 	$L__BB1_65;
	setp.lt.s64 	%p205, %rd490, %rd59;
	min.s64 	%rd491, %rd490, %rd59;
	selp.b32 	%r591, %r590, %r64, %p205;
$L__BB1_65:
	ld.shared.u32 	%r67, [_ZN6thrust24THRUST_300001_SM_1000_NS8cuda_cub4core6detail5shmemE+104];
	ld.shared.u64 	%rd62, [_ZN6thrust24THRUST_300001_SM_1000_NS8cuda_cub4core6detail5shmemE+112];
	mul.wide.s32 	%rd459, %r591, 16;
	add.s64 	%rd460, %rd3, %rd459;
	ld.global.f32 	%f31, [%rd460+12];
	mul.wide.s32 	%rd461, %r67, 16;
	add.s64 	%rd462, %rd3, %rd461;
	ld.global.f32 	%f32, [%rd462+12];
	setp.lt.f32 	%p206, %f31, %f32;
	mov.u64 	%rd492, %rd62;
	mov.u32 	%r592, %r67;
	@%p206 bra 	$L__BB1_68;
	setp.lt.f32 	%p207, %f32, %f31;
	mov.u64 	%rd492, %rd491;
	mov.u32 	%r592, %r591;
	@%p207 bra 	$L__BB1_68;
	setp.lt.s64 	%p208, %rd491, %rd62;
	min.s64 	%rd492, %rd491, %rd62;
	selp.b32 	%r592, %r591, %r67, %p208;
$L__BB1_68:
	ld.shared.u32 	%r70, [_ZN6thrust24THRUST_300001_SM_1000_NS8cuda_cub4core6detail5shmemE+120];
	ld.shared.u64 	%rd65, [_ZN6thrust24THRUST_300001_SM_1000_NS8cuda_cub4core6detail5shmemE+128];
	mul.wide.s32 	%rd463, %r592, 16;
	add.s64 	%rd464, %rd3, %rd463;
	ld.global.f32 	%f33, [%rd464+12];
	mul.wide.s32 	%rd465, %r70, 16;
	add.s64 	%rd466, %rd3, %rd465;
	ld.global.f32 	%f34, [%rd466+12];
	setp.lt.f32 	%p209, %f33, %f34;
	mov.u32 	%r640, %r70;
	mov.u64 	%rd538, %rd65;
	@%p209 bra 	$L__BB1_204;
	setp.lt.f32 	%p210, %f34, %f33;
	mov.u32 	%r640, %r592;
	mov.u64 	%rd538, %rd492;
	@%p210 bra 	$L__BB1_204;
	setp.lt.s64 	%p211, %rd492, %rd65;
	min.s64 	%rd538, %rd492, %rd65;
	selp.b32 	%r640, %r592, %r70, %p211;
	bra.uni 	$L__BB1_204;
$L__BB1_71:
	// begin inline asm
	mov.u32 %r347, %laneid;
	// end inline asm
	and.b32  	%r368, %r1, 992;
	add.s32 	%r369, %r368, 32;
	setp.gt.s32 	%p118, %r369, %r205;
	not.b32 	%r370, %r368;
	add.s32 	%r371, %r205, %r370;
	selp.b32 	%r366, %r371, 31, %p118;
	mov.b32 	%r365, 1;
	mov.b32 	%r367, -1;
	// begin inline asm
	shfl.sync.down.b32 %r348, %r580, %r365, %r366, %r367;
	// end inline asm
	// begin inline asm
	shfl.sync.down.b32 %r353, %r354, %r365, %r366, %r367;
	// end inline asm
	mov.b64 	{%r359, %r364}, %rd480;
	// begin inline asm
	shfl.sync.down.b32 %r358, %r359, %r365, %r366, %r367;
	// end inline asm
	// begin inline asm
	shfl.sync.down.b32 %r363, %r364, %r365, %r366, %r367;
	// end inline asm
	mov.b64 	%rd67, {%r358, %r363};
	setp.ge.s32 	%p119, %r347, %r366;
	mov.u32 	%r593, %r580;
	mov.u64 	%rd493, %rd480;
	@%p119 bra 	$L__BB1_75;
	mul.wide.s32 	%rd371, %r580, 16;
	add.s64 	%rd372, %rd3, %rd371;
	ld.global.f32 	%f35, [%rd372+12];
	mul.wide.s32 	%rd373, %r348, 16;
	add.s64 	%rd374, %rd3, %rd373;
	ld.global.f32 	%f36, [%rd374+12];
	setp.lt.f32 	%p120, %f35, %f36;
	mov.u32 	%r593, %r348;
	mov.u64 	%rd493, %rd67;
	@%p120 bra 	$L__BB1_75;
	setp.lt.f32 	%p121, %f36, %f35;
	mov.u32 	%r593, %r580;
	mov.u64 	%rd493, %rd480;
	@%p121 bra 	$L__BB1_75;
	setp.lt.s64 	%p122, %rd480, %rd67;
	selp.b32 	%r593, %r580, %r348, %p122;
	min.s64 	%rd493, %rd480, %rd67;
$L__BB1_75:
	mov.b32 	%r389, 2;
	mov.b32 	%r391, -1;
	// begin inline asm
	shfl.sync.down.b32 %r372, %r593, %r389, %r366, %r391;
	// end inline asm
	// begin inline asm
	shfl.sync.down.b32 %r377, %r378, %r389, %r366, %r391;
	// end inline asm
	mov.b64 	{%r383, %r388}, %rd493;
	// begin inline asm
	shfl.sync.down.b32 %r382, %r383, %r389, %r366, %r391;
	// end inline asm
	// begin inline asm
	shfl.sync.down.b32 %r387, %r388, %r389, %r366, %r391;
	// end inline asm
	mov.b64 	%rd70, {%r382, %r387};
	add.s32 	%r392, %r347, 2;
	setp.gt.s32 	%p123, %r392, %r366;
	mov.u32 	%r594, %r593;
	mov.u64 	%rd494, %rd493;
	@%p123 bra 	$L__BB1_79;
	mul.wide.s32 	%rd375, %r593, 16;
	add.s64 	%rd376, %rd3, %rd375;
	ld.global.f32 	%f37, [%rd376+12];
	mul.wide.s32 	%rd377, %r372, 16;
	add.s64 	%rd378, %rd3, %rd377;
	ld.global.f32 	%f38, [%rd378+12];
	setp.lt.f32 	%p124, %f37, %f38;
	mov.u32 	%r594, %r372;
	mov.u64 	%rd494, %rd70;
	@%p124 bra 	$L__BB1_79;
	setp.lt.f32 	%p125, %f38, %f37;
	mov.u32 	%r594, %r593;
	mov.u64 	%rd494, %rd493;
	@%p125 bra 	$L__BB1_79;
	setp.lt.s64 	%p126, %rd493, %rd70;
	selp.b32 	%r594, %r593, %r372, %p126;
	min.s64 	%rd494, %rd493, %rd70;
$L__BB1_79:
	mov.b32 	%r410, 4;
	mov.b32 	%r412, -1;
	// begin inline asm
	shfl.sync.down.b32 %r393, %r594, %r410, %r366, %r412;
	// end inline asm
	// begin inline asm
	shfl.sync.down.b32 %r398, %r399, %r410, %r366, %r412;
	// end inline asm
	mov.b64 	{%r404, %r409}, %rd494;
	// begin inline asm
	shfl.sync.down.b32 %r403, %r404, %r410, %r366, %r412;
	// end inline asm
	// begin inline asm
	shfl.sync.down.b32 %r408, %r409, %r410, %r366, %r412;
	// end inline asm
	mov.b64 	%rd73, {%r403, %r408};
	add.s32 	%r413, %r347, 4;
	setp.gt.s32 	%p127, %r413, %r366;
	mov.u32 	%r595, %r594;
	mov.u64 	%rd495, %rd494;
	@%p127 bra 	$L__BB1_83;
	mul.wide.s32 	%rd379, %r594, 16;
	add.s64 	%rd380, %rd3, %rd379;
	ld.global.f32 	%f39, [%rd380+12];
	mul.wide.s32 	%rd381, %r393, 16;
	add.s64 	%rd382, %rd3, %rd381;
	ld.global.f32 	%f40, [%rd382+12];
	setp.lt.f32 	%p128, %f39, %f40;
	mov.u32 	%r595, %r393;
	mov.u64 	%rd495, %rd73;
	@%p128 bra 	$L__BB1_83;
	setp.lt.f32 	%p129, %f40, %f39;
	mov.u32 	%r595, %r594;
	mov.u64 	%rd495, %rd494;
	@%p129 bra 	$L__BB1_83;
	setp.lt.s64 	%p130, %rd494, %rd73;
	selp.b32 	%r595, %r594, %r393, %p130;
	min.s64 	%rd495, %rd494, %rd73;
$L__BB1_83:
	mov.b32 	%r431, 8;
	mov.b32 	%r433, -1;
	// begin inline asm
	shfl.sync.down.b32 %r414, %r595, %r431, %r366, %r433;
	// end inline asm
	// begin inline asm
	shfl.sync.down.b32 %r419, %r420, %r431, %r366, %r433;
	// end inline asm
	mov.b64 	{%r425, %r430}, %rd495;
	// begin inline asm
	shfl.sync.down.b32 %r424, %r425, %r431, %r366, %r433;
	// end inline asm
	// begin inline asm
	shfl.sync.down.b32 %r429, %r430, %r431, %r366, %r433;
	// end inline asm
	mov.b64 	%rd76, {%r424, %r429};
	add.s32 	%r434, %r347, 8;
	setp.gt.s32 	%p131, %r434, %r366;
	mov.u32 	%r596, %r595;
	mov.u64 	%rd496, %rd495;
	@%p131 bra 	$L__BB1_87;
	mul.wide.s32 	%rd383, %r595, 16;
	add.s64 	%rd384, %rd3, %rd383;
	ld.global.f32 	%f41, [%rd384+12];
	mul.wide.s32 	%rd385, %r414, 16;
	add.s64 	%rd386, %rd3, %rd385;
	ld.global.f32 	%f42, [%rd386+12];
	setp.lt.f32 	%p132, %f41, %f42;
	mov.u32 	%r596, %r414;
	mov.u64 	%rd496, %rd76;
	@%p132 bra 	$L__BB1_87;
	setp.lt.f32 	%p133, %f42, %f41;
	mov.u32 	%r596, %r595;
	mov.u64 	%rd496, %rd495;
	@%p133 bra 	$L__BB1_87;
	setp.lt.s64 	%p134, %rd495, %rd76;
	selp.b32 	%r596, %r595, %r414, %p134;
	min.s64 	%rd496, %rd495, %rd76;
$L__BB1_87:
	mov.b32 	%r452, 16;
	mov.b32 	%r454, -1;
	// begin inline asm
	shfl.sync.down.b32 %r435, %r596, %r452, %r366, %r454;
	// end inline asm
	// begin inline asm
	shfl.sync.down.b32 %r440, %r441, %r452, %r366, %r454;
	// end inline asm
	mov.b64 	{%r446, %r451}, %rd496;
	// begin inline asm
	shfl.sync.down.b32 %r445, %r446, %r452, %r366, %r454;
	// end inline asm
	// begin inline asm
	shfl.sync.down.b32 %r450, %r451, %r452, %r366, %r454;
	// end inline asm
	mov.b64 	%rd79, {%r445, %r450};
	add.s32 	%r455, %r347, 16;
	setp.gt.s32 	%p135, %r455, %r366;
	mov.u32 	%r640, %r596;
	mov.u64 	%rd538, %rd496;
	@%p135 bra 	$L__BB1_91;
	mul.wide.s32 	%rd387, %r596, 16;
	add.s64 	%rd388, %rd3, %rd387;
	ld.global.f32 	%f43, [%rd388+12];
	mul.wide.s32 	%rd389, %r435, 16;
	add.s64 	%rd390, %rd3, %rd389;
	ld.global.f32 	%f44, [%rd390+12];
	setp.lt.f32 	%p136, %f43, %f44;
	mov.u32 	%r640, %r435;
	mov.u64 	%rd538, %rd79;
	@%p136 bra 	$L__BB1_91;
	setp.lt.f32 	%p137, %f44, %f43;
	mov.u32 	%r640, %r596;
	mov.u64 	%rd538, %rd496;
	@%p137 bra 	$L__BB1_91;
	setp.lt.s64 	%p138, %rd496, %rd79;
	selp.b32 	%r640, %r596, %r435, %p138;
	min.s64 	%rd538, %rd496, %rd79;
$L__BB1_91:
	setp.ne.s32 	%p139, %r347, 0;
	@%p139 bra 	$L__BB1_93;
	shr.u32 	%r456, %r1, 1;
	and.b32  	%r457, %r456, 496;
	mov.u32 	%r458, _ZN6thrust24THRUST_300001_SM_1000_NS8cuda_cub4core6detail5shmemE;
	add.s32 	%r459, %r458, %r457;
	st.shared.u32 	[%r459+8], %r640;
	st.shared.u64 	[%r459+16], %rd538;
$L__BB1_93:
	bar.sync 	0;
	setp.ne.s32 	%p140, %r1, 0;
	@%p140 bra 	$L__BB1_204;
	setp.lt.s32 	%p141, %r205, 33;
	mov.u32 	%r598, %r640;
	mov.u64 	%rd498, %rd538;
	@%p141 bra 	$L__BB1_98;
	ld.shared.u32 	%r89, [_ZN6thrust24THRUST_300001_SM_1000_NS8cuda_cub4core6detail5shmemE+24];
	ld.shared.u64 	%rd82, [_ZN6thrust24THRUST_300001_SM_1000_NS8cuda_cub4core6detail5shmemE+32];
	mul.wide.s32 	%rd391, %r640, 16;
	add.s64 	%rd392, %rd3, %rd391;
	ld.global.f32 	%f45, [%rd392+12];
	mul.wide.s32 	%rd393, %r89, 16;
	add.s64 	%rd394, %rd3, %rd393;
	ld.global.f32 	%f46, [%rd394+12];
	setp.lt.f32 	%p142, %f45, %f46;
	mov.u32 	%r598, %r89;
	mov.u64 	%rd498, %rd82;
	@%p142 bra 	$L__BB1_98;
	setp.lt.f32 	%p143, %f46, %f45;
	mov.u32 	%r598, %r640;
	mov.u64 	%rd498, %rd538;
	@%p143 bra 	$L__BB1_98;
	setp.lt.s64 	%p144, %rd538, %rd82;
	selp.b32 	%r598, %r640, %r89, %p144;
	min.s64 	%rd498, %rd538, %rd82;
$L__BB1_98:
	setp.lt.s32 	%p145, %r205, 65;
	mov.u32 	%r599, %r598;
	mov.u64 	%rd499, %rd498;
	@%p145 bra 	$L__BB1_102;
	ld.shared.u32 	%r92, [_ZN6thrust24THRUST_300001_SM_1000_NS8cuda_cub4core6detail5shmemE+40];
	ld.shared.u64 	%rd85, [_ZN6thrust24THRUST_300001_SM_1000_NS8cuda_cub4core6detail5shmemE+48];
	mul.wide.s32 	%rd395, %r598, 16;
	add.s64 	%rd396, %rd3, %rd395;
	ld.global.f32 	%f47, [%rd396+12];
	mul.wide.s32 	%rd397, %r92, 16;
	add.s64 	%rd398, %rd3, %rd397;
	ld.global.f32 	%f48, [%rd398+12];
	setp.lt.f32 	%p146, %f47, %f48;
	mov.u32 	%r599, %r92;
	mov.u64 	%rd499, %rd85;
	@%p146 bra 	$L__BB1_102;
	setp.lt.f32 	%p147, %f48, %f47;
	mov.u32 	%r599, %r598;
	mov.u64 	%rd499, %rd498;
	@%p147 bra 	$L__BB1_102;
	setp.lt.s64 	%p148, %rd498, %rd85;
	selp.b32 	%r599, %r598, %r92, %p148;
	min.s64 	%rd499, %rd498, %rd85;
$L__BB1_102:
	setp.lt.s32 	%p149, %r205, 97;
	mov.u32 	%r600, %r599;
	mov.u64 	%rd500, %rd499;
	@%p149 bra 	$L__BB1_106;
	ld.shared.u32 	%r95, [_ZN6thrust24THRUST_300001_SM_1000_NS8cuda_cub4core6detail5shmemE+56];
	ld.shared.u64 	%rd88, [_ZN6thrust24THRUST_300001_SM_1000_NS8cuda_cub4core6detail5shmemE+64];
	mul.wide.s32 	%rd399, %r599, 16;
	add.s64 	%rd400, %rd3, %rd399;
	ld.global.f32 	%f49, [%rd400+12];
	mul.wide.s32 	%rd401, %r95, 16;
	add.s64 	%rd402, %rd3, %rd401;
	ld.global.f32 	%f50, [%rd402+12];
	setp.lt.f32 	%p150, %f49, %f50;
	mov.u32 	%r600, %r95;
	mov.u64 	%rd500, %rd88;
	@%p150 bra 	$L__BB1_106;
	setp.lt.f32 	%p151, %f50, %f49;
	mov.u32 	%r600, %r599;
	mov.u64 	%rd500, %rd499;
	@%p151 bra 	$L__BB1_106;
	setp.lt.s64 	%p152, %rd499, %rd88;
	selp.b32 	%r600, %r599, %r95, %p152;
	min.s64 	%rd500, %rd499, %rd88;
$L__BB1_106:
	setp.lt.s32 	%p153, %r205, 129;
	mov.u32 	%r601, %r600;
	mov.u64 	%rd501, %rd500;
	@%p153 bra 	$L__BB1_110;
	ld.shared.u32 	%r98, [_ZN6thrust24THRUST_300001_SM_1000_NS8cuda_cub4core6detail5shmemE+72];
	ld.shared.u64 	%rd91, [_ZN6thrust24THRUST_300001_SM_1000_NS8cuda_cub4core6detail5shmemE+80];
	mul.wide.s32 	%rd403, %r600, 16;
	add.s64 	%rd404, %rd3, %rd403;
	ld.global.f32 	%f51, [%rd404+12];
	mul.wide.s32 	%rd405, %r98, 16;
	add.s64 	%rd406, %rd3, %rd405;
	ld.global.f32 	%f52, [%rd406+12];
	setp.lt.f32 	%p154, %f51, %f52;
	mov.u32 	%r601, %r98;
	mov.u64 	%rd501, %rd91;
	@%p154 bra 	$L__BB1_110;
	setp.lt.f32 	%p155, %f52, %f51;
	mov.u32 	%r601, %r600;
	mov.u64 	%rd501, %rd500;
	@%p155 bra 	$L__BB1_110;
	setp.lt.s64 	%p156, %rd500, %rd91;
	selp.b32 	%r601, %r600, %r98, %p156;
	min.s64 	%rd501, %rd500, %rd91;
$L__BB1_110:
	setp.lt.s32 	%p157, %r205, 161;
	mov.u32 	%r602, %r601;
	mov.u64 	%rd502, %rd501;
	@%p157 bra 	$L__BB1_114;
	ld.shared.u32 	%r101, [_ZN6thrust24THRUST_300001_SM_1000_NS8cuda_cub4core6detail5shmemE+88];
	ld.shared.u64 	%rd94, [_ZN6thrust24THRUST_300001_SM_1000_NS8cuda_cub4core6detail5shmemE+96];
	mul.wide.s32 	%rd407, %r601, 16;
	add.s64 	%rd408, %rd3, %rd407;
	ld.global.f32 	%f53, [%rd408+12];
	mul.wide.s32 	%rd409, %r101, 16;
	add.s64 	%rd410, %rd3, %rd409;
	ld.global.f32 	%f54, [%rd410+12];
	setp.lt.f32 	%p158, %f53, %f54;
	mov.u32 	%r602, %r101;
	mov.u64 	%rd502, %rd94;
	@%p158 bra 	$L__BB1_114;
	setp.lt.f32 	%p159, %f54, %f53;
	mov.u32 	%r602, %r601;
	mov.u64 	%rd502, %rd501;
	@%p159 bra 	$L__BB1_114;
	setp.lt.s64 	%p160, %rd501, %rd94;
	selp.b32 	%r602, %r601, %r101, %p160;
	min.s64 	%rd502, %rd501, %rd94;
$L__BB1_114:
	setp.lt.s32 	%p161, %r205, 193;
	mov.u32 	%r603, %r602;
	mov.u64 	%rd503, %rd502;
	@%p161 bra 	$L__BB1_118;
	ld.shared.u32 	%r104, [_ZN6thrust24THRUST_300001_SM_1000_NS8cuda_cub4core6detail5shmemE+104];
	ld.shared.u64 	%rd97, [_ZN6thrust24THRUST_300001_SM_1000_NS8cuda_cub4core6detail5shmemE+112];
	mul.wide.s32 	%rd411, %r602, 16;
	add.s64 	%rd412, %rd3, %rd411;
	ld.global.f32 	%f55, [%rd412+12];
	mul.wide.s32 	%rd413, %r104, 16;
	add.s64 	%rd414, %rd3, %rd413;
	ld.global.f32 	%f56, [%rd414+12];
	setp.lt.f32 	%p162, %f55, %f56;
	mov.u32 	%r603, %r104;
	mov.u64 	%rd503, %rd97;
	@%p162 bra 	$L__BB1_118;
	setp.lt.f32 	%p163, %f56, %f55;
	mov.u32 	%r603, %r602;
	mov.u64 	%rd503, %rd502;
	@%p163 bra 	$L__BB1_118;
	setp.lt.s64 	%p164, %rd502, %rd97;
	selp.b32 	%r603, %r602, %r104, %p164;
	min.s64 	%rd503, %rd502, %rd97;
$L__BB1_118:
	setp.lt.s32 	%p165, %r205, 225;
	mov.u32 	%r640, %r603;
	mov.u64 	%rd538, %rd503;
	@%p165 bra 	$L__BB1_204;
	ld.shared.u32 	%r107, [_ZN6thrust24THRUST_300001_SM_1000_NS8cuda_cub4core6detail5shmemE+120];
	ld.shared.u64 	%rd100, [_ZN6thrust24THRUST_300001_SM_1000_NS8cuda_cub4core6detail5shmemE+128];
	mul.wide.s32 	%rd415, %r603, 16;
	add.s64 	%rd416, %rd3, %rd415;
	ld.global.f32 	%f57, [%rd416+12];
	mul.wide.s32 	%rd417, %r107, 16;
	add.s64 	%rd418, %rd3, %rd417;
	ld.global.f32 	%f58, [%rd418+12];
	setp.lt.f32 	%p166, %f57, %f58;
	mov.u32 	%r640, %r107;
	mov.u64 	%rd538, %rd100;
	@%p166 bra 	$L__BB1_204;
	setp.lt.f32 	%p167, %f58, %f57;
	mov.u32 	%r640, %r603;
	mov.u64 	%rd538, %rd503;
	@%p167 bra 	$L__BB1_204;
	setp.lt.s64 	%p168, %rd503, %rd100;
	selp.b32 	%r640, %r603, %r107, %p168;
	min.s64 	%rd538, %rd503, %rd100;
	bra.uni 	$L__BB1_204;
$L__BB1_122:
	mov.u32 	%r109, %tid.x;
	cvt.u64.u32 	%rd102, %r109;
	cvta.to.global.u64 	%rd203, %rd199;
	mul.wide.u32 	%rd204, %r109, 4;
	add.s64 	%rd103, %rd203, %rd204;
	ld.global.u32 	%r206, [%rd103];
	add.s32 	%r207, %r109, 256;
	cvt.u64.u32 	%rd205, %r207;
	ld.global.u32 	%r208, [%rd103+1024];
	add.s32 	%r209, %r109, 512;
	cvt.u64.u32 	%rd206, %r209;
	ld.global.u32 	%r210, [%rd103+2048];
	add.s32 	%r211, %r109, 768;
	cvt.u64.u32 	%rd207, %r211;
	ld.global.u32 	%r212, [%rd103+3072];
	or.b32  	%r213, %r109, 1024;
	cvt.u64.u32 	%rd104, %r213;
	add.s64 	%rd525, %rd200, %rd104;
	ld.global.u32 	%r627, [%rd103+4096];
	mul.wide.s32 	%rd208, %r206, 16;
	add.s64 	%rd209, %rd3, %rd208;
	ld.global.f32 	%f109, [%rd209+12];
	mul.wide.s32 	%rd210, %r208, 16;
	add.s64 	%rd211, %rd3, %rd210;
	ld.global.f32 	%f110, [%rd211+12];
	setp.geu.f32 	%p3, %f109, %f110;
	selp.f32 	%f111, %f109, %f110, %p3;
	selp.b32 	%r214, %r206, %r208, %p3;
	selp.b64 	%rd212, %rd102, %rd205, %p3;
	mul.wide.s32 	%rd213, %r210, 16;
	add.s64 	%rd214, %rd3, %rd213;
	ld.global.f32 	%f112, [%rd214+12];
	setp.geu.f32 	%p4, %f111, %f112;
	selp.b32 	%r215, %r214, %r210, %p4;
	selp.b64 	%rd215, %rd212, %rd206, %p4;
	mul.wide.s32 	%rd216, %r215, 16;
	add.s64 	%rd217, %rd3, %rd216;
	ld.global.f32 	%f113, [%rd217+12];
	mul.wide.s32 	%rd218, %r212, 16;
	add.s64 	%rd219, %rd3, %rd218;
	ld.global.f32 	%f114, [%rd219+12];
	setp.geu.f32 	%p5, %f113, %f114;
	selp.b32 	%r111, %r215, %r212, %p5;
	selp.b64 	%rd107, %rd215, %rd207, %p5;
	mul.wide.s32 	%rd220, %r111, 16;
	add.s64 	%rd221, %rd3, %rd220;
	ld.global.f32 	%f59, [%rd221+12];
	mul.wide.s32 	%rd222, %r627, 16;
	add.s64 	%rd223, %rd3, %rd222;
	ld.global.f32 	%f60, [%rd223+12];
	setp.lt.f32 	%p6, %f59, %f60;
	@%p6 bra 	$L__BB1_124;
	setp.lt.f32 	%p7, %f60, %f59;
	setp.lt.u64 	%p8, %rd107, %rd104;
	or.pred  	%p9, %p7, %p8;
	selp.b32 	%r627, %r111, %r627, %p9;
	add.s64 	%rd224, %rd200, %rd107;
	selp.b64 	%rd525, %rd224, %rd525, %p9;
$L__BB1_124:
	setp.lt.u32 	%p10, %r205, 2560;
	mov.b32 	%r613, 1280;
	@%p10 bra 	$L__BB1_137;
	mov.b32 	%r605, 1280;
	mov.u32 	%r606, %r627;
$L__BB1_126:
	cvt.u64.u32 	%rd225, %r605;
	add.s64 	%rd226, %rd102, %rd225;
	mul.wide.u32 	%rd227, %r605, 4;
	add.s64 	%rd228, %rd103, %rd227;
	add.s64 	%rd112, %rd226, %rd200;
	ld.global.u32 	%r607, [%rd228];
	ld.global.u32 	%r608, [%rd228+1024];
	add.s64 	%rd508, %rd112, 512;
	ld.global.u32 	%r609, [%rd228+2048];
	ld.global.u32 	%r610, [%rd228+3072];
	ld.global.u32 	%r627, [%rd228+4096];
	mul.wide.s32 	%rd229, %r606, 16;
	add.s64 	%rd230, %rd3, %rd229;
	ld.global.f32 	%f61, [%rd230+12];
	mul.wide.s32 	%rd231, %r607, 16;
	add.s64 	%rd232, %rd3, %rd231;
	ld.global.f32 	%f115, [%rd232+12];
	setp.lt.f32 	%p11, %f61, %f115;
	mov.u64 	%rd506, %rd112;
	@%p11 bra 	$L__BB1_128;
	setp.lt.f32 	%p12, %f115, %f61;
	setp.lt.s64 	%p13, %rd525, %rd112;
	or.pred  	%p14, %p12, %p13;
	selp.b32 	%r607, %r606, %r607, %p14;
	selp.b64 	%rd506, %rd525, %rd112, %p14;
	mul.wide.s32 	%rd233, %r607, 16;
	add.s64 	%rd234, %rd3, %rd233;
	ld.global.f32 	%f115, [%rd234+12];
$L__BB1_128:
	add.s64 	%rd507, %rd112, 256;
	mul.wide.s32 	%rd238, %r608, 16;
	add.s64 	%rd239, %rd3, %rd238;
	ld.global.f32 	%f116, [%rd239+12];
	setp.lt.f32 	%p15, %f115, %f116;
	@%p15 bra 	$L__BB1_130;
	setp.lt.f32 	%p16, %f116, %f115;
	setp.lt.s64 	%p17, %rd506, %rd507;
	or.pred  	%p18, %p16, %p17;
	selp.b32 	%r608, %r607, %r608, %p18;
	selp.b64 	%rd507, %rd506, %rd507, %p18;
	mul.wide.s32 	%rd240, %r608, 16;
	add.s64 	%rd241, %rd3, %rd240;
	ld.global.f32 	%f116, [%rd241+12];
$L__BB1_130:
	mul.wide.s32 	%rd242, %r609, 16;
	add.s64 	%rd243, %rd3, %rd242;
	ld.global.f32 	%f117, [%rd243+12];
	setp.lt.f32 	%p19, %f116, %f117;
	@%p19 bra 	$L__BB1_132;
	setp.lt.f32 	%p20, %f117, %f116;
	setp.lt.s64 	%p21, %rd507, %rd508;
	or.pred  	%p22, %p20, %p21;
	selp.b32 	%r609, %r608, %r609, %p22;
	selp.b64 	%rd508, %rd507, %rd508, %p22;
	mul.wide.s32 	%rd244, %r609, 16;
	add.s64 	%rd245, %rd3, %rd244;
	ld.global.f32 	%f117, [%rd245+12];
$L__BB1_132:
	cvt.u64.u32 	%rd246, %r605;
	add.s64 	%rd247, %rd102, %rd246;
	add.s64 	%rd248, %rd247, %rd200;
	add.s64 	%rd509, %rd248, 768;
	mul.wide.s32 	%rd249, %r610, 16;
	add.s64 	%rd250, %rd3, %rd249;
	ld.global.f32 	%f118, [%rd250+12];
	setp.lt.f32 	%p23, %f117, %f118;
	@%p23 bra 	$L__BB1_134;
	setp.lt.f32 	%p24, %f118, %f117;
	setp.lt.s64 	%p25, %rd508, %rd509;
	or.pred  	%p26, %p24, %p25;
	selp.b32 	%r610, %r609, %r610, %p26;
	selp.b64 	%rd509, %rd508, %rd509, %p26;
	mul.wide.s32 	%rd251, %r610, 16;
	add.s64 	%rd252, %rd3, %rd251;
	ld.global.f32 	%f118, [%rd252+12];
$L__BB1_134:
	add.s64 	%rd525, %rd248, 1024;
	mul.wide.s32 	%rd256, %r627, 16;
	add.s64 	%rd257, %rd3, %rd256;
	ld.global.f32 	%f74, [%rd257+12];
	setp.lt.f32 	%p27, %f118, %f74;
	@%p27 bra 	$L__BB1_136;
	setp.lt.f32 	%p28, %f74, %f118;
	setp.lt.s64 	%p29, %rd509, %rd525;
	or.pred  	%p30, %p28, %p29;
	selp.b32 	%r627, %r610, %r627, %p30;
	selp.b64 	%rd525, %rd509, %rd525, %p30;
$L__BB1_136:
	add.s32 	%r613, %r605, 1280;
	add.s32 	%r218, %r605, 2560;
	setp.le.s32 	%p31, %r218, %r205;
	mov.u32 	%r605, %r613;
	mov.u32 	%r606, %r627;
	@%p31 bra 	$L__BB1_126;
$L__BB1_137:
	setp.le.s32 	%p32, %r205, %r613;
	@%p32 bra 	$L__BB1_160;
	sub.s32 	%r134, %r205, %r613;
	setp.ge.s32 	%p33, %r109, %r134;
	@%p33 bra 	$L__BB1_160;
	cvta.to.global.u64 	%rd129, %rd199;
	not.b32 	%r220, %r109;
	add.s32 	%r221, %r205, %r220;
	sub.s32 	%r135, %r221, %r613;
	and.b32  	%r222, %r135, 768;
	setp.eq.s32 	%p34, %r222, 768;
	mov.u32 	%r618, %r109;
	@%p34 bra 	$L__BB1_145;
	add.s32 	%r223, %r109, %r613;
	cvt.u64.u32 	%rd259, %r223;
	add.s64 	%rd513, %rd200, %rd259;
	mul.wide.u32 	%rd260, %r223, 4;
	add.s64 	%rd512, %rd129, %rd260;
	shr.u32 	%r224, %r135, 8;
	add.s32 	%r225, %r224, 1;
	and.b32  	%r226, %r225, 3;
	neg.s32 	%r614, %r226;
	mov.u32 	%r618, %r109;
$L__BB1_141:
	.pragma "nounroll";
	mov.u64 	%rd134, %rd525;
	mov.u32 	%r139, %r627;
	ld.global.u32 	%r140, [%rd512];
	mul.wide.s32 	%rd261, %r139, 16;
	add.s64 	%rd262, %rd3, %rd261;
	ld.global.f32 	%f75, [%rd262+12];
	mul.wide.s32 	%rd263, %r140, 16;
	add.s64 	%rd264, %rd3, %rd263;
	ld.global.f32 	%f76, [%rd264+12];
	setp.lt.f32 	%p35, %f75, %f76;
	mov.u32 	%r627, %r140;
	mov.u64 	%rd525, %rd513;
	@%p35 bra 	$L__BB1_144;
	setp.lt.f32 	%p36, %f76, %f75;
	mov.u32 	%r627, %r139;
	mov.u64 	%rd525, %rd134;
	@%p36 bra 	$L__BB1_144;
	setp.lt.s64 	%p37, %rd134, %rd513;
	selp.b32 	%r627, %r139, %r140, %p37;
	min.s64 	%rd525, %rd134, %rd513;
$L__BB1_144:
	add.s32 	%r618, %r618, 256;
	add.s64 	%rd513, %rd513, 256;
	add.s64 	%rd512, %rd512, 1024;
	add.s32 	%r614, %r614, 1;
	setp.ne.s32 	%p38, %r614, 0;
	@%p38 bra 	$L__BB1_141;
$L__BB1_145:
	setp.lt.u32 	%p39, %r135, 768;
	@%p39 bra 	$L__BB1_160;
	add.s32 	%r621, %r618, %r613;
	cvt.u64.u32 	%rd265, %r621;
	add.s64 	%rd520, %rd200, %rd265;
	cvt.u64.u32 	%rd266, %r618;
	cvt.u64.u32 	%rd267, %r613;
	add.s64 	%rd268, %rd266, %rd267;
	shl.b64 	%rd269, %rd268, 2;
	add.s64 	%rd270, %rd269, %rd129;
	add.s64 	%rd519, %rd270, 3072;
	mul.wide.u32 	%rd271, %r621, 4;
	add.s64 	%rd518, %rd129, %rd271;
	add.s32 	%r622, %r618, 512;
$L__BB1_147:
	mov.u32 	%r151, %r622;
	ld.global.u32 	%r153, [%rd518];
	mul.wide.s32 	%rd272, %r627, 16;
	add.s64 	%rd273, %rd3, %rd272;
	ld.global.f32 	%f77, [%rd273+12];
	mul.wide.s32 	%rd274, %r153, 16;
	add.s64 	%rd275, %rd3, %rd274;
	ld.global.f32 	%f78, [%rd275+12];
	setp.lt.f32 	%p40, %f77, %f78;
	mov.u32 	%r624, %r153;
	mov.u64 	%rd522, %rd520;
	@%p40 bra 	$L__BB1_150;
	setp.lt.f32 	%p41, %f78, %f77;
	mov.u32 	%r624, %r627;
	mov.u64 	%rd522, %rd525;
	@%p41 bra 	$L__BB1_150;
	setp.lt.s64 	%p42, %rd525, %rd520;
	selp.b32 	%r624, %r627, %r153, %p42;
	min.s64 	%rd522, %rd525, %rd520;
$L__BB1_150:
	add.s32 	%r227, %r621, 256;
	cvt.u64.u32 	%rd276, %r227;
	add.s64 	%rd150, %rd200, %rd276;
	ld.global.u32 	%r156, [%rd519+-2048];
	mul.wide.s32 	%rd277, %r624, 16;
	add.s64 	%rd278, %rd3, %rd277;
	ld.global.f32 	%f79, [%rd278+12];
	mul.wide.s32 	%rd279, %r156, 16;
	add.s64 	%rd280, %rd3, %rd279;
	ld.global.f32 	%f80, [%rd280+12];
	setp.lt.f32 	%p43, %f79, %f80;
	mov.u32 	%r625, %r156;
	mov.u64 	%rd523, %rd150;
	@%p43 bra 	$L__BB1_153;
	setp.lt.f32 	%p44, %f80, %f79;
	mov.u32 	%r625, %r624;
	mov.u64 	%rd523, %rd522;
	@%p44 bra 	$L__BB1_153;
	setp.lt.s64 	%p45, %rd522, %rd150;
	selp.b32 	%r625, %r624, %r156, %p45;
	min.s64 	%rd523, %rd522, %rd150;
$L__BB1_153:
	add.s32 	%r228, %r621, 512;
	cvt.u64.u32 	%rd281, %r228;
	add.s64 	%rd153, %rd200, %rd281;
	ld.global.u32 	%r159, [%rd519+-1024];
	mul.wide.s32 	%rd282, %r625, 16;
	add.s64 	%rd283, %rd3, %rd282;
	ld.global.f32 	%f81, [%rd283+12];
	mul.wide.s32 	%rd284, %r159, 16;
	add.s64 	%rd285, %rd3, %rd284;
	ld.global.f32 	%f82, [%rd285+12];
	setp.lt.f32 	%p46, %f81, %f82;
	mov.u32 	%r626, %r159;
	mov.u64 	%rd524, %rd153;
	@%p46 bra 	$L__BB1_156;
	setp.lt.f32 	%p47, %f82, %f81;
	mov.u32 	%r626, %r625;
	mov.u64 	%rd524, %rd523;
	@%p47 bra 	$L__BB1_156;
	setp.lt.s64 	%p48, %rd523, %rd153;
	selp.b32 	%r626, %r625, %r159, %p48;
	min.s64 	%rd524, %rd523, %rd153;
$L__BB1_156:
	add.s32 	%r229, %r621, 768;
	cvt.u64.u32 	%rd286, %r229;
	add.s64 	%rd156, %rd200, %rd286;
	ld.global.u32 	%r162, [%rd519];
	mul.wide.s32 	%rd287, %r626, 16;
	add.s64 	%rd288, %rd3, %rd287;
	ld.global.f32 	%f83, [%rd288+12];
	mul.wide.s32 	%rd289, %r162, 16;
	add.s64 	%rd290, %rd3, %rd289;
	ld.global.f32 	%f84, [%rd290+12];
	setp.lt.f32 	%p49, %f83, %f84;
	mov.u32 	%r627, %r162;
	mov.u64 	%rd525, %rd156;
	@%p49 bra 	$L__BB1_159;
	setp.lt.f32 	%p50, %f84, %f83;
	mov.u32 	%r627, %r626;
	mov.u64 	%rd525, %rd524;
	@%p50 bra 	$L__BB1_159;
	setp.lt.s64 	%p51, %rd524, %rd156;
	selp.b32 	%r627, %r626, %r162, %p51;
	min.s64 	%rd525, %rd524, %rd156;
$L__BB1_159:
	add.s64 	%rd520, %rd520, 1024;
	add.s64 	%rd519, %rd519, 4096;
	add.s64 	%rd518, %rd518, 4096;
	add.s32 	%r622, %r151, 1024;
	add.s32 	%r230, %r151, 512;
	add.s32 	%r621, %r621, 1024;
	setp.lt.s32 	%p52, %r230, %r134;
	@%p52 bra 	$L__BB1_147;
$L__BB1_160:
	// begin inline asm
	mov.u32 %r231, %laneid;
	// end inline asm
	mov.b32 	%r249, 1;
	mov.b32 	%r250, 31;
	mov.b32 	%r251, -1;
	// begin inline asm
	shfl.sync.down.b32 %r232, %r627, %r249, %r250, %r251;
	// end inline asm
	// begin inline asm
	shfl.sync.down.b32 %r237, %r238, %r249, %r250, %r251;
	// end inline asm
	mov.b64 	{%r243, %r248}, %rd525;
	// begin inline asm
	shfl.sync.down.b32 %r242, %r243, %r249, %r250, %r251;
	// end inline asm
	// begin inline asm
	shfl.sync.down.b32 %r247, %r248, %r249, %r250, %r251;
	// end inline asm
	mov.b64 	%rd163, {%r242, %r247};
	setp.gt.s32 	%p53, %r231, 30;
	mov.u32 	%r629, %r627;
	mov.u64 	%rd527, %rd525;
	@%p53 bra 	$L__BB1_164;
	mul.wide.s32 	%rd291, %r627, 16;
	add.s64 	%rd292, %rd3, %rd291;
	ld.global.f32 	%f85, [%rd292+12];
	mul.wide.s32 	%rd293, %r232, 16;
	add.s64 	%rd294, %rd3, %rd293;
	ld.global.f32 	%f86, [%rd294+12];
	setp.lt.f32 	%p54, %f85, %f86;
	mov.u32 	%r629, %r232;
	mov.u64 	%rd527, %rd163;
	@%p54 bra 	$L__BB1_164;
	setp.lt.f32 	%p55, %f86, %f85;
	mov.u32 	%r629, %r627;
	mov.u64 	%rd527, %rd525;
	@%p55 bra 	$L__BB1_164;
	setp.lt.s64 	%p56, %rd525, %rd163;
	selp.b32 	%r629, %r627, %r232, %p56;
	min.s64 	%rd527, %rd525, %rd163;
$L__BB1_164:
	mov.b32 	%r269, 2;
	mov.b32 	%r270, 31;
	mov.b32 	%r271, -1;
	// begin inline asm
	shfl.sync.down.b32 %r252, %r629, %r269, %r270, %r271;
	// end inline asm
	// begin inline asm
	shfl.sync.down.b32 %r257, %r258, %r269, %r270, %r271;
	// end inline asm
	mov.b64 	{%r263, %r268}, %rd527;
	// begin inline asm
	shfl.sync.down.b32 %r262, %r263, %r269, %r270, %r271;
	// end inline asm
	// begin inline asm
	shfl.sync.down.b32 %r267, %r268, %r269, %r270, %r271;
	// end inline asm
	mov.b64 	%rd166, {%r262, %r267};
	setp.gt.s32 	%p57, %r231, 29;
	mov.u32 	%r630, %r629;
	mov.u64 	%rd528, %rd527;
	@%p57 bra 	$L__BB1_168;
	mul.wide.s32 	%rd295, %r629, 16;
	add.s64 	%rd296, %rd3, %rd295;
	ld.global.f32 	%f87, [%rd296+12];
	mul.wide.s32 	%rd297, %r252, 16;
	add.s64 	%rd298, %rd3, %rd297;
	ld.global.f32 	%f88, [%rd298+12];
	setp.lt.f32 	%p58, %f87, %f88;
	mov.u32 	%r630, %r252;
	mov.u64 	%rd528, %rd166;
	@%p58 bra 	$L__BB1_168;
	setp.lt.f32 	%p59, %f88, %f87;
	mov.u32 	%r630, %r629;
	mov.u64 	%rd528, %rd527;
	@%p59 bra 	$L__BB1_168;
	setp.lt.s64 	%p60, %rd527, %rd166;
	selp.b32 	%r630, %r629, %r252, %p60;
	min.s64 	%rd528, %rd527, %rd166;
$L__BB1_168:
	mov.b32 	%r289, 4;
	mov.b32 	%r290, 31;
	mov.b32 	%r291, -1;
	// begin inline asm
	shfl.sync.down.b32 %r272, %r630, %r289, %r290, %r291;
	// end inline asm
	// begin inline asm
	shfl.sync.down.b32 %r277, %r278, %r289, %r290, %r291;
	// end inline asm
	mov.b64 	{%r283, %r288}, %rd528;
	// begin inline asm
	shfl.sync.down.b32 %r282, %r283, %r289, %r290, %r291;
	// end inline asm
	// begin inline asm
	shfl.sync.down.b32 %r287, %r288, %r289, %r290, %r291;
	// end inline asm
	mov.b64 	%rd169, {%r282, %r287};
	setp.gt.s32 	%p61, %r231, 27;
	mov.u32 	%r631, %r630;
	mov.u64 	%rd529, %rd528;
	@%p61 bra 	$L__BB1_172;
	mul.wide.s32 	%rd299, %r630, 16;
	add.s64 	%rd300, %rd3, %rd299;
	ld.global.f32 	%f89, [%rd300+12];
	mul.wide.s32 	%rd301, %r272, 16;
	add.s64 	%rd302, %rd3, %rd301;
	ld.global.f32 	%f90, [%rd302+12];
	setp.lt.f32 	%p62, %f89, %f90;
	mov.u32 	%r631, %r272;
	mov.u64 	%rd529, %rd169;
	@%p62 bra 	$L__BB1_172;
	setp.lt.f32 	%p63, %f90, %f89;
	mov.u32 	%r631, %r630;
	mov.u64 	%rd529, %rd528;
	@%p63 bra 	$L__BB1_172;
	setp.lt.s64 	%p64, %rd528, %rd169;
	selp.b32 	%r631, %r630, %r272, %p64;
	min.s64 	%rd529, %rd528, %rd169;
$L__BB1_172:
	mov.b32 	%r309, 8;
	mov.b32 	%r310, 31;
	mov.b32 	%r311, -1;
	// begin inline asm
	shfl.sync.down.b32 %r292, %r631, %r309, %r310, %r311;
	// end inline asm
	// begin inline asm
	shfl.sync.down.b32 %r297, %r298, %r309, %r310, %r311;
	// end inline asm
	mov.b64 	{%r303, %r308}, %rd529;
	// begin inline asm
	shfl.sync.down.b32 %r302, %r303, %r309, %r310, %r311;
	// end inline asm
	// begin inline asm
	shfl.sync.down.b32 %r307, %r308, %r309, %r310, %r311;
	// end inline asm
	mov.b64 	%rd172, {%r302, %r307};
	setp.gt.s32 	%p65, %r231, 23;
	mov.u32 	%r632, %r631;
	mov.u64 	%rd530, %rd529;
	@%p65 bra 	$L__BB1_176;
	mul.wide.s32 	%rd303, %r631, 16;
	add.s64 	%rd304, %rd3, %rd303;
	ld.global.f32 	%f91, [%rd304+12];
	mul.wide.s32 	%rd305, %r292, 16;
	add.s64 	%rd306, %rd3, %rd305;
	ld.global.f32 	%f92, [%rd306+12];
	setp.lt.f32 	%p66, %f91, %f92;
	mov.u32 	%r632, %r292;
	mov.u64 	%rd530, %rd172;
	@%p66 bra 	$L__BB1_176;
	setp.lt.f32 	%p67, %f92, %f91;
	mov.u32 	%r632, %r631;
	mov.u64 	%rd530, %rd529;
	@%p67 bra 	$L__BB1_176;
	setp.lt.s64 	%p68, %rd529, %rd172;
	selp.b32 	%r632, %r631, %r292, %p68;
	min.s64 	%rd530, %rd529, %rd172;
$L__BB1_176:
	mov.b32 	%r329, 16;
	mov.b32 	%r330, 31;
	mov.b32 	%r331, -1;
	// begin inline asm
	shfl.sync.down.b32 %r312, %r632, %r329, %r330, %r331;
	// end inline asm
	// begin inline asm
	shfl.sync.down.b32 %r317, %r318, %r329, %r330, %r331;
	// end inline asm
	mov.b64 	{%r323, %r328}, %rd530;
	// begin inline asm
	shfl.sync.down.b32 %r322, %r323, %r329, %r330, %r331;
	// end inline asm
	// begin inline asm
	shfl.sync.down.b32 %r327, %r328, %r329, %r330, %r331;
	// end inline asm
	mov.b64 	%rd175, {%r322, %r327};
	setp.gt.s32 	%p69, %r231, 15;
	mov.u32 	%r640, %r632;
	mov.u64 	%rd538, %rd530;
	@%p69 bra 	$L__BB1_180;
	mul.wide.s32 	%rd307, %r632, 16;
	add.s64 	%rd308, %rd3, %rd307;
	ld.global.f32 	%f93, [%rd308+12];
	mul.wide.s32 	%rd309, %r312, 16;
	add.s64 	%rd310, %rd3, %rd309;
	ld.global.f32 	%f94, [%rd310+12];
	setp.lt.f32 	%p70, %f93, %f94;
	mov.u32 	%r640, %r312;
	mov.u64 	%rd538, %rd175;
	@%p70 bra 	$L__BB1_180;
	setp.lt.f32 	%p71, %f94, %f93;
	mov.u32 	%r640, %r632;
	mov.u64 	%rd538, %rd530;
	@%p71 bra 	$L__BB1_180;
	setp.lt.s64 	%p72, %rd530, %rd175;
	selp.b32 	%r640, %r632, %r312, %p72;
	min.s64 	%rd538, %rd530, %rd175;
$L__BB1_180:
	setp.ne.s32 	%p73, %r231, 0;
	@%p73 bra 	$L__BB1_182;
	shr.u32 	%r332, %r109, 1;
	and.b32  	%r333, %r332, 496;
	mov.u32 	%r334, _ZN6thrust24THRUST_300001_SM_1000_NS8cuda_cub4core6detail5shmemE;
	add.s32 	%r335, %r334, %r333;
	st.shared.u32 	[%r335+8], %r640;
	st.shared.u64 	[%r335+16], %rd538;
$L__BB1_182:
	bar.sync 	0;
	setp.ne.s32 	%p74, %r109, 0;
	@%p74 bra 	$L__BB1_204;
	ld.shared.u32 	%r184, [_ZN6thrust24THRUST_300001_SM_1000_NS8cuda_cub4core6detail5shmemE+24];
	ld.shared.u64 	%rd178, [_ZN6thrust24THRUST_300001_SM_1000_NS8cuda_cub4core6detail5shmemE+32];
	mul.wide.s32 	%rd311, %r640, 16;
	add.s64 	%rd312, %rd3, %rd311;
	ld.global.f32 	%f95, [%rd312+12];
	mul.wide.s32 	%rd313, %r184, 16;
	add.s64 	%rd314, %rd3, %rd313;
	ld.global.f32 	%f96, [%rd314+12];
	setp.lt.f32 	%p75, %f95, %f96;
	mov.u32 	%r634, %r184;
	mov.u64 	%rd532, %rd178;
	@%p75 bra 	$L__BB1_186;
	setp.lt.f32 	%p76, %f96, %f95;
	mov.u32 	%r634, %r640;
	mov.u64 	%rd532, %rd538;
	@%p76 bra 	$L__BB1_186;
	setp.lt.s64 	%p77, %rd538, %rd178;
	selp.b32 	%r634, %r640, %r184, %p77;
	min.s64 	%rd532, %rd538, %rd178;
$L__BB1_186:
	ld.shared.u32 	%r187, [_ZN6thrust24THRUST_300001_SM_1000_NS8cuda_cub4core6detail5shmemE+40];
	ld.shared.u64 	%rd181, [_ZN6thrust24THRUST_300001_SM_1000_NS8cuda_cub4core6detail5shmemE+48];
	mul.wide.s32 	%rd315, %r634, 16;
	add.s64 	%rd316, %rd3, %rd315;
	ld.global.f32 	%f97, [%rd316+12];
	mul.wide.s32 	%rd317, %r187, 16;
	add.s64 	%rd318, %rd3, %rd317;
	ld.global.f32 	%f98, [%rd318+12];
	setp.lt.f32 	%p78, %f97, %f98;
	mov.u32 	%r635, %r187;
	mov.u64 	%rd533, %rd181;
	@%p78 bra 	$L__BB1_189;
	setp.lt.f32 	%p79, %f98, %f97;
	mov.u32 	%r635, %r634;
	mov.u64 	%rd533, %rd532;
	@%p79 bra 	$L__BB1_189;
	setp.lt.s64 	%p80, %rd532, %rd181;
	selp.b32 	%r635, %r634, %r187, %p80;
	min.s64 	%rd533, %rd532, %rd181;
$L__BB1_189:
	ld.shared.u32 	%r190, [_ZN6thrust24THRUST_300001_SM_1000_NS8cuda_cub4core6detail5shmemE+56];
	ld.shared.u64 	%rd184, [_ZN6thrust24THRUST_300001_SM_1000_NS8cuda_cub4core6detail5shmemE+64];
	mul.wide.s32 	%rd319, %r635, 16;
	add.s64 	%rd320, %rd3, %rd319;
	ld.global.f32 	%f99, [%rd320+12];
	mul.wide.s32 	%rd321, %r190, 16;
	add.s64 	%rd322, %rd3, %rd321;
	ld.global.f32 	%f100, [%rd322+12];
	setp.lt.f32 	%p81, %f99, %f100;
	mov.u32 	%r636, %r190;
	mov.u64 	%rd534, %rd184;
	@%p81 bra 	$L__BB1_192;
	setp.lt.f32 	%p82, %f100, %f99;
	mov.u32 	%r636, %r635;
	mov.u64 	%rd534, %rd533;
	@%p82 bra 	$L__BB1_192;
	setp.lt.s64 	%p83, %rd533, %rd184;
	selp.b32 	%r636, %r635, %r190, %p83;
	min.s64 	%rd534, %rd533, %rd184;
$L__BB1_192:
	ld.shared.u32 	%r193, [_ZN6thrust24THRUST_300001_SM_1000_NS8cuda_cub4core6detail5shmemE+72];
	ld.shared.u64 	%rd187, [_ZN6thrust24THRUST_300001_SM_1000_NS8cuda_cub4core6detail5shmemE+80];
	mul.wide.s32 	%rd323, %r636, 16;
	add.s64 	%rd324, %rd3, %rd323;
	ld.global.f32 	%f101, [%rd324+12];
	mul.wide.s32 	%rd325, %r193, 16;
	add.s64 	%rd326, %rd3, %rd325;
	ld.global.f32 	%f102, [%rd326+12];
	setp.lt.f32 	%p84, %f101, %f102;
	mov.u32 	%r637, %r193;
	mov.u64 	%rd535, %rd187;
	@%p84 bra 	$L__BB1_195;
	setp.lt.f32 	%p85, %f102, %f101;
	mov.u32 	%r637, %r636;
	mov.u64 	%rd535, %rd534;
	@%p85 bra 	$L__BB1_195;
	setp.lt.s64 	%p86, %rd534, %rd187;
	selp.b32 	%r637, %r636, %r193, %p86;
	min.s64 	%rd535, %rd534, %rd187;
$L__BB1_195:
	ld.shared.u32 	%r196, [_ZN6thrust24THRUST_300001_SM_1000_NS8cuda_cub4core6detail5shmemE+88];
	ld.shared.u64 	%rd190, [_ZN6thrust24THRUST_300001_SM_1000_NS8cuda_cub4core6detail5shmemE+96];
	mul.wide.s32 	%rd327, %r637, 16;
	add.s64 	%rd328, %rd3, %rd327;
	ld.global.f32 	%f103, [%rd328+12];
	mul.wide.s32 	%rd329, %r196, 16;
	add.s64 	%rd330, %rd3, %rd329;
	ld.global.f32 	%f104, [%rd330+12];
	setp.lt.f32 	%p87, %f103, %f104;
	mov.u32 	%r638, %r196;
	mov.u64 	%rd536, %rd190;
	@%p87 bra 	$L__BB1_198;
	setp.lt.f32 	%p88, %f104, %f103;
	mov.u32 	%r638, %r637;
	mov.u64 	%rd536, %rd535;
	@%p88 bra 	$L__BB1_198;
	setp.lt.s64 	%p89, %rd535, %rd190;
	selp.b32 	%r638, %r637, %r196, %p89;
	min.s64 	%rd536, %rd535, %rd190;
$L__BB1_198:
	ld.shared.u32 	%r199, [_ZN6thrust24THRUST_300001_SM_1000_NS8cuda_cub4core6detail5shmemE+104];
	ld.shared.u64 	%rd193, [_ZN6thrust24THRUST_300001_SM_1000_NS8cuda_cub4core6detail5shmemE+112];
	mul.wide.s32 	%rd331, %r638, 16;
	add.s64 	%rd332, %rd3, %rd331;
	ld.global.f32 	%f105, [%rd332+12];
	mul.wide.s32 	%rd333, %r199, 16;
	add.s64 	%rd334, %rd3, %rd333;
	ld.global.f32 	%f106, [%rd334+12];
	setp.lt.f32 	%p90, %f105, %f106;
	mov.u32 	%r639, %r199;
	mov.u64 	%rd537, %rd193;
	@%p90 bra 	$L__BB1_201;
	setp.lt.f32 	%p91, %f106, %f105;
	mov.u32 	%r639, %r638;
	mov.u64 	%rd537, %rd536;
	@%p91 bra 	$L__BB1_201;
	setp.lt.s64 	%p92, %rd536, %rd193;
	selp.b32 	%r639, %r638, %r199, %p92;
	min.s64 	%rd537, %rd536, %rd193;
$L__BB1_201:
	ld.shared.u32 	%r202, [_ZN6thrust24THRUST_300001_SM_1000_NS8cuda_cub4core6detail5shmemE+120];
	ld.shared.u64 	%rd196, [_ZN6thrust24THRUST_300001_SM_1000_NS8cuda_cub4core6detail5shmemE+128];
	mul.wide.s32 	%rd335, %r639, 16;
	add.s64 	%rd336, %rd3, %rd335;
	ld.global.f32 	%f107, [%rd336+12];
	mul.wide.s32 	%rd337, %r202, 16;
	add.s64 	%rd338, %rd3, %rd337;
	ld.global.f32 	%f108, [%rd338+12];
	setp.lt.f32 	%p93, %f107, %f108;
	mov.u32 	%r640, %r202;
	mov.u64 	%rd538, %rd196;
	@%p93 bra 	$L__BB1_204;
	setp.lt.f32 	%p94, %f108, %f107;
	mov.u32 	%r640, %r639;
	mov.u64 	%rd538, %rd537;
	@%p94 bra 	$L__BB1_204;
	setp.lt.s64 	%p95, %rd537, %rd196;
	selp.b32 	%r640, %r639, %r202, %p95;
	min.s64 	%rd538, %rd537, %rd196;
$L__BB1_204:
	mov.u32 	%r565, %tid.x;
	setp.ne.s32 	%p212, %r565, 0;
	@%p212 bra 	$L__BB1_206;
	ld.param.u64 	%rd468, [_ZN6thrust24THRUST_300001_SM_1000_NS8cuda_cub4core6detail13_kernel_agentINS1_8__reduce11ReduceAgentINS0_12zip_iteratorIN4cuda3std3__45tupleIJNS0_6detail15normal_iteratorINS0_10device_ptrIKiEEEENS0_17counting_iteratorIlNS0_11use_defaultESJ_SJ_EEEEEEEPNSB_IJilEEESN_iNS1_9__extrema9arg_max_fIil11CompareCandEEEEJSM_SO_iSS_EEEvDpT0__param_1];
	cvta.to.global.u64 	%rd467, %rd468;
	st.global.u32 	[%rd467], %r640;
	st.global.u64 	[%rd467+8], %rd538;
$L__BB1_206:
	ret;

}
	// .globl	_ZN6thrust24THRUST_300001_SM_1000_NS8cuda_cub4core6detail13_kernel_agentINS1_8__reduce11ReduceAgentINS0_12zip_iteratorIN4cuda3std3__45tupleIJNS0_6detail15normal_iteratorINS0_10device_ptrIKiEEEENS0_17counting_iteratorIlNS0_11use_defaultESJ_SJ_EEEEEEEPNSB_IJilEEESN_iNS1_9__extrema9arg_max_fIil11CompareCandEEEEJSM_SO_iN3cub18CUB_300001_SM_100013GridEvenShareIiEENSV_9GridQueueIjEESS_EEEvDpT0_
.visible .entry _ZN6thrust24THRUST_300001_SM_1000_NS8cuda_cub4core6detail13_kernel_agentINS1_8__reduce11ReduceAgentINS0_12zip_iteratorIN4cuda3std3__45tupleIJNS0_6detail15normal_iteratorINS0_10device_ptrIKiEEEENS0_17counting_iteratorIlNS0_11use_defaultESJ_SJ_EEEEEEEPNSB_IJilEEESN_iNS1_9__extrema9arg_max_fIil11CompareCandEEEEJSM_SO_iN3cub18CUB_300001_SM_100013GridEvenShareIiEENSV_9GridQueueIjEESS_EEEvDpT0_(
	.param .align 8 .b8 _ZN6thrust24THRUST_300001_SM_1000_NS8cuda_cub4core6detail13_kernel_agentINS1_8__reduce11ReduceAgentINS0_12zip_iteratorIN4cuda3std3__45tupleIJNS0_6detail15normal_iteratorINS0_10device_ptrIKiEEEENS0_17counting_iteratorIlNS0_11use_defaultESJ_SJ_EEEEEEEPNSB_IJilEEESN_iNS1_9__extrema9arg_max_fIil11CompareCandEEEEJSM_SO_iN3cub18CUB_300001_SM_100013GridEvenShareIiEENSV_9GridQueueIjEESS_EEEvDpT0__param_0[16],
	.param .u64 .ptr .align 1 _ZN6thrust24THRUST_300001_SM_1000_NS8cuda_cub4core6detail13_kernel_agentINS1_8__reduce11ReduceAgentINS0_12zip_iteratorIN4cuda3std3__45tupleIJNS0_6detail15normal_iteratorINS0_10device_ptrIKiEEEENS0_17counting_iteratorIlNS0_11use_defaultESJ_SJ_EEEEEEEPNSB_IJilEEESN_iNS1_9__extrema9arg_max_fIil11CompareCandEEEEJSM_SO_iN3cub18CUB_300001_SM_100013GridEvenShareIiEENSV_9GridQueueIjEESS_EEEvDpT0__param_1,
	.param .u32 _ZN6thrust24THRUST_300001_SM_1000_NS8cuda_cub4core6detail13_kernel_agentINS1_8__reduce11ReduceAgentINS0_12zip_iteratorIN4cuda3std3__45tupleIJNS0_6detail15normal_iteratorINS0_10device_ptrIKiEEEENS0_17counting_iteratorIlNS0_11use_defaultESJ_SJ_EEEEEEEPNSB_IJilEEESN_iNS1_9__extrema9arg_max_fIil11CompareCandEEEEJSM_SO_iN3cub18CUB_300001_SM_100013GridEvenShareIiEENSV_9GridQueueIjEESS_EEEvDpT0__param_2,
	.param .align 4 .b8 _ZN6thrust24THRUST_300001_SM_1000_NS8cuda_cub4core6detail13_kernel_agentINS1_8__reduce11ReduceAgentINS0_12zip_iteratorIN4cuda3std3__45tupleIJNS0_6detail15normal_iteratorINS0_10device_ptrIKiEEEENS0_17counting_iteratorIlNS0_11use_defaultESJ_SJ_EEEEEEEPNSB_IJilEEESN_iNS1_9__extrema9arg_max_fIil11CompareCandEEEEJSM_SO_iN3cub18CUB_300001_SM_100013GridEvenShareIiEENSV_9GridQueueIjEESS_EEEvDpT0__param_3[40],
	.param .align 8 .b8 _ZN6thrust24THRUST_300001_SM_1000_NS8cuda_cub4core6detail13_kernel_agentINS1_8__reduce11ReduceAgentINS0_12zip_iteratorIN4cuda3std3__45tupleIJNS0_6detail15normal_iteratorINS0_10device_ptrIKiEEEENS0_17counting_iteratorIlNS0_11use_defaultESJ_SJ_EEEEEEEPNSB_IJilEEESN_iNS1_9__extrema9arg_max_fIil11CompareCandEEEEJSM_SO_iN3cub18CUB_300001_SM_100013GridEvenShareIiEENSV_9GridQueueIjEESS_EEEvDpT0__param_4[8],
	.param .align 8 .b8 _ZN6thrust24THRUST_300001_SM_1000_NS8cuda_cub4core6detail13_kernel_agentINS1_8__reduce11ReduceAgentINS0_12zip_iteratorIN4cuda3std3__45tupleIJNS0_6detail15normal_iteratorINS0_10device_ptrIKiEEEENS0_17counting_iteratorIlNS0_11use_defaultESJ_SJ_EEEEEEEPNSB_IJilEEESN_iNS1_9__extrema9arg_max_fIil11CompareCandEEEEJSM_SO_iN3cub18CUB_300001_SM_100013GridEvenShareIiEENSV_9GridQueueIjEESS_EEEvDpT0__param_5[8]
)
.maxntid 256
{
	.reg .pred 	%p<215>;
	.reg .b32 	%r<678>;
	.reg .b32 	%f<119>;
	.reg .b64 	%rd<524>;

	ld.param.u64 	%rd182, [_ZN6thrust24THRUST_300001_SM_1000_NS8cuda_cub4core6detail13_kernel_agentINS1_8__reduce11ReduceAgentINS0_12zip_iteratorIN4cuda3std3__45tupleIJNS0_6detail15normal_iteratorINS0_10device_ptrIKiEEEENS0_17counting_iteratorIlNS0_11use_defaultESJ_SJ_EEEEEEEPNSB_IJilEEESN_iNS1_9__extrema9arg_max_fIil11CompareCandEEEEJSM_SO_iN3cub18CUB_300001_SM_100013GridEvenShareIiEENSV_9GridQueueIjEESS_EEEvDpT0__param_0+8];
	ld.param.u64 	%rd184, [_ZN6thrust24THRUST_300001_SM_1000_NS8cuda_cub4core6detail13_kernel_agentINS1_8__reduce11ReduceAgentINS0_12zip_iteratorIN4cuda3std3__45tupleIJNS0_6detail15normal_iteratorINS0_10device_ptrIKiEEEENS0_17counting_iteratorIlNS0_11use_defaultESJ_SJ_EEEEEEEPNSB_IJilEEESN_iNS1_9__extrema9arg_max_fIil11CompareCandEEEEJSM_SO_iN3cub18CUB_300001_SM_100013GridEvenShareIiEENSV_9GridQueueIjEESS_EEEvDpT0__param_5];
	ld.param.u64 	%rd181, [_ZN6thrust24THRUST_300001_SM_1000_NS8cuda_cub4core6detail13_kernel_agentINS1_8__reduce11ReduceAgentINS0_12zip_iteratorIN4cuda3std3__45tupleIJNS0_6detail15normal_iteratorINS0_10device_ptrIKiEEEENS0_17counting_iteratorIlNS0_11use_defaultESJ_SJ_EEEEEEEPNSB_IJilEEESN_iNS1_9__extrema9arg_max_fIil11CompareCandEEEEJSM_SO_iN3cub18CUB_300001_SM_100013GridEvenShareIiEENSV_9GridQueueIjEESS_EEEvDpT0__param_0];
	ld.param.u64 	%rd185, [_ZN6thrust24THRUST_300001_SM_1000_NS8cuda_cub4core6detail13_kernel_agentINS1_8__reduce11ReduceAgentINS0_12zip_iteratorIN4cuda3std3__45tupleIJNS0_6detail15normal_iteratorINS0_10device_ptrIKiEEEENS0_17counting_iteratorIlNS0_11use_defaultESJ_SJ_EEEEEEEPNSB_IJilEEESN_iNS1_9__extrema9arg_max_fIil11CompareCandEEEEJSM_SO_iN3cub18CUB_300001_SM_100013GridEvenShareIiEENSV_9GridQueueIjEESS_EEEvDpT0__param_4];
	ld.param.u32 	%r235, [_ZN6thrust24THRUST_300001_SM_1000_NS8cuda_cub4core6detail13_kernel_agentINS1_8__reduce11ReduceAgentINS0_12zip_iteratorIN4cuda3std3__45tupleIJNS0_6detail15normal_iteratorINS0_10device_ptrIKiEEEENS0_17counting_iteratorIlNS0_11use_defaultESJ_SJ_EEEEEEEPNSB_IJilEEESN_iNS1_9__extrema9arg_max_fIil11CompareCandEEEEJSM_SO_iN3cub18CUB_300001_SM_100013GridEvenShareIiEENSV_9GridQueueIjEESS_EEEvDpT0__param_2];
	cvta.to.global.u64 	%rd1, %rd185;
	cvta.to.global.u64 	%rd2, %rd181;
	cvta.to.global.u64 	%rd4, %rd184;
	mov.u32 	%r1, %ctaid.x;
	mul.lo.s32 	%r2, %r1, 1280;
	mov.u32 	%r236, %nctaid.x;
	mul.lo.s32 	%r3, %r236, 1280;
	add.s32 	%r237, %r2, 1280;
	setp.le.s32 	%p1, %r237, %r235;
	@%p1 bra 	$L__BB2_121;
	sub.s32 	%r4, %r235, %r2;
	mov.u32 	%r5, %tid.x;
	setp.ge.s32 	%p98, %r5, %r4;
	mov.b32 	%r613, 0;
	mov.b64 	%rd470, 0;
	mov.u32 	%r601, %r5;
	@%p98 bra 	$L__BB2_3;
	add.s32 	%r367, %r2, %r5;
	cvt.s64.s32 	%rd327, %r367;
	mul.wide.s32 	%rd328, %r367, 4;
	add.s64 	%rd329, %rd2, %rd328;
	add.s64 	%rd470, %rd182, %rd327;
	ld.global.u32 	%r613, [%rd329];
	add.s32 	%r601, %r5, 256;
$L__BB2_3:
	setp.ge.s32 	%p99, %r601, %r4;
	@%p99 bra 	$L__BB2_25;
	not.b32 	%r369, %r601;
	add.s32 	%r370, %r235, %r369;
	sub.s32 	%r10, %r370, %r2;
	and.b32  	%r371, %r10, 768;
	setp.eq.s32 	%p100, %r371, 768;
	@%p100 bra 	$L__BB2_10;
	add.s32 	%r597, %r601, %r2;
	shr.u32 	%r372, %r10, 8;
	add.s32 	%r373, %r372, 1;
	and.b32  	%r374, %r373, 3;
	neg.s32 	%r596, %r374;
$L__BB2_6:
	.pragma "nounroll";
	mov.u64 	%rd7, %rd470;
	mov.u32 	%r16, %r613;
	cvt.s64.s32 	%rd331, %r597;
	add.s64 	%rd8, %rd182, %rd331;
	mul.wide.s32 	%rd332, %r597, 4;
	add.s64 	%rd333, %rd2, %rd332;
	ld.global.u32 	%r17, [%rd333];
	mul.wide.s32 	%rd334, %r16, 16;
	add.s64 	%rd335, %rd4, %rd334;
	ld.global.f32 	%f1, [%rd335+12];
	mul.wide.s32 	%rd336, %r17, 16;
	add.s64 	%rd337, %rd4, %rd336;
	ld.global.f32 	%f2, [%rd337+12];
	setp.lt.f32 	%p101, %f1, %f2;
	mov.u64 	%rd470, %rd8;
	mov.u32 	%r613, %r17;
	@%p101 bra 	$L__BB2_9;
	setp.lt.f32 	%p102, %f2, %f1;
	mov.u64 	%rd470, %rd7;
	mov.u32 	%r613, %r16;
	@%p102 bra 	$L__BB2_9;
	setp.lt.s64 	%p103, %rd7, %rd8;
	min.s64 	%rd470, %rd7, %rd8;
	selp.b32 	%r613, %r16, %r17, %p103;
$L__BB2_9:
	add.s32 	%r601, %r601, 256;
	add.s32 	%r597, %r597, 256;
	add.s32 	%r596, %r596, 1;
	setp.ne.s32 	%p104, %r596, 0;
	@%p104 bra 	$L__BB2_6;
$L__BB2_10:
	setp.lt.u32 	%p105, %r10, 768;
	@%p105 bra 	$L__BB2_25;
	add.s32 	%r604, %r601, %r2;
	add.s32 	%r607, %r604, 256;
	add.s32 	%r606, %r604, 512;
	add.s32 	%r605, %r604, 768;
$L__BB2_12:
	cvt.s64.s32 	%rd338, %r606;
	add.s64 	%rd15, %rd182, %rd338;
	cvt.s64.s32 	%rd339, %r605;
	add.s64 	%rd16, %rd182, %rd339;
	cvt.s64.s32 	%rd340, %r604;
	mul.wide.s32 	%rd341, %r604, 4;
	cvta.to.global.u64 	%rd342, %rd181;
	add.s64 	%rd343, %rd342, %rd341;
	add.s64 	%rd17, %rd343, 2048;
	add.s64 	%rd18, %rd182, %rd340;
	ld.global.u32 	%r36, [%rd343];
	mul.wide.s32 	%rd344, %r613, 16;
	add.s64 	%rd345, %rd4, %rd344;
	ld.global.f32 	%f3, [%rd345+12];
	mul.wide.s32 	%rd346, %r36, 16;
	add.s64 	%rd347, %rd4, %rd346;
	ld.global.f32 	%f4, [%rd347+12];
	setp.lt.f32 	%p106, %f3, %f4;
	mov.u64 	%rd467, %rd18;
	mov.u32 	%r610, %r36;
	@%p106 bra 	$L__BB2_15;
	setp.lt.f32 	%p107, %f4, %f3;
	mov.u64 	%rd467, %rd470;
	mov.u32 	%r610, %r613;
	@%p107 bra 	$L__BB2_15;
	setp.lt.s64 	%p108, %rd470, %rd18;
	min.s64 	%rd467, %rd470, %rd18;
	selp.b32 	%r610, %r613, %r36, %p108;
$L__BB2_15:
	cvt.s64.s32 	%rd348, %r607;
	add.s64 	%rd21, %rd182, %rd348;
	ld.global.u32 	%r39, [%rd17+-1024];
	mul.wide.s32 	%rd349, %r610, 16;
	add.s64 	%rd350, %rd4, %rd349;
	ld.global.f32 	%f5, [%rd350+12];
	mul.wide.s32 	%rd351, %r39, 16;
	add.s64 	%rd352, %rd4, %rd351;
	ld.global.f32 	%f6, [%rd352+12];
	setp.lt.f32 	%p109, %f5, %f6;
	mov.u64 	%rd468, %rd21;
	mov.u32 	%r611, %r39;
	@%p109 bra 	$L__BB2_18;
	setp.lt.f32 	%p110, %f6, %f5;
	mov.u64 	%rd468, %rd467;
	mov.u32 	%r611, %r610;
	@%p110 bra 	$L__BB2_18;
	setp.lt.s64 	%p111, %rd467, %rd21;
	min.s64 	%rd468, %rd467, %rd21;
	selp.b32 	%r611, %r610, %r39, %p111;
$L__BB2_18:
	ld.global.u32 	%r42, [%rd17];
	mul.wide.s32 	%rd353, %r611, 16;
	add.s64 	%rd354, %rd4, %rd353;
	ld.global.f32 	%f7, [%rd354+12];
	mul.wide.s32 	%rd355, %r42, 16;
	add.s64 	%rd356, %rd4, %rd355;
	ld.global.f32 	%f8, [%rd356+12];
	setp.lt.f32 	%p112, %f7, %f8;
	mov.u64 	%rd469, %rd15;
	mov.u32 	%r612, %r42;
	@%p112 bra 	$L__BB2_21;
	setp.lt.f32 	%p113, %f8, %f7;
	mov.u64 	%rd469, %rd468;
	mov.u32 	%r612, %r611;
	@%p113 bra 	$L__BB2_21;
	setp.lt.s64 	%p114, %rd468, %rd15;
	min.s64 	%rd469, %rd468, %rd15;
	selp.b32 	%r612, %r611, %r42, %p114;
$L__BB2_21:
	ld.global.u32 	%r45, [%rd17+1024];
	mul.wide.s32 	%rd357, %r612, 16;
	add.s64 	%rd358, %rd4, %rd357;
	ld.global.f32 	%f9, [%rd358+12];
	mul.wide.s32 	%rd359, %r45, 16;
	add.s64 	%rd360, %rd4, %rd359;
	ld.global.f32 	%f10, [%rd360+12];
	setp.lt.f32 	%p115, %f9, %f10;
	mov.u64 	%rd470, %rd16;
	mov.u32 	%r613, %r45;
	@%p115 bra 	$L__BB2_24;
	setp.lt.f32 	%p116, %f10, %f9;
	mov.u64 	%rd470, %rd469;
	mov.u32 	%r613, %r612;
	@%p116 bra 	$L__BB2_24;
	setp.lt.s64 	%p117, %rd469, %rd16;
	min.s64 	%rd470, %rd469, %rd16;
	selp.b32 	%r613, %r612, %r45, %p117;
$L__BB2_24:
	add.s32 	%r601, %r601, 1024;
	add.s32 	%r607, %r607, 1024;
	add.s32 	%r606, %r606, 1024;
	add.s32 	%r605, %r605, 1024;
	add.s32 	%r604, %r604, 1024;
	setp.lt.s32 	%p118, %r601, %r4;
	@%p118 bra 	$L__BB2_12;
$L__BB2_25:
	setp.lt.s32 	%p119, %r4, 256;
	@%p119 bra 	$L__BB2_70;
	// begin inline asm
	mov.u32 %r488, %laneid;
	// end inline asm
	mov.b32 	%r506, 1;
	mov.b32 	%r507, 31;
	mov.b32 	%r508, -1;
	// begin inline asm
	shfl.sync.down.b32 %r489, %r613, %r506, %r507, %r508;
	// end inline asm
	// begin inline asm
	shfl.sync.down.b32 %r494, %r495, %r506, %r507, %r508;
	// end inline asm
	mov.b64 	{%r500, %r505}, %rd470;
	// begin inline asm
	shfl.sync.down.b32 %r499, %r500, %r506, %r507, %r508;
	// end inline asm
	// begin inline asm
	shfl.sync.down.b32 %r504, %r505, %r506, %r507, %r508;
	// end inline asm
	mov.b64 	%rd29, {%r499, %r504};
	setp.gt.s32 	%p171, %r488, 30;
	mov.u64 	%rd472, %rd470;
	mov.u32 	%r615, %r613;
	@%p171 bra 	$L__BB2_30;
	mul.wide.s32 	%rd409, %r613, 16;
	add.s64 	%rd410, %rd4, %rd409;
	ld.global.f32 	%f11, [%rd410+12];
	mul.wide.s32 	%rd411, %r489, 16;
	add.s64 	%rd412, %rd4, %rd411;
	ld.global.f32 	%f12, [%rd412+12];
	setp.lt.f32 	%p172, %f11, %f12;
	mov.u64 	%rd472, %rd29;
	mov.u32 	%r615, %r489;
	@%p172 bra 	$L__BB2_30;
	setp.lt.f32 	%p173, %f12, %f11;
	mov.u64 	%rd472, %rd470;
	mov.u32 	%r615, %r613;
	@%p173 bra 	$L__BB2_30;
	setp.lt.s64 	%p174, %rd470, %rd29;
	min.s64 	%rd472, %rd470, %rd29;
	selp.b32 	%r615, %r613, %r489, %p174;
$L__BB2_30:
	mov.b32 	%r526, 2;
	mov.b32 	%r527, 31;
	mov.b32 	%r528, -1;
	// begin inline asm
	shfl.sync.down.b32 %r509, %r615, %r526, %r527, %r528;
	// end inline asm
	// begin inline asm
	shfl.sync.down.b32 %r514, %r515, %r526, %r527, %r528;
	// end inline asm
	mov.b64 	{%r520, %r525}, %rd472;
	// begin inline asm
	shfl.sync.down.b32 %r519, %r520, %r526, %r527, %r528;
	// end inline asm
	// begin inline asm
	shfl.sync.down.b32 %r524, %r525, %r526, %r527, %r528;
	// end inline asm
	mov.b64 	%rd32, {%r519, %r524};
	setp.gt.s32 	%p175, %r488, 29;
	mov.u64 	%rd473, %rd472;
	mov.u32 	%r616, %r615;
	@%p175 bra 	$L__BB2_34;
	mul.wide.s32 	%rd413, %r615, 16;
	add.s64 	%rd414, %rd4, %rd413;
	ld.global.f32 	%f13, [%rd414+12];
	mul.wide.s32 	%rd415, %r509, 16;
	add.s64 	%rd416, %rd4, %rd415;
	ld.global.f32 	%f14, [%rd416+12];
	setp.lt.f32 	%p176, %f13, %f14;
	mov.u64 	%rd473, %rd32;
	mov.u32 	%r616, %r509;
	@%p176 bra 	$L__BB2_34;
	setp.lt.f32 	%p177, %f14, %f13;
	mov.u64 	%rd473, %rd472;
	mov.u32 	%r616, %r615;
	@%p177 bra 	$L__BB2_34;
	setp.lt.s64 	%p178, %rd472, %rd32;
	min.s64 	%rd473, %rd472, %rd32;
	selp.b32 	%r616, %r615, %r509, %p178;
$L__BB2_34:
	mov.b32 	%r546, 4;
	mov.b32 	%r547, 31;
	mov.b32 	%r548, -1;
	// begin inline asm
	shfl.sync.down.b32 %r529, %r616, %r546, %r547, %r548;
	// end inline asm
	// begin inline asm
	shfl.sync.down.b32 %r534, %r535, %r546, %r547, %r548;
	// end inline asm
	mov.b64 	{%r540, %r545}, %rd473;
	// begin inline asm
	shfl.sync.down.b32 %r539, %r540, %r546, %r547, %r548;
	// end inline asm
	// begin inline asm
	shfl.sync.down.b32 %r544, %r545, %r546, %r547, %r548;
	// end inline asm
	mov.b64 	%rd35, {%r539, %r544};
	setp.gt.s32 	%p179, %r488, 27;
	mov.u64 	%rd474, %rd473;
	mov.u32 	%r617, %r616;
	@%p179 bra 	$L__BB2_38;
	mul.wide.s32 	%rd417, %r616, 16;
	add.s64 	%rd418, %rd4, %rd417;
	ld.global.f32 	%f15, [%rd418+12];
	mul.wide.s32 	%rd419, %r529, 16;
	add.s64 	%rd420, %rd4, %rd419;
	ld.global.f32 	%f16, [%rd420+12];
	setp.lt.f32 	%p180, %f15, %f16;
	mov.u64 	%rd474, %rd35;
	mov.u32 	%r617, %r529;
	@%p180 bra 	$L__BB2_38;
	setp.lt.f32 	%p181, %f16, %f15;
	mov.u64 	%rd474, %rd473;
	mov.u32 	%r617, %r616;
	@%p181 bra 	$L__BB2_38;
	setp.lt.s64 	%p182, %rd473, %rd35;
	min.s64 	%rd474, %rd473, %rd35;
	selp.b32 	%r617, %r616, %r529, %p182;
$L__BB2_38:
	mov.b32 	%r566, 8;
	mov.b32 	%r567, 31;
	mov.b32 	%r568, -1;
	// begin inline asm
	shfl.sync.down.b32 %r549, %r617, %r566, %r567, %r568;
	// end inline asm
	// begin inline asm
	shfl.sync.down.b32 %r554, %r555, %r566, %r567, %r568;
	// end inline asm
	mov.b64 	{%r560, %r565}, %rd474;
	// begin inline asm
	shfl.sync.down.b32 %r559, %r560, %r566, %r567, %r568;
	// end inline asm
	// begin inline asm
	shfl.sync.down.b32 %r564, %r565, %r566, %r567, %r568;
	// end inline asm
	mov.b64 	%rd38, {%r559, %r564};
	setp.gt.s32 	%p183, %r488, 23;
	mov.u64 	%rd475, %rd474;
	mov.u32 	%r618, %r617;
	@%p183 bra 	$L__BB2_42;
	mul.wide.s32 	%rd421, %r617, 16;
	add.s64 	%rd422, %rd4, %rd421;
	ld.global.f32 	%f17, [%rd422+12];
	mul.wide.s32 	%rd423, %r549, 16;
	add.s64 	%rd424, %rd4, %rd423;
	ld.global.f32 	%f18, [%rd424+12];
	setp.lt.f32 	%p184, %f17, %f18;
	mov.u64 	%rd475, %rd38;
	mov.u32 	%r618, %r549;
	@%p184 bra 	$L__BB2_42;
	setp.lt.f32 	%p185, %f18, %f17;
	mov.u64 	%rd475, %rd474;
	mov.u32 	%r618, %r617;
	@%p185 bra 	$L__BB2_42;
	setp.lt.s64 	%p186, %rd474, %rd38;
	min.s64 	%rd475, %rd474, %rd38;
	selp.b32 	%r618, %r617, %r549, %p186;
$L__BB2_42:
	mov.b32 	%r586, 16;
	mov.b32 	%r587, 31;
	mov.b32 	%r588, -1;
	// begin inline asm
	shfl.sync.down.b32 %r569, %r618, %r586, %r587, %r588;
	// end inline asm
	// begin inline asm
	shfl.sync.down.b32 %r574, %r575, %r586, %r587, %r588;
	// end inline asm
	mov.b64 	{%r580, %r585}, %rd475;
	// begin inline asm
	shfl.sync.down.b32 %r579, %r580, %r586, %r587, %r588;
	// end inline asm
	// begin inline asm
	shfl.sync.down.b32 %r584, %r585, %r586, %r587, %r588;
	// end inline asm
	mov.b64 	%rd41, {%r579, %r584};
	setp.gt.s32 	%p187, %r488, 15;
	mov.u64 	%rd523, %rd475;
	mov.u32 	%r677, %r618;
	@%p187 bra 	$L__BB2_46;
	mul.wide.s32 	%rd425, %r618, 16;
	add.s64 	%rd426, %rd4, %rd425;
	ld.global.f32 	%f19, [%rd426+12];
	mul.wide.s32 	%rd427, %r569, 16;
	add.s64 	%rd428, %rd4, %rd427;
	ld.global.f32 	%f20, [%rd428+12];
	setp.lt.f32 	%p188, %f19, %f20;
	mov.u64 	%rd523, %rd41;
	mov.u32 	%r677, %r569;
	@%p188 bra 	$L__BB2_46;
	setp.lt.f32 	%p189, %f20, %f19;
	mov.u64 	%rd523, %rd475;
	mov.u32 	%r677, %r618;
	@%p189 bra 	$L__BB2_46;
	setp.lt.s64 	%p190, %rd475, %rd41;
	min.s64 	%rd523, %rd475, %rd41;
	selp.b32 	%r677, %r618, %r569, %p190;
$L__BB2_46:
	setp.ne.s32 	%p191, %r488, 0;
	@%p191 bra 	$L__BB2_48;
	shr.u32 	%r589, %r5, 1;
	and.b32  	%r590, %r589, 496;
	mov.u32 	%r591, _ZN6thrust24THRUST_300001_SM_1000_NS8cuda_cub4core6detail5shmemE;
	add.s32 	%r592, %r591, %r590;
	st.shared.u32 	[%r592+8], %r677;
	st.shared.u64 	[%r592+16], %rd523;
$L__BB2_48:
	bar.sync 	0;
	setp.ne.s32 	%p192, %r5, 0;
	@%p192 bra 	$L__BB2_208;
	ld.shared.u32 	%r70, [_ZN6thrust24THRUST_300001_SM_1000_NS8cuda_cub4core6detail5shmemE+24];
	ld.shared.u64 	%rd44, [_ZN6thrust24THRUST_300001_SM_1000_NS8cuda_cub4core6detail5shmemE+32];
	mul.wide.s32 	%rd429, %r677, 16;
	add.s64 	%rd430, %rd4, %rd429;
	ld.global.f32 	%f21, [%rd430+12];
	mul.wide.s32 	%rd431, %r70, 16;
	add.s64 	%rd432, %rd4, %rd431;
	ld.global.f32 	%f22, [%rd432+12];
	setp.lt.f32 	%p193, %f21, %f22;
	mov.u64 	%rd477, %rd44;
	mov.u32 	%r620, %r70;
	@%p193 bra 	$L__BB2_52;
	setp.lt.f32 	%p194, %f22, %f21;
	mov.u64 	%rd477, %rd523;
	mov.u32 	%r620, %r677;
	@%p194 bra 	$L__BB2_52;
	setp.lt.s64 	%p195, %rd523, %rd44;
	min.s64 	%rd477, %rd523, %rd44;
	selp.b32 	%r620, %r677, %r70, %p195;
$L__BB2_52:
	ld.shared.u32 	%r73, [_ZN6thrust24THRUST_300001_SM_1000_NS8cuda_cub4core6detail5shmemE+40];
	ld.shared.u64 	%rd47, [_ZN6thrust24THRUST_300001_SM_1000_NS8cuda_cub4core6detail5shmemE+48];
	mul.wide.s32 	%rd433, %r620, 16;
	add.s64 	%rd434, %rd4, %rd433;
	ld.global.f32 	%f23, [%rd434+12];
	mul.wide.s32 	%rd435, %r73, 16;
	add.s64 	%rd436, %rd4, %rd435;
	ld.global.f32 	%f24, [%rd436+12];
	setp.lt.f32 	%p196, %f23, %f24;
	mov.u64 	%rd478, %rd47;
	mov.u32 	%r621, %r73;
	@%p196 bra 	$L__BB2_55;
	setp.lt.f32 	%p197, %f24, %f23;
	mov.u64 	%rd478, %rd477;
	mov.u32 	%r621, %r620;
	@%p197 bra 	$L__BB2_55;
	setp.lt.s64 	%p198, %rd477, %rd47;
	min.s64 	%rd478, %rd477, %rd47;
	selp.b32 	%r621, %r620, %r73, %p198;
$L__BB2_55:
	ld.shared.u32 	%r76, [_ZN6thrust24THRUST_300001_SM_1000_NS8cuda_cub4core6detail5shmemE+56];
	ld.shared.u64 	%rd50, [_ZN6thrust24THRUST_300001_SM_1000_NS8cuda_cub4core6detail5shmemE+64];
	mul.wide.s32 	%rd437, %r621, 16;
	add.s64 	%rd438, %rd4, %rd437;
	ld.global.f32 	%f25, [%rd438+12];
	mul.wide.s32 	%rd439, %r76, 16;
	add.s64 	%rd440, %rd4, %rd439;
	ld.global.f32 	%f26, [%rd440+12];
	setp.lt.f32 	%p199, %f25, %f26;
	mov.u64 	%rd479, %rd50;
	mov.u32 	%r622, %r76;
	@%p199 bra 	$L__BB2_58;
	setp.lt.f32 	%p200, %f26, %f25;
	mov.u64 	%rd479, %rd478;
	mov.u32 	%r622, %r621;
	@%p200 bra 	$L__BB2_58;
	setp.lt.s64 	%p201, %rd478, %rd50;
	min.s64 	%rd479, %rd478, %rd50;
	selp.b32 	%r622, %r621, %r76, %p201;
$L__BB2_58:
	ld.shared.u32 	%r79, [_ZN6thrust24THRUST_300001_SM_1000_NS8cuda_cub4core6detail5shmemE+72];
	ld.shared.u64 	%rd53, [_ZN6thrust24THRUST_300001_SM_1000_NS8cuda_cub4core6detail5shmemE+80];
	mul.wide.s32 	%rd441, %r622, 16;
	add.s64 	%rd442, %rd4, %rd441;
	ld.global.f32 	%f27, [%rd442+12];
	mul.wide.s32 	%rd443, %r79, 16;
	add.s64 	%rd444, %rd4, %rd443;
	ld.global.f32 	%f28, [%rd444+12];
	setp.lt.f32 	%p202, %f27, %f28;
	mov.u64 	%rd480, %rd53;
	mov.u32 	%r623, %r79;
	@%p202 bra 	$L__BB2_61;
	setp.lt.f32 	%p203, %f28, %f27;
	mov.u64 	%rd480, %rd479;
	mov.u32 	%r623, %r622;
	@%p203 bra 	$L__BB2_61;
	setp.lt.s64 	%p204, %rd479, %rd53;
	min.s64 	%rd480, %rd479, %rd53;
	selp.b32 	%r623, %r622, %r79, %p204;
$L__BB2_61:
	ld.shared.u32 	%r82, [_ZN6thrust24THRUST_300001_SM_1000_NS8cuda_cub4core6detail5shmemE+88];
	ld.shared.u64 	%rd56, [_ZN6thrust24THRUST_300001_SM_1000_NS8cuda_cub4core6detail5shmemE+96];
	mul.wide.s32 	%rd445, %r623, 16;
	add.s64 	%rd446, %rd4, %rd445;
	ld.global.f32 	%f29, [%rd446+12];
	mul.wide.s32 	%rd447, %r82, 16;
	add.s64 	%rd448, %rd4, %rd447;
	ld.global.f32 	%f30, [%rd448+12];
	setp.lt.f32 	%p205, %f29, %f30;
	mov.u32 	%r624, %r82;
	mov.u64 	%rd481, %rd56;
	@%p205 bra 	$L__BB2_64;
	setp.lt.f32 	%p206, %f30, %f29;
	mov.u32 	%r624, %r623;
	mov.u64 	%rd481, %rd480;
	@%p206 bra 	$L__BB2_64;
	setp.lt.s64 	%p207, %rd480, %rd56;
	selp.b32 	%r624, %r623, %r82, %p207;
	min.s64 	%rd481, %rd480, %rd56;
$L__BB2_64:
	ld.shared.u32 	%r85, [_ZN6thrust24THRUST_300001_SM_1000_NS8cuda_cub4core6detail5shmemE+104];
	ld.shared.u64 	%rd59, [_ZN6thrust24THRUST_300001_SM_1000_NS8cuda_cub4core6detail5shmemE+112];
	mul.wide.s32 	%rd449, %r624, 16;
	add.s64 	%rd450, %rd4, %rd449;
	ld.global.f32 	%f31, [%rd450+12];
	mul.wide.s32 	%rd451, %r85, 16;
	add.s64 	%rd452, %rd4, %rd451;
	ld.global.f32 	%f32, [%rd452+12];
	setp.lt.f32 	%p208, %f31, %f32;
	mov.u32 	%r625, %r85;
	mov.u64 	%rd482, %rd59;
	@%p208 bra 	$L__BB2_67;
	setp.lt.f32 	%p209, %f32, %f31;
	mov.u32 	%r625, %r624;
	mov.u64 	%rd482, %rd481;
	@%p209 bra 	$L__BB2_67;
	setp.lt.s64 	%p210, %rd481, %rd59;
	selp.b32 	%r625, %r624, %r85, %p210;
	min.s64 	%rd482, %rd481, %rd59;
$L__BB2_67:
	ld.shared.u32 	%r88, [_ZN6thrust24THRUST_300001_SM_1000_NS8cuda_cub4core6detail5shmemE+120];
	ld.shared.u64 	%rd62, [_ZN6thrust24THRUST_300001_SM_1000_NS8cuda_cub4core6detail5shmemE+128];
	mul.wide.s32 	%rd453, %r625, 16;
	add.s64 	%rd454, %rd4, %rd453;
	ld.global.f32 	%f33, [%rd454+12];
	mul.wide.s32 	%rd455, %r88, 16;
	add.s64 	%rd456, %rd4, %rd455;
	ld.global.f32 	%f34, [%rd456+12];
	setp.lt.f32 	%p211, %f33, %f34;
	mov.u32 	%r677, %r88;
	mov.u64 	%rd523, %rd62;
	@%p211 bra 	$L__BB2_208;
	setp.lt.f32 	%p212, %f34, %f33;
	mov.u32 	%r677, %r625;
	mov.u64 	%rd523, %rd482;
	@%p212 bra 	$L__BB2_208;
	setp.lt.s64 	%p213, %rd482, %rd62;
	selp.b32 	%r677, %r625, %r88, %p213;
	min.s64 	%rd523, %rd482, %rd62;
	bra.uni 	$L__BB2_208;
$L__BB2_70:
	// begin inline asm
	mov.u32 %r375, %laneid;
	// end inline asm
	and.b32  	%r396, %r5, 992;
	add.s32 	%r397, %r396, 32;
	setp.gt.s32 	%p120, %r397, %r4;
	not.b32 	%r398, %r396;
	add.s32 	%r399, %r4, %r398;
	selp.b32 	%r394, %r399, 31, %p120;
	mov.b32 	%r393, 1;
	mov.b32 	%r395, -1;
	// begin inline asm
	shfl.sync.down.b32 %r376, %r613, %r393, %r394, %r395;
	// end inline asm
	// begin inline asm
	shfl.sync.down.b32 %r381, %r382, %r393, %r394, %r395;
	// end inline asm
	mov.b64 	{%r387, %r392}, %rd470;
	// begin inline asm
	shfl.sync.down.b32 %r386, %r387, %r393, %r394, %r395;
	// end inline asm
	// begin inline asm
	shfl.sync.down.b32 %r391, %r392, %r393, %r394, %r395;
	// end inline asm
	mov.b64 	%rd64, {%r386, %r391};
	setp.ge.s32 	%p121, %r375, %r394;
	mov.u32 	%r626, %r613;
	mov.u64 	%rd483, %rd470;
	@%p121 bra 	$L__BB2_74;
	mul.wide.s32 	%rd361, %r613, 16;
	add.s64 	%rd362, %rd4, %rd361;
	ld.global.f32 	%f35, [%rd362+12];
	mul.wide.s32 	%rd363, %r376, 16;
	add.s64 	%rd364, %rd4, %rd363;
	ld.global.f32 	%f36, [%rd364+12];
	setp.lt.f32 	%p122, %f35, %f36;
	mov.u32 	%r626, %r376;
	mov.u64 	%rd483, %rd64;
	@%p122 bra 	$L__BB2_74;
	setp.lt.f32 	%p123, %f36, %f35;
	mov.u32 	%r626, %r613;
	mov.u64 	%rd483, %rd470;
	@%p123 bra 	$L__BB2_74;
	setp.lt.s64 	%p124, %rd470, %rd64;
	selp.b32 	%r626, %r613, %r376, %p124;
	min.s64 	%rd483, %rd470, %rd64;
$L__BB2_74:
	mov.b32 	%r417, 2;
	mov.b32 	%r419, -1;
	// begin inline asm
	shfl.sync.down.b32 %r400, %r626, %r417, %r394, %r419;
	// end inline asm
	// begin inline asm
	shfl.sync.down.b32 %r405, %r406, %r417, %r394, %r419;
	// end inline asm
	mov.b64 	{%r411, %r416}, %rd483;
	// begin inline asm
	shfl.sync.down.b32 %r410, %r411, %r417, %r394, %r419;
	// end inline asm
	// begin inline asm
	shfl.sync.down.b32 %r415, %r416, %r417, %r394, %r419;
	// end inline asm
	mov.b64 	%rd67, {%r410, %r415};
	add.s32 	%r420, %r375, 2;
	setp.gt.s32 	%p125, %r420, %r394;
	mov.u32 	%r627, %r626;
	mov.u64 	%rd484, %rd483;
	@%p125 bra 	$L__BB2_78;
	mul.wide.s32 	%rd365, %r626, 16;
	add.s64 	%rd366, %rd4, %rd365;
	ld.global.f32 	%f37, [%rd366+12];
	mul.wide.s32 	%rd367, %r400, 16;
	add.s64 	%rd368, %rd4, %rd367;
	ld.global.f32 	%f38, [%rd368+12];
	setp.lt.f32 	%p126, %f37, %f38;
	mov.u32 	%r627, %r400;
	mov.u64 	%rd484, %rd67;
	@%p126 bra 	$L__BB2_78;
	setp.lt.f32 	%p127, %f38, %f37;
	mov.u32 	%r627, %r626;
	mov.u64 	%rd484, %rd483;
	@%p127 bra 	$L__BB2_78;
	setp.lt.s64 	%p128, %rd483, %rd67;
	selp.b32 	%r627, %r626, %r400, %p128;
	min.s64 	%rd484, %rd483, %rd67;
$L__BB2_78:
	mov.b32 	%r438, 4;
	mov.b32 	%r440, -1;
	// begin inline asm
	shfl.sync.down.b32 %r421, %r627, %r438, %r394, %r440;
	// end inline asm
	// begin inline asm
	shfl.sync.down.b32 %r426, %r427, %r438, %r394, %r440;
	// end inline asm
	mov.b64 	{%r432, %r437}, %rd484;
	// begin inline asm
	shfl.sync.down.b32 %r431, %r432, %r438, %r394, %r440;
	// end inline asm
	// begin inline asm
	shfl.sync.down.b32 %r436, %r437, %r438, %r394, %r440;
	// end inline asm
	mov.b64 	%rd70, {%r431, %r436};
	add.s32 	%r441, %r375, 4;
	setp.gt.s32 	%p129, %r441, %r394;
	mov.u32 	%r628, %r627;
	mov.u64 	%rd485, %rd484;
	@%p129 bra 	$L__BB2_82;
	mul.wide.s32 	%rd369, %r627, 16;
	add.s64 	%rd370, %rd4, %rd369;
	ld.global.f32 	%f39, [%rd370+12];
	mul.wide.s32 	%rd371, %r421, 16;
	add.s64 	%rd372, %rd4, %rd371;
	ld.global.f32 	%f40, [%rd372+12];
	setp.lt.f32 	%p130, %f39, %f40;
	mov.u32 	%r628, %r421;
	mov.u64 	%rd485, %rd70;
	@%p130 bra 	$L__BB2_82;
	setp.lt.f32 	%p131, %f40, %f39;
	mov.u32 	%r628, %r627;
	mov.u64 	%rd485, %rd484;
	@%p131 bra 	$L__BB2_82;
	setp.lt.s64 	%p132, %rd484, %rd70;
	selp.b32 	%r628, %r627, %r421, %p132;
	min.s64 	%rd485, %rd484, %rd70;
$L__BB2_82:
	mov.b32 	%r459, 8;
	mov.b32 	%r461, -1;
	// begin inline asm
	shfl.sync.down.b32 %r442, %r628, %r459, %r394, %r461;
	// end inline asm
	// begin inline asm
	shfl.sync.down.b32 %r447, %r448, %r459, %r394, %r461;
	// end inline asm
	mov.b64 	{%r453, %r458}, %rd485;
	// begin inline asm
	shfl.sync.down.b32 %r452, %r453, %r459, %r394, %r461;
	// end inline asm
	// begin inline asm
	shfl.sync.down.b32 %r457, %r458, %r459, %r394, %r461;
	// end inline asm
	mov.b64 	%rd73, {%r452, %r457};
	add.s32 	%r462, %r375, 8;
	setp.gt.s32 	%p133, %r462, %r394;
	mov.u32 	%r629, %r628;
	mov.u64 	%rd486, %rd485;
	@%p133 bra 	$L__BB2_86;
	mul.wide.s32 	%rd373, %r628, 16;
	add.s64 	%rd374, %rd4, %rd373;
	ld.global.f32 	%f41, [%rd374+12];
	mul.wide.s32 	%rd375, %r442, 16;
	add.s64 	%rd376, %rd4, %rd375;
	ld.global.f32 	%f42, [%rd376+12];
	setp.lt.f32 	%p134, %f41, %f42;
	mov.u32 	%r629, %r442;
	mov.u64 	%rd486, %rd73;
	@%p134 bra 	$L__BB2_86;
	setp.lt.f32 	%p135, %f42, %f41;
	mov.u32 	%r629, %r628;
	mov.u64 	%rd486, %rd485;
	@%p135 bra 	$L__BB2_86;
	setp.lt.s64 	%p136, %rd485, %rd73;
	selp.b32 	%r629, %r628, %r442, %p136;
	min.s64 	%rd486, %rd485, %rd73;
$L__BB2_86:
	mov.b32 	%r480, 16;
	mov.b32 	%r482, -1;
	// begin inline asm
	shfl.sync.down.b32 %r463, %r629, %r480, %r394, %r482;
	// end inline asm
	// begin inline asm
	shfl.sync.down.b32 %r468, %r469, %r480, %r394, %r482;
	// end inline asm
	mov.b64 	{%r474, %r479}, %rd486;
	// begin inline asm
	shfl.sync.down.b32 %r473, %r474, %r480, %r394, %r482;
	// end inline asm
	// begin inline asm
	shfl.sync.down.b32 %r478, %r479, %r480, %r394, %r482;
	// end inline asm
	mov.b64 	%rd76, {%r473, %r478};
	add.s32 	%r483, %r375, 16;
	setp.gt.s32 	%p137, %r483, %r394;
	mov.u32 	%r677, %r629;
	mov.u64 	%rd523, %rd486;
	@%p137 bra 	$L__BB2_90;
	mul.wide.s32 	%rd377, %r629, 16;
	add.s64 	%rd378, %rd4, %rd377;
	ld.global.f32 	%f43, [%rd378+12];
	mul.wide.s32 	%rd379, %r463, 16;
	add.s64 	%rd380, %rd4, %rd379;
	ld.global.f32 	%f44, [%rd380+12];
	setp.lt.f32 	%p138, %f43, %f44;
	mov.u32 	%r677, %r463;
	mov.u64 	%rd523, %rd76;
	@%p138 bra 	$L__BB2_90;
	setp.lt.f32 	%p139, %f44, %f43;
	mov.u32 	%r677, %r629;
	mov.u64 	%rd523, %rd486;
	@%p139 bra 	$L__BB2_90;
	setp.lt.s64 	%p140, %rd486, %rd76;
	selp.b32 	%r677, %r629, %r463, %p140;
	min.s64 	%rd523, %rd486, %rd76;
$L__BB2_90:
	setp.ne.s32 	%p141, %r375, 0;
	@%p141 bra 	$L__BB2_92;
	shr.u32 	%r484, %r5, 1;
	and.b32  	%r485, %r484, 496;
	mov.u32 	%r486, _ZN6thrust24THRUST_300001_SM_1000_NS8cuda_cub4core6detail5shmemE;
	add.s32 	%r487, %r486, %r485;
	st.shared.u32 	[%r487+8], %r677;
	st.shared.u64 	[%r487+16], %rd523;
$L__BB2_92:
	bar.sync 	0;
	setp.ne.s32 	%p142, %r5, 0;
	@%p142 bra 	$L__BB2_208;
	setp.lt.s32 	%p143, %r4, 33;
	mov.u32 	%r631, %r677;
	mov.u64 	%rd488, %rd523;
	@%p143 bra 	$L__BB2_97;
	ld.shared.u32 	%r107, [_ZN6thrust24THRUST_300001_SM_1000_NS8cuda_cub4core6detail5shmemE+24];
	ld.shared.u64 	%rd79, [_ZN6thrust24THRUST_300001_SM_1000_NS8cuda_cub4core6detail5shmemE+32];
	mul.wide.s32 	%rd381, %r677, 16;
	add.s64 	%rd382, %rd4, %rd381;
	ld.global.f32 	%f45, [%rd382+12];
	mul.wide.s32 	%rd383, %r107, 16;
	add.s64 	%rd384, %rd4, %rd383;
	ld.global.f32 	%f46, [%rd384+12];
	setp.lt.f32 	%p144, %f45, %f46;
	mov.u32 	%r631, %r107;
	mov.u64 	%rd488, %rd79;
	@%p144 bra 	$L__BB2_97;
	setp.lt.f32 	%p145, %f46, %f45;
	mov.u32 	%r631, %r677;
	mov.u64 	%rd488, %rd523;
	@%p145 bra 	$L__BB2_97;
	setp.lt.s64 	%p146, %rd523, %rd79;
	selp.b32 	%r631, %r677, %r107, %p146;
	min.s64 	%rd488, %rd523, %rd79;
$L__BB2_97:
	setp.lt.s32 	%p147, %r4, 65;
	mov.u32 	%r632, %r631;
	mov.u64 	%rd489, %rd488;
	@%p147 bra 	$L__BB2_101;
	ld.shared.u32 	%r110, [_ZN6thrust24THRUST_300001_SM_1000_NS8cuda_cub4core6detail5shmemE+40];
	ld.shared.u64 	%rd82, [_ZN6thrust24THRUST_300001_SM_1000_NS8cuda_cub4core6detail5shmemE+48];
	mul.wide.s32 	%rd385, %r631, 16;
	add.s64 	%rd386, %rd4, %rd385;
	ld.global.f32 	%f47, [%rd386+12];
	mul.wide.s32 	%rd387, %r110, 16;
	add.s64 	%rd388, %rd4, %rd387;
	ld.global.f32 	%f48, [%rd388+12];
	setp.lt.f32 	%p148, %f47, %f48;
	mov.u32 	%r632, %r110;
	mov.u64 	%rd489, %rd82;
	@%p148 bra 	$L__BB2_101;
	setp.lt.f32 	%p149, %f48, %f47;
	mov.u32 	%r632, %r631;
	mov.u64 	%rd489, %rd488;
	@%p149 bra 	$L__BB2_101;
	setp.lt.s64 	%p150, %rd488, %rd82;
	selp.b32 	%r632, %r631, %r110, %p150;
	min.s64 	%rd489, %rd488, %rd82;
$L__BB2_101:
	setp.lt.s32 	%p151, %r4, 97;
	mov.u32 	%r633, %r632;
	mov.u64 	%rd490, %rd489;
	@%p151 bra 	$L__BB2_105;
	ld.shared.u32 	%r113, [_ZN6thrust24THRUST_300001_SM_1000_NS8cuda_cub4core6detail5shmemE+56];
	ld.shared.u64 	%rd85, [_ZN6thrust24THRUST_300001_SM_1000_NS8cuda_cub4core6detail5shmemE+64];
	mul.wide.s32 	%rd389, %r632, 16;
	add.s64 	%rd390, %rd4, %rd389;
	ld.global.f32 	%f49, [%rd390+12];
	mul.wide.s32 	%rd391, %r113, 16;
	add.s64 	%rd392, %rd4, %rd391;
	ld.global.f32 	%f50, [%rd392+12];
	setp.lt.f32 	%p152, %f49, %f50;
	mov.u32 	%r633, %r113;
	mov.u64 	%rd490, %rd85;
	@%p152 bra 	$L__BB2_105;
	setp.lt.f32 	%p153, %f50, %f49;
	mov.u32 	%r633, %r632;
	mov.u64 	%rd490, %rd489;
	@%p153 bra 	$L__BB2_105;
	setp.lt.s64 	%p154, %rd489, %rd85;
	selp.b32 	%r633, %r632, %r113, %p154;
	min.s64 	%rd490, %rd489, %rd85;
$L__BB2_105:
	setp.lt.s32 	%p155, %r4, 129;
	mov.u32 	%r634, %r633;
	mov.u64 	%rd491, %rd490;
	@%p155 bra 	$L__BB2_109;
	ld.shared.u32 	%r116, [_ZN6thrust24THRUST_300001_SM_1000_NS8cuda_cub4core6detail5shmemE+72];
	ld.shared.u64 	%rd88, [_ZN6thrust24THRUST_300001_SM_1000_NS8cuda_cub4core6detail5shmemE+80];
	mul.wide.s32 	%rd393, %r633, 16;
	add.s64 	%rd394, %rd4, %rd393;
	ld.global.f32 	%f51, [%rd394+12];
	mul.wide.s32 	%rd395, %r116, 16;
	add.s64 	%rd396, %rd4, %rd395;
	ld.global.f32 	%f52, [%rd396+12];
	setp.lt.f32 	%p156, %f51, %f52;
	mov.u32 	%r634, %r116;
	mov.u64 	%rd491, %rd88;
	@%p156 bra 	$L__BB2_109;
	setp.lt.f32 	%p157, %f52, %f51;
	mov.u32 	%r634, %r633;
	mov.u64 	%rd491, %rd490;
	@%p157 bra 	$L__BB2_109;
	setp.lt.s64 	%p158, %rd490, %rd88;
	selp.b32 	%r634, %r633, %r116, %p158;
	min.s64 	%rd491, %rd490, %rd88;
$L__BB2_109:
	setp.lt.s32 	%p159, %r4, 161;
	mov.u32 	%r635, %r634;
	mov.u64 	%rd492, %rd491;
	@%p159 bra 	$L__BB2_113;
	ld.shared.u32 	%r119, [_ZN6thrust24THRUST_300001_SM_1000_NS8cuda_cub4core6detail5shmemE+88];
	ld.shared.u64 	%rd91, [_ZN6thrust24THRUST_300001_SM_1000_NS8cuda_cub4core6detail5shmemE+96];
	mul.wide.s32 	%rd397, %r634, 16;
	add.s64 	%rd398, %rd4, %rd397;
	ld.global.f32 	%f53, [%rd398+12];
	mul.wide.s32 	%rd399, %r119, 16;
	add.s64 	%rd400, %rd4, %rd399;
	ld.global.f32 	%f54, [%rd400+12];
	setp.lt.f32 	%p160, %f53, %f54;
	mov.u32 	%r635, %r119;
	mov.u64 	%rd492, %rd91;
	@%p160 bra 	$L__BB2_113;
	setp.lt.f32 	%p161, %f54, %f53;
	mov.u32 	%r635, %r634;
	mov.u64 	%rd492, %rd491;
	@%p161 bra 	$L__BB2_113;
	setp.lt.s64 	%p162, %rd491, %rd91;
	selp.b32 	%r635, %r634, %r119, %p162;
	min.s64 	%rd492, %rd491, %rd91;
$L__BB2_113:
	setp.lt.s32 	%p163, %r4, 193;
	mov.u32 	%r636, %r635;
	mov.u64 	%rd493, %rd492;
	@%p163 bra 	$L__BB2_117;
	ld.shared.u32 	%r122, [_ZN6thrust24THRUST_300001_SM_1000_NS8cuda_cub4core6detail5shmemE+104];
	ld.shared.u64 	%rd94, [_ZN6thrust24THRUST_300001_SM_1000_NS8cuda_cub4core6detail5shmemE+112];
	mul.wide.s32 	%rd401, %r635, 16;
	add.s64 	%rd402, %rd4, %rd401;
	ld.global.f32 	%f55, [%rd402+12];
	mul.wide.s32 	%rd403, %r122, 16;
	add.s64 	%rd404, %rd4, %rd403;
	ld.global.f32 	%f56, [%rd404+12];
	setp.lt.f32 	%p164, %f55, %f56;
	mov.u32 	%r636, %r122;
	mov.u64 	%rd493, %rd94;
	@%p164 bra 	$L__BB2_117;
	setp.lt.f32 	%p165, %f56, %f55;
	mov.u32 	%r636, %r635;
	mov.u64 	%rd493, %rd492;
	@%p165 bra 	$L__BB2_117;
	setp.lt.s64 	%p166, %rd492, %rd94;
	selp.b32 	%r636, %r635, %r122, %p166;
	min.s64 	%rd493, %rd492, %rd94;
$L__BB2_117:
	setp.lt.s32 	%p167, %r4, 225;
	mov.u32 	%r677, %r636;
	mov.u64 	%rd523, %rd493;
	@%p167 bra 	$L__BB2_208;
	ld.shared.u32 	%r125, [_ZN6thrust24THRUST_300001_SM_1000_NS8cuda_cub4core6detail5shmemE+120];
	ld.shared.u64 	%rd97, [_ZN6thrust24THRUST_300001_SM_1000_NS8cuda_cub4core6detail5shmemE+128];
	mul.wide.s32 	%rd405, %r636, 16;
	add.s64 	%rd406, %rd4, %rd405;
	ld.global.f32 	%f57, [%rd406+12];
	mul.wide.s32 	%rd407, %r125, 16;
	add.s64 	%rd408, %rd4, %rd407;
	ld.global.f32 	%f58, [%rd408+12];
	setp.lt.f32 	%p168, %f57, %f58;
	mov.u32 	%r677, %r125;
	mov.u64 	%rd523, %rd97;
	@%p168 bra 	$L__BB2_208;
	setp.lt.f32 	%p169, %f58, %f57;
	mov.u32 	%r677, %r636;
	mov.u64 	%rd523, %rd493;
	@%p169 bra 	$L__BB2_208;
	setp.lt.s64 	%p170, %rd493, %rd97;
	selp.b32 	%r677, %r636, %r125, %p170;
	min.s64 	%rd523, %rd493, %rd97;
	bra.uni 	$L__BB2_208;
$L__BB2_121:
	mov.u32 	%r127, %tid.x;
	cvt.s64.s32 	%rd186, %r2;
	add.s64 	%rd99, %rd182, %rd186;
	cvt.u64.u32 	%rd187, %r127;
	add.s64 	%rd188, %rd187, %rd186;
	cvta.to.global.u64 	%rd189, %rd181;
	shl.b64 	%rd190, %rd188, 2;
	add.s64 	%rd191, %rd189, %rd190;
	ld.global.u32 	%r238, [%rd191];
	add.s32 	%r239, %r127, 256;
	cvt.u64.u32 	%rd192, %r239;
	ld.global.u32 	%r240, [%rd191+1024];
	add.s32 	%r241, %r127, 512;
	cvt.u64.u32 	%rd193, %r241;
	ld.global.u32 	%r242, [%rd191+2048];
	add.s32 	%r243, %r127, 768;
	cvt.u64.u32 	%rd194, %r243;
	ld.global.u32 	%r244, [%rd191+3072];
	or.b32  	%r245, %r127, 1024;
	cvt.u64.u32 	%rd100, %r245;
	add.s64 	%rd511, %rd99, %rd100;
	ld.global.u32 	%r665, [%rd191+4096];
	mul.wide.s32 	%rd195, %r238, 16;
	add.s64 	%rd196, %rd4, %rd195;
	ld.global.f32 	%f109, [%rd196+12];
	mul.wide.s32 	%rd197, %r240, 16;
	add.s64 	%rd198, %rd4, %rd197;
	ld.global.f32 	%f110, [%rd198+12];
	setp.geu.f32 	%p2, %f109, %f110;
	selp.f32 	%f111, %f109, %f110, %p2;
	selp.b32 	%r246, %r238, %r240, %p2;
	selp.b64 	%rd199, %rd187, %rd192, %p2;
	mul.wide.s32 	%rd200, %r242, 16;
	add.s64 	%rd201, %rd4, %rd200;
	ld.global.f32 	%f112, [%rd201+12];
	setp.geu.f32 	%p3, %f111, %f112;
	selp.b32 	%r247, %r246, %r242, %p3;
	selp.b64 	%rd202, %rd199, %rd193, %p3;
	mul.wide.s32 	%rd203, %r247, 16;
	add.s64 	%rd204, %rd4, %rd203;
	ld.global.f32 	%f113, [%rd204+12];
	mul.wide.s32 	%rd205, %r244, 16;
	add.s64 	%rd206, %rd4, %rd205;
	ld.global.f32 	%f114, [%rd206+12];
	setp.geu.f32 	%p4, %f113, %f114;
	selp.b32 	%r129, %r247, %r244, %p4;
	selp.b64 	%rd102, %rd202, %rd194, %p4;
	mul.wide.s32 	%rd207, %r129, 16;
	add.s64 	%rd208, %rd4, %rd207;
	ld.global.f32 	%f59, [%rd208+12];
	mul.wide.s32 	%rd209, %r665, 16;
	add.s64 	%rd210, %rd4, %rd209;
	ld.global.f32 	%f60, [%rd210+12];
	setp.lt.f32 	%p5, %f59, %f60;
	@%p5 bra 	$L__BB2_123;
	setp.lt.f32 	%p6, %f60, %f59;
	setp.lt.u64 	%p7, %rd102, %rd100;
	or.pred  	%p8, %p6, %p7;
	selp.b32 	%r665, %r129, %r665, %p8;
	add.s64 	%rd211, %rd99, %rd102;
	selp.b64 	%rd511, %rd211, %rd511, %p8;
$L__BB2_123:
	setp.le.s32 	%p9, %r235, %r3;
	@%p9 bra 	$L__BB2_164;
	setp.ne.s32 	%p10, %r127, 0;
	@%p10 bra 	$L__BB2_126;
	atom.global.add.u32 	%r248, [%rd1+4], 1280;
	add.s32 	%r249, %r248, %r3;
	st.shared.u32 	[_ZN6thrust24THRUST_300001_SM_1000_NS8cuda_cub4core6detail5shmemE+152], %r249;
$L__BB2_126:
	bar.sync 	0;
	ld.shared.u32 	%r646, [_ZN6thrust24THRUST_300001_SM_1000_NS8cuda_cub4core6detail5shmemE+152];
	add.s32 	%r250, %r646, 1280;
	setp.gt.s32 	%p11, %r250, %r235;
	@%p11 bra 	$L__BB2_141;
	mov.u32 	%r639, %r665;
$L__BB2_128:
	cvt.s64.s32 	%rd212, %r646;
	add.s64 	%rd213, %rd187, %rd212;
	cvta.to.global.u64 	%rd214, %rd181;
	shl.b64 	%rd215, %rd213, 2;
	add.s64 	%rd216, %rd214, %rd215;
	add.s64 	%rd496, %rd213, %rd182;
	ld.global.u32 	%r640, [%rd216];
	add.s64 	%rd497, %rd496, 256;
	ld.global.u32 	%r641, [%rd216+1024];
	ld.global.u32 	%r642, [%rd216+2048];
	ld.global.u32 	%r643, [%rd216+3072];
	ld.global.u32 	%r665, [%rd216+4096];
	mul.wide.s32 	%rd217, %r639, 16;
	add.s64 	%rd218, %rd4, %rd217;
	ld.global.f32 	%f61, [%rd218+12];
	mul.wide.s32 	%rd219, %r640, 16;
	add.s64 	%rd220, %rd4, %rd219;
	ld.global.f32 	%f115, [%rd220+12];
	setp.lt.f32 	%p12, %f61, %f115;
	@%p12 bra 	$L__BB2_130;
	setp.lt.f32 	%p13, %f115, %f61;
	setp.lt.s64 	%p14, %rd511, %rd496;
	or.pred  	%p15, %p13, %p14;
	selp.b32 	%r640, %r639, %r640, %p15;
	selp.b64 	%rd496, %rd511, %rd496, %p15;
	mul.wide.s32 	%rd221, %r640, 16;
	add.s64 	%rd222, %rd4, %rd221;
	ld.global.f32 	%f115, [%rd222+12];
$L__BB2_130:
	mul.wide.s32 	%rd223, %r641, 16;
	add.s64 	%rd224, %rd4, %rd223;
	ld.global.f32 	%f116, [%rd224+12];
	setp.lt.f32 	%p16, %f115, %f116;
	@%p16 bra 	$L__BB2_132;
	setp.lt.f32 	%p17, %f116, %f115;
	setp.lt.s64 	%p18, %rd496, %rd497;
	or.pred  	%p19, %p17, %p18;
	selp.b32 	%r641, %r640, %r641, %p19;
	selp.b64 	%rd497, %rd496, %rd497, %p19;
	mul.wide.s32 	%rd225, %r641, 16;
	add.s64 	%rd226, %rd4, %rd225;
	ld.global.f32 	%f116, [%rd226+12];
$L__BB2_132:
	add.s64 	%rd229, %rd213, %rd182;
	add.s64 	%rd498, %rd229, 512;
	mul.wide.s32 	%rd230, %r642, 16;
	add.s64 	%rd231, %rd4, %rd230;
	ld.global.f32 	%f117, [%rd231+12];
	setp.lt.f32 	%p20, %f116, %f117;
	@%p20 bra 	$L__BB2_134;
	setp.lt.f32 	%p21, %f117, %f116;
	setp.lt.s64 	%p22, %rd497, %rd498;
	or.pred  	%p23, %p21, %p22;
	selp.b32 	%r642, %r641, %r642, %p23;
	selp.b64 	%rd498, %rd497, %rd498, %p23;
	mul.wide.s32 	%rd232, %r642, 16;
	add.s64 	%rd233, %rd4, %rd232;
	ld.global.f32 	%f117, [%rd233+12];
$L__BB2_134:
	add.s64 	%rd499, %rd229, 768;
	mul.wide.s32 	%rd237, %r643, 16;
	add.s64 	%rd238, %rd4, %rd237;
	ld.global.f32 	%f118, [%rd238+12];
	setp.lt.f32 	%p24, %f117, %f118;
	@%p24 bra 	$L__BB2_136;
	setp.lt.f32 	%p25, %f118, %f117;
	setp.lt.s64 	%p26, %rd498, %rd499;
	or.pred  	%p27, %p25, %p26;
	selp.b32 	%r643, %r642, %r643, %p27;
	selp.b64 	%rd499, %rd498, %rd499, %p27;
	mul.wide.s32 	%rd239, %r643, 16;
	add.s64 	%rd240, %rd4, %rd239;
	ld.global.f32 	%f118, [%rd240+12];
$L__BB2_136:
	add.s64 	%rd511, %rd229, 1024;
	mul.wide.s32 	%rd244, %r665, 16;
	add.s64 	%rd245, %rd4, %rd244;
	ld.global.f32 	%f74, [%rd245+12];
	setp.lt.f32 	%p28, %f118, %f74;
	@%p28 bra 	$L__BB2_138;
	setp.lt.f32 	%p29, %f74, %f118;
	setp.lt.s64 	%p30, %rd499, %rd511;
	or.pred  	%p31, %p29, %p30;
	selp.b32 	%r665, %r643, %r665, %p31;
	selp.b64 	%rd511, %rd499, %rd511, %p31;
$L__BB2_138:
	setp.ne.s32 	%p32, %r127, 0;
	bar.sync 	0;
	@%p32 bra 	$L__BB2_140;
	atom.global.add.u32 	%r251, [%rd1+4], 1280;
	add.s32 	%r252, %r251, %r3;
	st.shared.u32 	[_ZN6thrust24THRUST_300001_SM_1000_NS8cuda_cub4core6detail5shmemE+152], %r252;
$L__BB2_140:
	bar.sync 	0;
	ld.shared.u32 	%r646, [_ZN6thrust24THRUST_300001_SM_1000_NS8cuda_cub4core6detail5shmemE+152];
	add.s32 	%r253, %r646, 1280;
	setp.le.s32 	%p33, %r253, %r235;
	mov.u32 	%r639, %r665;
	@%p33 bra 	$L__BB2_128;
$L__BB2_141:
	setp.le.s32 	%p34, %r235, %r646;
	@%p34 bra 	$L__BB2_164;
	sub.s32 	%r153, %r235, %r646;
	setp.ge.s32 	%p35, %r127, %r153;
	@%p35 bra 	$L__BB2_164;
	not.b32 	%r255, %r127;
	add.s32 	%r256, %r235, %r255;
	sub.s32 	%r154, %r256, %r646;
	and.b32  	%r257, %r154, 768;
	setp.eq.s32 	%p36, %r257, 768;
	mov.u32 	%r652, %r127;
	@%p36 bra 	$L__BB2_149;
	add.s32 	%r648, %r127, %r646;
	shr.u32 	%r258, %r154, 8;
	add.s32 	%r259, %r258, 1;
	and.b32  	%r260, %r259, 3;
	neg.s32 	%r647, %r260;
	mov.u32 	%r652, %r127;
$L__BB2_145:
	.pragma "nounroll";
	mov.u64 	%rd123, %rd511;
	mov.u32 	%r160, %r665;
	cvt.s64.s32 	%rd247, %r648;
	add.s64 	%rd124, %rd182, %rd247;
	mul.wide.s32 	%rd248, %r648, 4;
	cvta.to.global.u64 	%rd249, %rd181;
	add.s64 	%rd250, %rd249, %rd248;
	ld.global.u32 	%r161, [%rd250];
	mul.wide.s32 	%rd251, %r160, 16;
	add.s64 	%rd252, %rd4, %rd251;
	ld.global.f32 	%f75, [%rd252+12];
	mul.wide.s32 	%rd253, %r161, 16;
	add.s64 	%rd254, %rd4, %rd253;
	ld.global.f32 	%f76, [%rd254+12];
	setp.lt.f32 	%p37, %f75, %f76;
	mov.u32 	%r665, %r161;
	mov.u64 	%rd511, %rd124;
	@%p37 bra 	$L__BB2_148;
	setp.lt.f32 	%p38, %f76, %f75;
	mov.u32 	%r665, %r160;
	mov.u64 	%rd511, %rd123;
	@%p38 bra 	$L__BB2_148;
	setp.lt.s64 	%p39, %rd123, %rd124;
	selp.b32 	%r665, %r160, %r161, %p39;
	min.s64 	%rd511, %rd123, %rd124;
$L__BB2_148:
	add.s32 	%r652, %r652, 256;
	add.s32 	%r648, %r648, 256;
	add.s32 	%r647, %r647, 1;
	setp.ne.s32 	%p40, %r647, 0;
	@%p40 bra 	$L__BB2_145;
$L__BB2_149:
	setp.lt.u32 	%p41, %r154, 768;
	@%p41 bra 	$L__BB2_164;
	add.s32 	%r655, %r652, %r646;
	add.s32 	%r658, %r655, 256;
	add.s32 	%r657, %r655, 512;
	add.s32 	%r656, %r655, 768;
$L__BB2_151:
	cvt.s64.s32 	%rd255, %r658;
	add.s64 	%rd131, %rd182, %rd255;
	cvt.s64.s32 	%rd256, %r656;
	add.s64 	%rd132, %rd182, %rd256;
	cvt.s64.s32 	%rd257, %r655;
	mul.wide.s32 	%rd258, %r655, 4;
	cvta.to.global.u64 	%rd259, %rd181;
	add.s64 	%rd260, %rd259, %rd258;
	add.s64 	%rd133, %rd260, 2048;
	add.s64 	%rd134, %rd182, %rd257;
	ld.global.u32 	%r180, [%rd260];
	mul.wide.s32 	%rd261, %r665, 16;
	add.s64 	%rd262, %rd4, %rd261;
	ld.global.f32 	%f77, [%rd262+12];
	mul.wide.s32 	%rd263, %r180, 16;
	add.s64 	%rd264, %rd4, %rd263;
	ld.global.f32 	%f78, [%rd264+12];
	setp.lt.f32 	%p42, %f77, %f78;
	mov.u32 	%r661, %r180;
	mov.u64 	%rd507, %rd134;
	@%p42 bra 	$L__BB2_154;
	setp.lt.f32 	%p43, %f78, %f77;
	mov.u32 	%r661, %r665;
	mov.u64 	%rd507, %rd511;
	@%p43 bra 	$L__BB2_154;
	setp.lt.s64 	%p44, %rd511, %rd134;
	selp.b32 	%r661, %r665, %r180, %p44;
	min.s64 	%rd507, %rd511, %rd134;
$L__BB2_154:
	ld.global.u32 	%r183, [%rd133+-1024];
	mul.wide.s32 	%rd265, %r661, 16;
	add.s64 	%rd266, %rd4, %rd265;
	ld.global.f32 	%f79, [%rd266+12];
	mul.wide.s32 	%rd267, %r183, 16;
	add.s64 	%rd268, %rd4, %rd267;
	ld.global.f32 	%f80, [%rd268+12];
	setp.lt.f32 	%p45, %f79, %f80;
	mov.u32 	%r662, %r183;
	mov.u64 	%rd508, %rd131;
	@%p45 bra 	$L__BB2_157;
	setp.lt.f32 	%p46, %f80, %f79;
	mov.u32 	%r662, %r661;
	mov.u64 	%rd508, %rd507;
	@%p46 bra 	$L__BB2_157;
	setp.lt.s64 	%p47, %rd507, %rd131;
	selp.b32 	%r662, %r661, %r183, %p47;
	min.s64 	%rd508, %rd507, %rd131;
$L__BB2_157:
	cvt.s64.s32 	%rd269, %r657;
	add.s64 	%rd139, %rd182, %rd269;
	ld.global.u32 	%r186, [%rd133];
	mul.wide.s32 	%rd270, %r662, 16;
	add.s64 	%rd271, %rd4, %rd270;
	ld.global.f32 	%f81, [%rd271+12];
	mul.wide.s32 	%rd272, %r186, 16;
	add.s64 	%rd273, %rd4, %rd272;
	ld.global.f32 	%f82, [%rd273+12];
	setp.lt.f32 	%p48, %f81, %f82;
	mov.u32 	%r663, %r186;
	mov.u64 	%rd509, %rd139;
	@%p48 bra 	$L__BB2_160;
	setp.lt.f32 	%p49, %f82, %f81;
	mov.u32 	%r663, %r662;
	mov.u64 	%rd509, %rd508;
	@%p49 bra 	$L__BB2_160;
	setp.lt.s64 	%p50, %rd508, %rd139;
	selp.b32 	%r663, %r662, %r186, %p50;
	min.s64 	%rd509, %rd508, %rd139;
$L__BB2_160:
	ld.global.u32 	%r189, [%rd133+1024];
	mul.wide.s32 	%rd274, %r663, 16;
	add.s64 	%rd275, %rd4, %rd274;
	ld.global.f32 	%f83, [%rd275+12];
	mul.wide.s32 	%rd276, %r189, 16;
	add.s64 	%rd277, %rd4, %rd276;
	ld.global.f32 	%f84, [%rd277+12];
	setp.lt.f32 	%p51, %f83, %f84;
	mov.u32 	%r665, %r189;
	mov.u64 	%rd511, %rd132;
	@%p51 bra 	$L__BB2_163;
	setp.lt.f32 	%p52, %f84, %f83;
	mov.u32 	%r665, %r663;
	mov.u64 	%rd511, %rd509;
	@%p52 bra 	$L__BB2_163;
	setp.lt.s64 	%p53, %rd509, %rd132;
	selp.b32 	%r665, %r663, %r189, %p53;
	min.s64 	%rd511, %rd509, %rd132;
$L__BB2_163:
	add.s32 	%r652, %r652, 1024;
	add.s32 	%r658, %r658, 1024;
	add.s32 	%r657, %r657, 1024;
	add.s32 	%r656, %r656, 1024;
	add.s32 	%r655, %r655, 1024;
	setp.lt.s32 	%p54, %r652, %r153;
	@%p54 bra 	$L__BB2_151;
$L__BB2_164:
	// begin inline asm
	mov.u32 %r261, %laneid;
	// end inline asm
	mov.b32 	%r279, 1;
	mov.b32 	%r280, 31;
	mov.b32 	%r281, -1;
	// begin inline asm
	shfl.sync.down.b32 %r262, %r665, %r279, %r280, %r281;
	// end inline asm
	// begin inline asm
	shfl.sync.down.b32 %r267, %r268, %r279, %r280, %r281;
	// end inline asm
	mov.b64 	{%r273, %r278}, %rd511;
	// begin inline asm
	shfl.sync.down.b32 %r272, %r273, %r279, %r280, %r281;
	// end inline asm
	// begin inline asm
	shfl.sync.down.b32 %r277, %r278, %r279, %r280, %r281;
	// end inline asm
	mov.b64 	%rd145, {%r272, %r277};
	setp.gt.s32 	%p55, %r261, 30;
	mov.u32 	%r666, %r665;
	mov.u64 	%rd512, %rd511;
	@%p55 bra 	$L__BB2_168;
	mul.wide.s32 	%rd278, %r665, 16;
	add.s64 	%rd279, %rd4, %rd278;
	ld.global.f32 	%f85, [%rd279+12];
	mul.wide.s32 	%rd280, %r262, 16;
	add.s64 	%rd281, %rd4, %rd280;
	ld.global.f32 	%f86, [%rd281+12];
	setp.lt.f32 	%p56, %f85, %f86;
	mov.u32 	%r666, %r262;
	mov.u64 	%rd512, %rd145;
	@%p56 bra 	$L__BB2_168;
	setp.lt.f32 	%p57, %f86, %f85;
	mov.u32 	%r666, %r665;
	mov.u64 	%rd512, %rd511;
	@%p57 bra 	$L__BB2_168;
	setp.lt.s64 	%p58, %rd511, %rd145;
	selp.b32 	%r666, %r665, %r262, %p58;
	min.s64 	%rd512, %rd511, %rd145;
$L__BB2_168:
	mov.b32 	%r299, 2;
	mov.b32 	%r300, 31;
	mov.b32 	%r301, -1;
	// begin inline asm
	shfl.sync.down.b32 %r282, %r666, %r299, %r300, %r301;
	// end inline asm
	// begin inline asm
	shfl.sync.down.b32 %r287, %r288, %r299, %r300, %r301;
	// end inline asm
	mov.b64 	{%r293, %r298}, %rd512;
	// begin inline asm
	shfl.sync.down.b32 %r292, %r293, %r299, %r300, %r301;
	// end inline asm
	// begin inline asm
	shfl.sync.down.b32 %r297, %r298, %r299, %r300, %r301;
	// end inline asm
	mov.b64 	%rd148, {%r292, %r297};
	setp.gt.s32 	%p59, %r261, 29;
	mov.u32 	%r667, %r666;
	mov.u64 	%rd513, %rd512;
	@%p59 bra 	$L__BB2_172;
	mul.wide.s32 	%rd282, %r666, 16;
	add.s64 	%rd283, %rd4, %rd282;
	ld.global.f32 	%f87, [%rd283+12];
	mul.wide.s32 	%rd284, %r282, 16;
	add.s64 	%rd285, %rd4, %rd284;
	ld.global.f32 	%f88, [%rd285+12];
	setp.lt.f32 	%p60, %f87, %f88;
	mov.u32 	%r667, %r282;
	mov.u64 	%rd513, %rd148;
	@%p60 bra 	$L__BB2_172;
	setp.lt.f32 	%p61, %f88, %f87;
	mov.u32 	%r667, %r666;
	mov.u64 	%rd513, %rd512;
	@%p61 bra 	$L__BB2_172;
	setp.lt.s64 	%p62, %rd512, %rd148;
	selp.b32 	%r667, %r666, %r282, %p62;
	min.s64 	%rd513, %rd512, %rd148;
$L__BB2_172:
	mov.b32 	%r319, 4;
	mov.b32 	%r320, 31;
	mov.b32 	%r321, -1;
	// begin inline asm
	shfl.sync.down.b32 %r302, %r667, %r319, %r320, %r321;
	// end inline asm
	// begin inline asm
	shfl.sync.down.b32 %r307, %r308, %r319, %r320, %r321;
	// end inline asm
	mov.b64 	{%r313, %r318}, %rd513;
	// begin inline asm
	shfl.sync.down.b32 %r312, %r313, %r319, %r320, %r321;
	// end inline asm
	// begin inline asm
	shfl.sync.down.b32 %r317, %r318, %r319, %r320, %r321;
	// end inline asm
	mov.b64 	%rd151, {%r312, %r317};
	setp.gt.s32 	%p63, %r261, 27;
	mov.u32 	%r668, %r667;
	mov.u64 	%rd514, %rd513;
	@%p63 bra 	$L__BB2_176;
	mul.wide.s32 	%rd286, %r667, 16;
	add.s64 	%rd287, %rd4, %rd286;
	ld.global.f32 	%f89, [%rd287+12];
	mul.wide.s32 	%rd288, %r302, 16;
	add.s64 	%rd289, %rd4, %rd288;
	ld.global.f32 	%f90, [%rd289+12];
	setp.lt.f32 	%p64, %f89, %f90;
	mov.u32 	%r668, %r302;
	mov.u64 	%rd514, %rd151;
	@%p64 bra 	$L__BB2_176;
	setp.lt.f32 	%p65, %f90, %f89;
	mov.u32 	%r668, %r667;
	mov.u64 	%rd514, %rd513;
	@%p65 bra 	$L__BB2_176;
	setp.lt.s64 	%p66, %rd513, %rd151;
	selp.b32 	%r668, %r667, %r302, %p66;
	min.s64 	%rd514, %rd513, %rd151;
$L__BB2_176:
	mov.b32 	%r339, 8;
	mov.b32 	%r340, 31;
	mov.b32 	%r341, -1;
	// begin inline asm
	shfl.sync.down.b32 %r322, %r668, %r339, %r340, %r341;
	// end inline asm
	// begin inline asm
	shfl.sync.down.b32 %r327, %r328, %r339, %r340, %r341;
	// end inline asm
	mov.b64 	{%r333, %r338}, %rd514;
	// begin inline asm
	shfl.sync.down.b32 %r332, %r333, %r339, %r340, %r341;
	// end inline asm
	// begin inline asm
	shfl.sync.down.b32 %r337, %r338, %r339, %r340, %r341;
	// end inline asm
	mov.b64 	%rd154, {%r332, %r337};
	setp.gt.s32 	%p67, %r261, 23;
	mov.u32 	%r669, %r668;
	mov.u64 	%rd515, %rd514;
	@%p67 bra 	$L__BB2_180;
	mul.wide.s32 	%rd290, %r668, 16;
	add.s64 	%rd291, %rd4, %rd290;
	ld.global.f32 	%f91, [%rd291+12];
	mul.wide.s32 	%rd292, %r322, 16;
	add.s64 	%rd293, %rd4, %rd292;
	ld.global.f32 	%f92, [%rd293+12];
	setp.lt.f32 	%p68, %f91, %f92;
	mov.u32 	%r669, %r322;
	mov.u64 	%rd515, %rd154;
	@%p68 bra 	$L__BB2_180;
	setp.lt.f32 	%p69, %f92, %f91;
	mov.u32 	%r669, %r668;
	mov.u64 	%rd515, %rd514;
	@%p69 bra 	$L__BB2_180;
	setp.lt.s64 	%p70, %rd514, %rd154;
	selp.b32 	%r669, %r668, %r322, %p70;
	min.s64 	%rd515, %rd514, %rd154;
$L__BB2_180:
	mov.b32 	%r359, 16;
	mov.b32 	%r360, 31;
	mov.b32 	%r361, -1;
	// begin inline asm
	shfl.sync.down.b32 %r342, %r669, %r359, %r360, %r361;
	// end inline asm
	// begin inline asm
	shfl.sync.down.b32 %r347, %r348, %r359, %r360, %r361;
	// end inline asm
	mov.b64 	{%r353, %r358}, %rd515;
	// begin inline asm
	shfl.sync.down.b32 %r352, %r353, %r359, %r360, %r361;
	// end inline asm
	// begin inline asm
	shfl.sync.down.b32 %r357, %r358, %r359, %r360, %r361;
	// end inline asm
	mov.b64 	%rd157, {%r352, %r357};
	setp.gt.s32 	%p71, %r261, 15;
	mov.u32 	%r677, %r669;
	mov.u64 	%rd523, %rd515;
	@%p71 bra 	$L__BB2_184;
	mul.wide.s32 	%rd294, %r669, 16;
	add.s64 	%rd295, %rd4, %rd294;
	ld.global.f32 	%f93, [%rd295+12];
	mul.wide.s32 	%rd296, %r342, 16;
	add.s64 	%rd297, %rd4, %rd296;
	ld.global.f32 	%f94, [%rd297+12];
	setp.lt.f32 	%p72, %f93, %f94;
	mov.u32 	%r677, %r342;
	mov.u64 	%rd523, %rd157;
	@%p72 bra 	$L__BB2_184;
	setp.lt.f32 	%p73, %f94, %f93;
	mov.u32 	%r677, %r669;
	mov.u64 	%rd523, %rd515;
	@%p73 bra 	$L__BB2_184;
	setp.lt.s64 	%p74, %rd515, %rd157;
	selp.b32 	%r677, %r669, %r342, %p74;
	min.s64 	%rd523, %rd515, %rd157;
$L__BB2_184:
	setp.ne.s32 	%p75, %r261, 0;
	@%p75 bra 	$L__BB2_186;
	shr.u32 	%r362, %r127, 1;
	and.b32  	%r363, %r362, 496;
	mov.u32 	%r364, _ZN6thrust24THRUST_300001_SM_1000_NS8cuda_cub4core6detail5shmemE;
	add.s32 	%r365, %r364, %r363;
	st.shared.u32 	[%r365+8], %r677;
	st.shared.u64 	[%r365+16], %rd523;
$L__BB2_186:
	bar.sync 	0;
	setp.ne.s32 	%p76, %r127, 0;
	@%p76 bra 	$L__BB2_208;
	ld.shared.u32 	%r214, [_ZN6thrust24THRUST_300001_SM_1000_NS8cuda_cub4core6detail5shmemE+24];
	ld.shared.u64 	%rd160, [_ZN6thrust24THRUST_300001_SM_1000_NS8cuda_cub4core6detail5shmemE+32];
	mul.wide.s32 	%rd298, %r677, 16;
	add.s64 	%rd299, %rd4, %rd298;
	ld.global.f32 	%f95, [%rd299+12];
	mul.wide.s32 	%rd300, %r214, 16;
	add.s64 	%rd301, %rd4, %rd300;
	ld.global.f32 	%f96, [%rd301+12];
	setp.lt.f32 	%p77, %f95, %f96;
	mov.u32 	%r671, %r214;
	mov.u64 	%rd517, %rd160;
	@%p77 bra 	$L__BB2_190;
	setp.lt.f32 	%p78, %f96, %f95;
	mov.u32 	%r671, %r677;
	mov.u64 	%rd517, %rd523;
	@%p78 bra 	$L__BB2_190;
	setp.lt.s64 	%p79, %rd523, %rd160;
	selp.b32 	%r671, %r677, %r214, %p79;
	min.s64 	%rd517, %rd523, %rd160;
$L__BB2_190:
	ld.shared.u32 	%r217, [_ZN6thrust24THRUST_300001_SM_1000_NS8cuda_cub4core6detail5shmemE+40];
	ld.shared.u64 	%rd163, [_ZN6thrust24THRUST_300001_SM_1000_NS8cuda_cub4core6detail5shmemE+48];
	mul.wide.s32 	%rd302, %r671, 16;
	add.s64 	%rd303, %rd4, %rd302;
	ld.global.f32 	%f97, [%rd303+12];
	mul.wide.s32 	%rd304, %r217, 16;
	add.s64 	%rd305, %rd4, %rd304;
	ld.global.f32 	%f98, [%rd305+12];
	setp.lt.f32 	%p80, %f97, %f98;
	mov.u32 	%r672, %r217;
	mov.u64 	%rd518, %rd163;
	@%p80 bra 	$L__BB2_193;
	setp.lt.f32 	%p81, %f98, %f97;
	mov.u32 	%r672, %r671;
	mov.u64 	%rd518, %rd517;
	@%p81 bra 	$L__BB2_193;
	setp.lt.s64 	%p82, %rd517, %rd163;
	selp.b32 	%r672, %r671, %r217, %p82;
	min.s64 	%rd518, %rd517, %rd163;
$L__BB2_193:
	ld.shared.u32 	%r220, [_ZN6thrust24THRUST_300001_SM_1000_NS8cuda_cub4core6detail5shmemE+56];
	ld.shared.u64 	%rd166, [_ZN6thrust24THRUST_300001_SM_1000_NS8cuda_cub4core6detail5shmemE+64];
	mul.wide.s32 	%rd306, %r672, 16;
	add.s64 	%rd307, %rd4, %rd306;
	ld.global.f32 	%f99, [%rd307+12];
	mul.wide.s32 	%rd308, %r220, 16;
	add.s64 	%rd309, %rd4, %rd308;
	ld.global.f32 	%f100, [%rd309+12];
	setp.lt.f32 	%p83, %f99, %f100;
	mov.u32 	%r673, %r220;
	mov.u64 	%rd519, %rd166;
	@%p83 bra 	$L__BB2_196;
	setp.lt.f32 	%p84, %f100, %f99;
	mov.u32 	%r673, %r672;
	mov.u64 	%rd519, %rd518;
	@%p84 bra 	$L__BB2_196;
	setp.lt.s64 	%p85, %rd518, %rd166;
	selp.b32 	%r673, %r672, %r220, %p85;
	min.s64 	%rd519, %rd518, %rd166;
$L__BB2_196:
	ld.shared.u32 	%r223, [_ZN6thrust24THRUST_300001_SM_1000_NS8cuda_cub4core6detail5shmemE+72];
	ld.shared.u64 	%rd169, [_ZN6thrust24THRUST_300001_SM_1000_NS8cuda_cub4core6detail5shmemE+80];
	mul.wide.s32 	%rd310, %r673, 16;
	add.s64 	%rd311, %rd4, %rd310;
	ld.global.f32 	%f101, [%rd311+12];
	mul.wide.s32 	%rd312, %r223, 16;
	add.s64 	%rd313, %rd4, %rd312;
	ld.global.f32 	%f102, [%rd313+12];
	setp.lt.f32 	%p86, %f101, %f102;
	mov.u32 	%r674, %r223;
	mov.u64 	%rd520, %rd169;
	@%p86 bra 	$L__BB2_199;
	setp.lt.f32 	%p87, %f102, %f101;
	mov.u32 	%r674, %r673;
	mov.u64 	%rd520, %rd519;
	@%p87 bra 	$L__BB2_199;
	setp.lt.s64 	%p88, %rd519, %rd169;
	selp.b32 	%r674, %r673, %r223, %p88;
	min.s64 	%rd520, %rd519, %rd169;
$L__BB2_199:
	ld.shared.u32 	%r226, [_ZN6thrust24THRUST_300001_SM_1000_NS8cuda_cub4core6detail5shmemE+88];
	ld.shared.u64 	%rd172, [_ZN6thrust24THRUST_300001_SM_1000_NS8cuda_cub4core6detail5shmemE+96];
	mul.wide.s32 	%rd314, %r674, 16;
	add.s64 	%rd315, %rd4, %rd314;
	ld.global.f32 	%f103, [%rd315+12];
	mul.wide.s32 	%rd316, %r226, 16;
	add.s64 	%rd317, %rd4, %rd316;
	ld.global.f32 	%f104, [%rd317+12];
	setp.lt.f32 	%p89, %f103, %f104;
	mov.u32 	%r675, %r226;
	mov.u64 	%rd521, %rd172;
	@%p89 bra 	$L__BB2_202;
	setp.lt.f32 	%p90, %f104, %f103;
	mov.u32 	%r675, %r674;
	mov.u64 	%rd521, %rd520;
	@%p90 bra 	$L__BB2_202;
	setp.lt.s64 	%p91, %rd520, %rd172;
	selp.b32 	%r675, %r674, %r226, %p91;
	min.s64 	%rd521, %rd520, %rd172;
$L__BB2_202:
	ld.shared.u32 	%r229, [_ZN6thrust24THRUST_300001_SM_1000_NS8cuda_cub4core6detail5shmemE+104];
	ld.shared.u64 	%rd175, [_ZN6thrust24THRUST_300001_SM_1000_NS8cuda_cub4core6detail5shmemE+112];
	mul.wide.s32 	%rd318, %r675, 16;
	add.s64 	%rd319, %rd4, %rd318;
	ld.global.f32 	%f105, [%rd319+12];
	mul.wide.s32 	%rd320, %r229, 16;
	add.s64 	%rd321, %rd4, %rd320;
	ld.global.f32 	%f106, [%rd321+12];
	setp.lt.f32 	%p92, %f105, %f106;
	mov.u32 	%r676, %r229;
	mov.u64 	%rd522, %rd175;
	@%p92 bra 	$L__BB2_205;
	setp.lt.f32 	%p93, %f106, %f105;
	mov.u32 	%r676, %r675;
	mov.u64 	%rd522, %rd521;
	@%p93 bra 	$L__BB2_205;
	setp.lt.s64 	%p94, %rd521, %rd175;
	selp.b32 	%r676, %r675, %r229, %p94;
	min.s64 	%rd522, %rd521, %rd175;
$L__BB2_205:
	ld.shared.u32 	%r232, [_ZN6thrust24THRUST_300001_SM_1000_NS8cuda_cub4core6detail5shmemE+120];
	ld.shared.u64 	%rd178, [_ZN6thrust24THRUST_300001_SM_1000_NS8cuda_cub4core6detail5shmemE+128];
	mul.wide.s32 	%rd322, %r676, 16;
	add.s64 	%rd323, %rd4, %rd322;
	ld.global.f32 	%f107, [%rd323+12];
	mul.wide.s32 	%rd324, %r232, 16;
	add.s64 	%rd325, %rd4, %rd324;
	ld.global.f32 	%f108, [%rd325+12];
	setp.lt.f32 	%p95, %f107, %f108;
	mov.u32 	%r677, %r232;
	mov.u64 	%rd523, %rd178;
	@%p95 bra 	$L__BB2_208;
	setp.lt.f32 	%p96, %f108, %f107;
	mov.u32 	%r677, %r676;
	mov.u64 	%rd523, %rd522;
	@%p96 bra 	$L__BB2_208;
	setp.lt.s64 	%p97, %rd522, %rd178;
	selp.b32 	%r677, %r676, %r232, %p97;
	min.s64 	%rd523, %rd522, %rd178;
$L__BB2_208:
	mov.u32 	%r593, %tid.x;
	setp.ne.s32 	%p214, %r593, 0;
	@%p214 bra 	$L__BB2_210;
	ld.param.u64 	%rd460, [_ZN6thrust24THRUST_300001_SM_1000_NS8cuda_cub4core6detail13_kernel_agentINS1_8__reduce11ReduceAgentINS0_12zip_iteratorIN4cuda3std3__45tupleIJNS0_6detail15normal_iteratorINS0_10device_ptrIKiEEEENS0_17counting_iteratorIlNS0_11use_defaultESJ_SJ_EEEEEEEPNSB_IJilEEESN_iNS1_9__extrema9arg_max_fIil11CompareCandEEEEJSM_SO_iN3cub18CUB_300001_SM_100013GridEvenShareIiEENSV_9GridQueueIjEESS_EEEvDpT0__param_1];
	cvta.to.global.u64 	%rd457, %rd460;
	mul.wide.u32 	%rd458, %r1, 16;
	add.s64 	%rd459, %rd457, %rd458;
	st.global.u32 	[%rd459], %r677;
	st.global.u64 	[%rd459+8], %rd523;
$L__BB2_210:
	ret;

}
	// .globl	_ZN6thrust24THRUST_300001_SM_1000_NS8cuda_cub4core6detail13_kernel_agentINS1_8__reduce10DrainAgentIiEEJN3cub18CUB_300001_SM_10009GridQueueIjEEiEEEvDpT0_
.visible .entry _ZN6thrust24THRUST_300001_SM_1000_NS8cuda_cub4core6detail13_kernel_agentINS1_8__reduce10DrainAgentIiEEJN3cub18CUB_300001_SM_10009GridQueueIjEEiEEEvDpT0_(
	.param .align 8 .b8 _ZN6thrust24THRUST_300001_SM_1000_NS8cuda_cub4core6detail13_kernel_agentINS1_8__reduce10DrainAgentIiEEJN3cub18CUB_300001_SM_10009GridQueueIjEEiEEEvDpT0__param_0[8],
	.param .u32 _ZN6thrust24THRUST_300001_SM_1000_NS8cuda_cub4core6detail13_kernel_agentINS1_8__reduce10DrainAgentIiEEJN3cub18CUB_300001_SM_10009GridQueueIjEEiEEEvDpT0__param_1
)
.maxntid 1
{
	.reg .b32 	%r<3>;
	.reg .b64 	%rd<3>;

	ld.param.u64 	%rd1, [_ZN6thrust24THRUST_300001_SM_1000_NS8cuda_cub4core6detail13_kernel_agentINS1_8__reduce10DrainAgentIiEEJN3cub18CUB_300001_SM_10009GridQueueIjEEiEEEvDpT0__param_0];
	ld.param.u32 	%r1, [_ZN6thrust24THRUST_300001_SM_1000_NS8cuda_cub4core6detail13_kernel_agentINS1_8__reduce10DrainAgentIiEEJN3cub18CUB_300001_SM_10009GridQueueIjEEiEEEvDpT0__param_1];
	cvta.to.global.u64 	%rd2, %rd1;
	st.global.u32 	[%rd2], %r1;
	mov.b32 	%r2, 0;
	st.global.u32 	[%rd2+4], %r2;
	ret;

}
	// .globl	_ZN6thrust24THRUST_300001_SM_1000_NS8cuda_cub4core6detail13_kernel_agentINS1_8__reduce11ReduceAgentIPN4cuda3std3__45tupleIJilEEESC_SB_iNS1_9__extrema9arg_max_fIil11CompareCandEEEEJSC_SC_iSG_EEEvDpT0_
.visible .entry _ZN6thrust24THRUST_300001_SM_1000_NS8cuda_cub4core6detail13_kernel_agentINS1_8__reduce11ReduceAgentIPN4cuda3std3__45tupleIJilEEESC_SB_iNS1_9__extrema9arg_max_fIil11CompareCandEEEEJSC_SC_iSG_EEEvDpT0_(
	.param .u64 .ptr .align 1 _ZN6thrust24THRUST_300001_SM_1000_NS8cuda_cub4core6detail13_kernel_agentINS1_8__reduce11ReduceAgentIPN4cuda3std3__45tupleIJilEEESC_SB_iNS1_9__extrema9arg_max_fIil11CompareCandEEEEJSC_SC_iSG_EEEvDpT0__param_0,
	.param .u64 .ptr .align 1 _ZN6thrust24THRUST_300001_SM_1000_NS8cuda_cub4core6detail13_kernel_agentINS1_8__reduce11ReduceAgentIPN4cuda3std3__45tupleIJilEEESC_SB_iNS1_9__extrema9arg_max_fIil11CompareCandEEEEJSC_SC_iSG_EEEvDpT0__param_1,
	.param .u32 _ZN6thrust24THRUST_300001_SM_1000_NS8cuda_cub4core6detail13_kernel_agentINS1_8__reduce11ReduceAgentIPN4cuda3std3__45tupleIJilEEESC_SB_iNS1_9__extrema9arg_max_fIil11CompareCandEEEEJSC_SC_iSG_EEEvDpT0__param_2,
	.param .align 8 .b8 _ZN6thrust24THRUST_300001_SM_1000_NS8cuda_cub4core6detail13_kernel_agentINS1_8__reduce11ReduceAgentIPN4cuda3std3__45tupleIJilEEESC_SB_iNS1_9__extrema9arg_max_fIil11CompareCandEEEEJSC_SC_iSG_EEEvDpT0__param_3[8]
)
.maxntid 256
{
	.reg .pred 	%p<222>;
	.reg .b32 	%r<637>;
	.reg .b32 	%f<125>;
	.reg .b64 	%rd<578>;

	ld.param.u64 	%rd189, [_ZN6thrust24THRUST_300001_SM_1000_NS8cuda_cub4core6detail13_kernel_agentINS1_8__reduce11ReduceAgentIPN4cuda3std3__45tupleIJilEEESC_SB_iNS1_9__extrema9arg_max_fIil11CompareCandEEEEJSC_SC_iSG_EEEvDpT0__param_3];
	ld.param.u64 	%rd187, [_ZN6thrust24THRUST_300001_SM_1000_NS8cuda_cub4core6detail13_kernel_agentINS1_8__reduce11ReduceAgentIPN4cuda3std3__45tupleIJilEEESC_SB_iNS1_9__extrema9arg_max_fIil11CompareCandEEEEJSC_SC_iSG_EEEvDpT0__param_0];
	ld.param.u64 	%rd188, [_ZN6thrust24THRUST_300001_SM_1000_NS8cuda_cub4core6detail13_kernel_agentINS1_8__reduce11ReduceAgentIPN4cuda3std3__45tupleIJilEEESC_SB_iNS1_9__extrema9arg_max_fIil11CompareCandEEEEJSC_SC_iSG_EEEvDpT0__param_1];
	ld.param.u32 	%r215, [_ZN6thrust24THRUST_300001_SM_1000_NS8cuda_cub4core6detail13_kernel_agentINS1_8__reduce11ReduceAgentIPN4cuda3std3__45tupleIJilEEESC_SB_iNS1_9__extrema9arg_max_fIil11CompareCandEEEEJSC_SC_iSG_EEEvDpT0__param_2];
	setp.eq.s32 	%p1, %r215, 0;
	@%p1 bra 	$L__BB4_211;
	cvta.to.global.u64 	%rd1, %rd189;
	setp.gt.s32 	%p2, %r215, 1279;
	@%p2 bra 	$L__BB4_121;
	mov.u32 	%r1, %tid.x;
	setp.ge.s32 	%p105, %r1, %r215;
	mov.b32 	%r572, 0;
	mov.b64 	%rd520, 0;
	mov.u32 	%r564, %r1;
	@%p105 bra 	$L__BB4_4;
	mul.wide.u32 	%rd369, %r1, 16;
	add.s64 	%rd366, %rd187, %rd369;
	// begin inline asm
	ld.global.nc.u64 %rd365, [%rd366];
	// end inline asm
	add.s64 	%rd368, %rd366, 8;
	// begin inline asm
	ld.global.nc.u64 %rd520, [%rd368];
	// end inline asm
	cvt.u32.u64 	%r572, %rd365;
	add.s32 	%r564, %r1, 256;
$L__BB4_4:
	setp.ge.s32 	%p106, %r564, %r215;
	@%p106 bra 	$L__BB4_25;
	not.b32 	%r334, %r564;
	add.s32 	%r6, %r215, %r334;
	and.b32  	%r335, %r6, 768;
	setp.eq.s32 	%p107, %r335, 768;
	@%p107 bra 	$L__BB4_11;
	mul.wide.u32 	%rd371, %r564, 16;
	add.s64 	%rd511, %rd187, %rd371;
	shr.u32 	%r336, %r6, 8;
	add.s32 	%r337, %r336, 1;
	and.b32  	%r338, %r337, 3;
	neg.s32 	%r560, %r338;
$L__BB4_7:
	.pragma "nounroll";
	mov.u64 	%rd6, %rd520;
	mov.u32 	%r10, %r572;
	// begin inline asm
	ld.global.nc.u64 %rd372, [%rd511];
	// end inline asm
	add.s64 	%rd375, %rd511, 8;
	// begin inline asm
	ld.global.nc.u64 %rd374, [%rd375];
	// end inline asm
	cvt.u32.u64 	%r11, %rd372;
	mul.wide.s32 	%rd376, %r10, 16;
	add.s64 	%rd377, %rd1, %rd376;
	ld.global.f32 	%f1, [%rd377+12];
	mul.wide.s32 	%rd378, %r11, 16;
	add.s64 	%rd379, %rd1, %rd378;
	ld.global.f32 	%f2, [%rd379+12];
	setp.lt.f32 	%p108, %f1, %f2;
	mov.u64 	%rd520, %rd374;
	mov.u32 	%r572, %r11;
	@%p108 bra 	$L__BB4_10;
	setp.lt.f32 	%p109, %f2, %f1;
	mov.u64 	%rd520, %rd6;
	mov.u32 	%r572, %r10;
	@%p109 bra 	$L__BB4_10;
	setp.lt.s64 	%p110, %rd6, %rd374;
	min.s64 	%rd520, %rd6, %rd374;
	selp.b32 	%r572, %r10, %r11, %p110;
$L__BB4_10:
	add.s32 	%r564, %r564, 256;
	add.s64 	%rd511, %rd511, 4096;
	add.s32 	%r560, %r560, 1;
	setp.ne.s32 	%p111, %r560, 0;
	@%p111 bra 	$L__BB4_7;
$L__BB4_11:
	setp.lt.u32 	%p112, %r6, 768;
	@%p112 bra 	$L__BB4_25;
$L__BB4_12:
	mul.wide.s32 	%rd384, %r564, 16;
	add.s64 	%rd381, %rd187, %rd384;
	// begin inline asm
	ld.global.nc.u64 %rd380, [%rd381];
	// end inline asm
	add.s64 	%rd383, %rd381, 8;
	// begin inline asm
	ld.global.nc.u64 %rd382, [%rd383];
	// end inline asm
	cvt.u32.u64 	%r21, %rd380;
	mul.wide.s32 	%rd385, %r572, 16;
	add.s64 	%rd386, %rd1, %rd385;
	ld.global.f32 	%f3, [%rd386+12];
	mul.wide.s32 	%rd387, %r21, 16;
	add.s64 	%rd388, %rd1, %rd387;
	ld.global.f32 	%f4, [%rd388+12];
	setp.lt.f32 	%p113, %f3, %f4;
	mov.u64 	%rd517, %rd382;
	mov.u32 	%r569, %r21;
	@%p113 bra 	$L__BB4_15;
	setp.lt.f32 	%p114, %f4, %f3;
	mov.u64 	%rd517, %rd520;
	mov.u32 	%r569, %r572;
	@%p114 bra 	$L__BB4_15;
	setp.lt.s64 	%p115, %rd520, %rd382;
	min.s64 	%rd517, %rd520, %rd382;
	selp.b32 	%r569, %r572, %r21, %p115;
$L__BB4_15:
	add.s64 	%rd390, %rd381, 4096;
	// begin inline asm
	ld.global.nc.u64 %rd389, [%rd390];
	// end inline asm
	add.s64 	%rd392, %rd381, 4104;
	// begin inline asm
	ld.global.nc.u64 %rd391, [%rd392];
	// end inline asm
	cvt.u32.u64 	%r24, %rd389;
	mul.wide.s32 	%rd393, %r569, 16;
	add.s64 	%rd394, %rd1, %rd393;
	ld.global.f32 	%f5, [%rd394+12];
	mul.wide.s32 	%rd395, %r24, 16;
	add.s64 	%rd396, %rd1, %rd395;
	ld.global.f32 	%f6, [%rd396+12];
	setp.lt.f32 	%p116, %f5, %f6;
	mov.u64 	%rd518, %rd391;
	mov.u32 	%r570, %r24;
	@%p116 bra 	$L__BB4_18;
	setp.lt.f32 	%p117, %f6, %f5;
	mov.u64 	%rd518, %rd517;
	mov.u32 	%r570, %r569;
	@%p117 bra 	$L__BB4_18;
	setp.lt.s64 	%p118, %rd517, %rd391;
	min.s64 	%rd518, %rd517, %rd391;
	selp.b32 	%r570, %r569, %r24, %p118;
$L__BB4_18:
	add.s64 	%rd398, %rd381, 8192;
	// begin inline asm
	ld.global.nc.u64 %rd397, [%rd398];
	// end inline asm
	add.s64 	%rd400, %rd381, 8200;
	// begin inline asm
	ld.global.nc.u64 %rd399, [%rd400];
	// end inline asm
	cvt.u32.u64 	%r27, %rd397;
	mul.wide.s32 	%rd401, %r570, 16;
	add.s64 	%rd402, %rd1, %rd401;
	ld.global.f32 	%f7, [%rd402+12];
	mul.wide.s32 	%rd403, %r27, 16;
	add.s64 	%rd404, %rd1, %rd403;
	ld.global.f32 	%f8, [%rd404+12];
	setp.lt.f32 	%p119, %f7, %f8;
	mov.u64 	%rd519, %rd399;
	mov.u32 	%r571, %r27;
	@%p119 bra 	$L__BB4_21;
	setp.lt.f32 	%p120, %f8, %f7;
	mov.u64 	%rd519, %rd518;
	mov.u32 	%r571, %r570;
	@%p120 bra 	$L__BB4_21;
	setp.lt.s64 	%p121, %rd518, %rd399;
	min.s64 	%rd519, %rd518, %rd399;
	selp.b32 	%r571, %r570, %r27, %p121;
$L__BB4_21:
	add.s64 	%rd406, %rd381, 12288;
	// begin inline asm
	ld.global.nc.u64 %rd405, [%rd406];
	// end inline asm
	add.s64 	%rd408, %rd381, 12296;
	// begin inline asm
	ld.global.nc.u64 %rd407, [%rd408];
	// end inline asm
	cvt.u32.u64 	%r30, %rd405;
	mul.wide.s32 	%rd409, %r571, 16;
	add.s64 	%rd410, %rd1, %rd409;
	ld.global.f32 	%f9, [%rd410+12];
	mul.wide.s32 	%rd411, %r30, 16;
	add.s64 	%rd412, %rd1, %rd411;
	ld.global.f32 	%f10, [%rd412+12];
	setp.lt.f32 	%p122, %f9, %f10;
	mov.u64 	%rd520, %rd407;
	mov.u32 	%r572, %r30;
	@%p122 bra 	$L__BB4_24;
	setp.lt.f32 	%p123, %f10, %f9;
	mov.u64 	%rd520, %rd519;
	mov.u32 	%r572, %r571;
	@%p123 bra 	$L__BB4_24;
	setp.lt.s64 	%p124, %rd519, %rd407;
	min.s64 	%rd520, %rd519, %rd407;
	selp.b32 	%r572, %r571, %r30, %p124;
$L__BB4_24:
	add.s32 	%r564, %r564, 1024;
	setp.lt.s32 	%p125, %r564, %r215;
	@%p125 bra 	$L__BB4_12;
$L__BB4_25:
	setp.lt.s32 	%p126, %r215, 256;
	@%p126 bra 	$L__BB4_70;
	// begin inline asm
	mov.u32 %r452, %laneid;
	// end inline asm
	mov.b32 	%r470, 1;
	mov.b32 	%r471, 31;
	mov.b32 	%r472, -1;
	// begin inline asm
	shfl.sync.down.b32 %r453, %r572, %r470, %r471, %r472;
	// end inline asm
	// begin inline asm
	shfl.sync.down.b32 %r458, %r459, %r470, %r471, %r472;
	// end inline asm
	mov.b64 	{%r464, %r469}, %rd520;
	// begin inline asm
	shfl.sync.down.b32 %r463, %r464, %r470, %r471, %r472;
	// end inline asm
	// begin inline asm
	shfl.sync.down.b32 %r468, %r469, %r470, %r471, %r472;
	// end inline asm
	mov.b64 	%rd28, {%r463, %r468};
	setp.gt.s32 	%p178, %r452, 30;
	mov.u64 	%rd522, %rd520;
	mov.u32 	%r574, %r572;
	@%p178 bra 	$L__BB4_30;
	mul.wide.s32 	%rd461, %r572, 16;
	add.s64 	%rd462, %rd1, %rd461;
	ld.global.f32 	%f11, [%rd462+12];
	mul.wide.s32 	%rd463, %r453, 16;
	add.s64 	%rd464, %rd1, %rd463;
	ld.global.f32 	%f12, [%rd464+12];
	setp.lt.f32 	%p179, %f11, %f12;
	mov.u64 	%rd522, %rd28;
	mov.u32 	%r574, %r453;
	@%p179 bra 	$L__BB4_30;
	setp.lt.f32 	%p180, %f12, %f11;
	mov.u64 	%rd522, %rd520;
	mov.u32 	%r574, %r572;
	@%p180 bra 	$L__BB4_30;
	setp.lt.s64 	%p181, %rd520, %rd28;
	min.s64 	%rd522, %rd520, %rd28;
	selp.b32 	%r574, %r572, %r453, %p181;
$L__BB4_30:
	mov.b32 	%r490, 2;
	mov.b32 	%r491, 31;
	mov.b32 	%r492, -1;
	// begin inline asm
	shfl.sync.down.b32 %r473, %r574, %r490, %r491, %r492;
	// end inline asm
	// begin inline asm
	shfl.sync.down.b32 %r478, %r479, %r490, %r491, %r492;
	// end inline asm
	mov.b64 	{%r484, %r489}, %rd522;
	// begin inline asm
	shfl.sync.down.b32 %r483, %r484, %r490, %r491, %r492;
	// end inline asm
	// begin inline asm
	shfl.sync.down.b32 %r488, %r489, %r490, %r491, %r492;
	// end inline asm
	mov.b64 	%rd31, {%r483, %r488};
	setp.gt.s32 	%p182, %r452, 29;
	mov.u64 	%rd523, %rd522;
	mov.u32 	%r575, %r574;
	@%p182 bra 	$L__BB4_34;
	mul.wide.s32 	%rd465, %r574, 16;
	add.s64 	%rd466, %rd1, %rd465;
	ld.global.f32 	%f13, [%rd466+12];
	mul.wide.s32 	%rd467, %r473, 16;
	add.s64 	%rd468, %rd1, %rd467;
	ld.global.f32 	%f14, [%rd468+12];
	setp.lt.f32 	%p183, %f13, %f14;
	mov.u64 	%rd523, %rd31;
	mov.u32 	%r575, %r473;
	@%p183 bra 	$L__BB4_34;
	setp.lt.f32 	%p184, %f14, %f13;
	mov.u64 	%rd523, %rd522;
	mov.u32 	%r575, %r574;
	@%p184 bra 	$L__BB4_34;
	setp.lt.s64 	%p185, %rd522, %rd31;
	min.s64 	%rd523, %rd522, %rd31;
	selp.b32 	%r575, %r574, %r473, %p185;
$L__BB4_34:
	mov.b32 	%r510, 4;
	mov.b32 	%r511, 31;
	mov.b32 	%r512, -1;
	// begin inline asm
	shfl.sync.down.b32 %r493, %r575, %r510, %r511, %r512;
	// end inline asm
	// begin inline asm
	shfl.sync.down.b32 %r498, %r499, %r510, %r511, %r512;
	// end inline asm
	mov.b64 	{%r504, %r509}, %rd523;
	// begin inline asm
	shfl.sync.down.b32 %r503, %r504, %r510, %r511, %r512;
	// end inline asm
	// begin inline asm
	shfl.sync.down.b32 %r508, %r509, %r510, %r511, %r512;
	// end inline asm
	mov.b64 	%rd34, {%r503, %r508};
	setp.gt.s32 	%p186, %r452, 27;
	mov.u64 	%rd524, %rd523;
	mov.u32 	%r576, %r575;
	@%p186 bra 	$L__BB4_38;
	mul.wide.s32 	%rd469, %r575, 16;
	add.s64 	%rd470, %rd1, %rd469;
	ld.global.f32 	%f15, [%rd470+12];
	mul.wide.s32 	%rd471, %r493, 16;
	add.s64 	%rd472, %rd1, %rd471;
	ld.global.f32 	%f16, [%rd472+12];
	setp.lt.f32 	%p187, %f15, %f16;
	mov.u64 	%rd524, %rd34;
	mov.u32 	%r576, %r493;
	@%p187 bra 	$L__BB4_38;
	setp.lt.f32 	%p188, %f16, %f15;
	mov.u64 	%rd524, %rd523;
	mov.u32 	%r576, %r575;
	@%p188 bra 	$L__BB4_38;
	setp.lt.s64 	%p189, %rd523, %rd34;
	min.s64 	%rd524, %rd523, %rd34;
	selp.b32 	%r576, %r575, %r493, %p189;
$L__BB4_38:
	mov.b32 	%r530, 8;
	mov.b32 	%r531, 31;
	mov.b32 	%r532, -1;
	// begin inline asm
	shfl.sync.down.b32 %r513, %r576, %r530, %r531, %r532;
	// end inline asm
	// begin inline asm
	shfl.sync.down.b32 %r518, %r519, %r530, %r531, %r532;
	// end inline asm
	mov.b64 	{%r524, %r529}, %rd524;
	// begin inline asm
	shfl.sync.down.b32 %r523, %r524, %r530, %r531, %r532;
	// end inline asm
	// begin inline asm
	shfl.sync.down.b32 %r528, %r529, %r530, %r531, %r532;
	// end inline asm
	mov.b64 	%rd37, {%r523, %r528};
	setp.gt.s32 	%p190, %r452, 23;
	mov.u64 	%rd525, %rd524;
	mov.u32 	%r577, %r576;
	@%p190 bra 	$L__BB4_42;
	mul.wide.s32 	%rd473, %r576, 16;
	add.s64 	%rd474, %rd1, %rd473;
	ld.global.f32 	%f17, [%rd474+12];
	mul.wide.s32 	%rd475, %r513, 16;
	add.s64 	%rd476, %rd1, %rd475;
	ld.global.f32 	%f18, [%rd476+12];
	setp.lt.f32 	%p191, %f17, %f18;
	mov.u64 	%rd525, %rd37;
	mov.u32 	%r577, %r513;
	@%p191 bra 	$L__BB4_42;
	setp.lt.f32 	%p192, %f18, %f17;
	mov.u64 	%rd525, %rd524;
	mov.u32 	%r577, %r576;
	@%p192 bra 	$L__BB4_42;
	setp.lt.s64 	%p193, %rd524, %rd37;
	min.s64 	%rd525, %rd524, %rd37;
	selp.b32 	%r577, %r576, %r513, %p193;
$L__BB4_42:
	mov.b32 	%r550, 16;
	mov.b32 	%r551, 31;
	mov.b32 	%r552, -1;
	// begin inline asm
	shfl.sync.down.b32 %r533, %r577, %r550, %r551, %r552;
	// end inline asm
	// begin inline asm
	shfl.sync.down.b32 %r538, %r539, %r550, %r551, %r552;
	// end inline asm
	mov.b64 	{%r544, %r549}, %rd525;
	// begin inline asm
	shfl.sync.down.b32 %r543, %r544, %r550, %r551, %r552;
	// end inline asm
	// begin inline asm
	shfl.sync.down.b32 %r548, %r549, %r550, %r551, %r552;
	// end inline asm
	mov.b64 	%rd40, {%r543, %r548};
	setp.gt.s32 	%p194, %r452, 15;
	mov.u64 	%rd577, %rd525;
	mov.u32 	%r636, %r577;
	@%p194 bra 	$L__BB4_46;
	mul.wide.s32 	%rd477, %r577, 16;
	add.s64 	%rd478, %rd1, %rd477;
	ld.global.f32 	%f19, [%rd478+12];
	mul.wide.s32 	%rd479, %r533, 16;
	add.s64 	%rd480, %rd1, %rd479;
	ld.global.f32 	%f20, [%rd480+12];
	setp.lt.f32 	%p195, %f19, %f20;
	mov.u64 	%rd577, %rd40;
	mov.u32 	%r636, %r533;
	@%p195 bra 	$L__BB4_46;
	setp.lt.f32 	%p196, %f20, %f19;
	mov.u64 	%rd577, %rd525;
	mov.u32 	%r636, %r577;
	@%p196 bra 	$L__BB4_46;
	setp.lt.s64 	%p197, %rd525, %rd40;
	min.s64 	%rd577, %rd525, %rd40;
	selp.b32 	%r636, %r577, %r533, %p197;
$L__BB4_46:
	setp.ne.s32 	%p198, %r452, 0;
	@%p198 bra 	$L__BB4_48;
	shr.u32 	%r553, %r1, 1;
	and.b32  	%r554, %r553, 496;
	mov.u32 	%r555, _ZN6thrust24THRUST_300001_SM_1000_NS8cuda_cub4core6detail5shmemE;
	add.s32 	%r556, %r555, %r554;
	st.shared.u32 	[%r556+8], %r636;
	st.shared.u64 	[%r556+16], %rd577;
$L__BB4_48:
	bar.sync 	0;
	setp.ne.s32 	%p199, %r1, 0;
	@%p199 bra 	$L__BB4_209;
	ld.shared.u32 	%r51, [_ZN6thrust24THRUST_300001_SM_1000_NS8cuda_cub4core6detail5shmemE+24];
	ld.shared.u64 	%rd43, [_ZN6thrust24THRUST_300001_SM_1000_NS8cuda_cub4core6detail5shmemE+32];
	mul.wide.s32 	%rd481, %r636, 16;
	add.s64 	%rd482, %rd1, %rd481;
	ld.global.f32 	%f21, [%rd482+12];
	mul.wide.s32 	%rd483, %r51, 16;
	add.s64 	%rd484, %rd1, %rd483;
	ld.global.f32 	%f22, [%rd484+12];
	setp.lt.f32 	%p200, %f21, %f22;
	mov.u64 	%rd527, %rd43;
	mov.u32 	%r579, %r51;
	@%p200 bra 	$L__BB4_52;
	setp.lt.f32 	%p201, %f22, %f21;
	mov.u64 	%rd527, %rd577;
	mov.u32 	%r579, %r636;
	@%p201 bra 	$L__BB4_52;
	setp.lt.s64 	%p202, %rd577, %rd43;
	min.s64 	%rd527, %rd577, %rd43;
	selp.b32 	%r579, %r636, %r51, %p202;
$L__BB4_52:
	ld.shared.u32 	%r54, [_ZN6thrust24THRUST_300001_SM_1000_NS8cuda_cub4core6detail5shmemE+40];
	ld.shared.u64 	%rd46, [_ZN6thrust24THRUST_300001_SM_1000_NS8cuda_cub4core6detail5shmemE+48];
	mul.wide.s32 	%rd485, %r579, 16;
	add.s64 	%rd486, %rd1, %rd485;
	ld.global.f32 	%f23, [%rd486+12];
	mul.wide.s32 	%rd487, %r54, 16;
	add.s64 	%rd488, %rd1, %rd487;
	ld.global.f32 	%f24, [%rd488+12];
	setp.lt.f32 	%p203, %f23, %f24;
	mov.u64 	%rd528, %rd46;
	mov.u32 	%r580, %r54;
	@%p203 bra 	$L__BB4_55;
	setp.lt.f32 	%p204, %f24, %f23;
	mov.u64 	%rd528, %rd527;
	mov.u32 	%r580, %r579;
	@%p204 bra 	$L__BB4_55;
	setp.lt.s64 	%p205, %rd527, %rd46;
	min.s64 	%rd528, %rd527, %rd46;
	selp.b32 	%r580, %r579, %r54, %p205;
$L__BB4_55:
	ld.shared.u32 	%r57, [_ZN6thrust24THRUST_300001_SM_1000_NS8cuda_cub4core6detail5shmemE+56];
	ld.shared.u64 	%rd49, [_ZN6thrust24THRUST_300001_SM_1000_NS8cuda_cub4core6detail5shmemE+64];
	mul.wide.s32 	%rd489, %r580, 16;
	add.s64 	%rd490, %rd1, %rd489;
	ld.global.f32 	%f25, [%rd490+12];
	mul.wide.s32 	%rd491, %r57, 16;
	add.s64 	%rd492, %rd1, %rd491;
	ld.global.f32 	%f26, [%rd492+12];
	setp.lt.f32 	%p206, %f25, %f26;
	mov.u64 	%rd529, %rd49;
	mov.u32 	%r581, %r57;
	@%p206 bra 	$L__BB4_58;
	setp.lt.f32 	%p207, %f26, %f25;
	mov.u64 	%rd529, %rd528;
	mov.u32 	%r581, %r580;
	@%p207 bra 	$L__BB4_58;
	setp.lt.s64 	%p208, %rd528, %rd49;
	min.s64 	%rd529, %rd528, %rd49;
	selp.b32 	%r581, %r580, %r57, %p208;
$L__BB4_58:
	ld.shared.u32 	%r60, [_ZN6thrust24THRUST_300001_SM_1000_NS8cuda_cub4core6detail5shmemE+72];
	ld.shared.u64 	%rd52, [_ZN6thrust24THRUST_300001_SM_1000_NS8cuda_cub4core6detail5shmemE+80];
	mul.wide.s32 	%rd493, %r581, 16;
	add.s64 	%rd494, %rd1, %rd493;
	ld.global.f32 	%f27, [%rd494+12];
	mul.wide.s32 	%rd495, %r60, 16;
	add.s64 	%rd496, %rd1, %rd495;
	ld.global.f32 	%f28, [%rd496+12];
	setp.lt.f32 	%p209, %f27, %f28;
	mov.u64 	%rd530, %rd52;
	mov.u32 	%r582, %r60;
	@%p209 bra 	$L__BB4_61;
	setp.lt.f32 	%p210, %f28, %f27;
	mov.u64 	%rd530, %rd529;
	mov.u32 	%r582, %r581;
	@%p210 bra 	$L__BB4_61;
	setp.lt.s64 	%p211, %rd529, %rd52;
	min.s64 	%rd530, %rd529, %rd52;
	selp.b32 	%r582, %r581, %r60, %p211;
$L__BB4_61:
	ld.shared.u32 	%r63, [_ZN6thrust24THRUST_300001_SM_1000_NS8cuda_cub4core6detail5shmemE+88];
	ld.shared.u64 	%rd55, [_ZN6thrust24THRUST_300001_SM_1000_NS8cuda_cub4core6detail5shmemE+96];
	mul.wide.s32 	%rd497, %r582, 16;
	add.s64 	%rd498, %rd1, %rd497;
	ld.global.f32 	%f29, [%rd498+12];
	mul.wide.s32 	%rd499, %r63, 16;
	add.s64 	%rd500, %rd1, %rd499;
	ld.global.f32 	%f30, [%rd500+12];
	setp.lt.f32 	%p212, %f29, %f30;
	mov.u64 	%rd531, %rd55;
	mov.u32 	%r583, %r63;
	@%p212 bra 	$L__BB4_64;
	setp.lt.f32 	%p213, %f30, %f29;
	mov.u64 	%rd531, %rd530;
	mov.u32 	%r583, %r582;
	@%p213 bra 	$L__BB4_64;
	setp.lt.s64 	%p214, %rd530, %rd55;
	min.s64 	%rd531, %rd530, %rd55;
	selp.b32 	%r583, %r582, %r63, %p214;
$L__BB4_64:
	ld.shared.u32 	%r66, [_ZN6thrust24THRUST_300001_SM_1000_NS8cuda_cub4core6detail5shmemE+104];
	ld.shared.u64 	%rd58, [_ZN6thrust24THRUST_300001_SM_1000_NS8cuda_cub4core6detail5shmemE+112];
	mul.wide.s32 	%rd501, %r583, 16;
	add.s64 	%rd502, %rd1, %rd501;
	ld.global.f32 	%f31, [%rd502+12];
	mul.wide.s32 	%rd503, %r66, 16;
	add.s64 	%rd504, %rd1, %rd503;
	ld.global.f32 	%f32, [%rd504+12];
	setp.lt.f32 	%p215, %f31, %f32;
	mov.u64 	%rd532, %rd58;
	mov.u32 	%r584, %r66;
	@%p215 bra 	$L__BB4_67;
	setp.lt.f32 	%p216, %f32, %f31;
	mov.u64 	%rd532, %rd531;
	mov.u32 	%r584, %r583;
	@%p216 bra 	$L__BB4_67;
	setp.lt.s64 	%p217, %rd531, %rd58;
	min.s64 	%rd532, %rd531, %rd58;
	selp.b32 	%r584, %r583, %r66, %p217;
$L__BB4_67:
	ld.shared.u32 	%r69, [_ZN6thrust24THRUST_300001_SM_1000_NS8cuda_cub4core6detail5shmemE+120];
	ld.shared.u64 	%rd61, [_ZN6thrust24THRUST_300001_SM_1000_NS8cuda_cub4core6detail5shmemE+128];
	mul.wide.s32 	%rd505, %r584, 16;
	add.s64 	%rd506, %rd1, %rd505;
	ld.global.f32 	%f33, [%rd506+12];
	mul.wide.s32 	%rd507, %r69, 16;
	add.s64 	%rd508, %rd1, %rd507;
	ld.global.f32 	%f34, [%rd508+12];
	setp.lt.f32 	%p218, %f33, %f34;
	mov.u32 	%r636, %r69;
	mov.u64 	%rd577, %rd61;
	@%p218 bra 	$L__BB4_209;
	setp.lt.f32 	%p219, %f34, %f33;
	mov.u32 	%r636, %r584;
	mov.u64 	%rd577, %rd532;
	@%p219 bra 	$L__BB4_209;
	setp.lt.s64 	%p220, %rd532, %rd61;
	min.s64 	%rd577, %rd532, %rd61;
	selp.b32 	%r636, %r584, %r69, %p220;
	bra.uni 	$L__BB4_209;
$L__BB4_70:
	// begin inline asm
	mov.u32 %r339, %laneid;
	// end inline asm
	and.b32  	%r360, %r1, 992;
	add.s32 	%r361, %r360, 32;
	setp.gt.s32 	%p127, %r361, %r215;
	not.b32 	%r362, %r360;
	add.s32 	%r363, %r215, %r362;
	selp.b32 	%r358, %r363, 31, %p127;
	mov.b32 	%r357, 1;
	mov.b32 	%r359, -1;
	// begin inline asm
	shfl.sync.down.b32 %r340, %r572, %r357, %r358, %r359;
	// end inline asm
	// begin inline asm
	shfl.sync.down.b32 %r345, %r346, %r357, %r358, %r359;
	// end inline asm
	mov.b64 	{%r351, %r356}, %rd520;
	// begin inline asm
	shfl.sync.down.b32 %r350, %r351, %r357, %r358, %r359;
	// end inline asm
	// begin inline asm
	shfl.sync.down.b32 %r355, %r356, %r357, %r358, %r359;
	// end inline asm
	mov.b64 	%rd63, {%r350, %r355};
	setp.ge.s32 	%p128, %r339, %r358;
	mov.u64 	%rd533, %rd520;
	mov.u32 	%r585, %r572;
	@%p128 bra 	$L__BB4_74;
	mul.wide.s32 	%rd413, %r572, 16;
	add.s64 	%rd414, %rd1, %rd413;
	ld.global.f32 	%f35, [%rd414+12];
	mul.wide.s32 	%rd415, %r340, 16;
	add.s64 	%rd416, %rd1, %rd415;
	ld.global.f32 	%f36, [%rd416+12];
	setp.lt.f32 	%p129, %f35, %f36;
	mov.u64 	%rd533, %rd63;
	mov.u32 	%r585, %r340;
	@%p129 bra 	$L__BB4_74;
	setp.lt.f32 	%p130, %f36, %f35;
	mov.u64 	%rd533, %rd520;
	mov.u32 	%r585, %r572;
	@%p130 bra 	$L__BB4_74;
	setp.lt.s64 	%p131, %rd520, %rd63;
	min.s64 	%rd533, %rd520, %rd63;
	selp.b32 	%r585, %r572, %r340, %p131;
$L__BB4_74:
	mov.b32 	%r381, 2;
	mov.b32 	%r383, -1;
	// begin inline asm
	shfl.sync.down.b32 %r364, %r585, %r381, %r358, %r383;
	// end inline asm
	// begin inline asm
	shfl.sync.down.b32 %r369, %r370, %r381, %r358, %r383;
	// end inline asm
	mov.b64 	{%r375, %r380}, %rd533;
	// begin inline asm
	shfl.sync.down.b32 %r374, %r375, %r381, %r358, %r383;
	// end inline asm
	// begin inline asm
	shfl.sync.down.b32 %r379, %r380, %r381, %r358, %r383;
	// end inline asm
	mov.b64 	%rd66, {%r374, %r379};
	add.s32 	%r384, %r339, 2;
	setp.gt.s32 	%p132, %r384, %r358;
	mov.u64 	%rd534, %rd533;
	mov.u32 	%r586, %r585;
	@%p132 bra 	$L__BB4_78;
	mul.wide.s32 	%rd417, %r585, 16;
	add.s64 	%rd418, %rd1, %rd417;
	ld.global.f32 	%f37, [%rd418+12];
	mul.wide.s32 	%rd419, %r364, 16;
	add.s64 	%rd420, %rd1, %rd419;
	ld.global.f32 	%f38, [%rd420+12];
	setp.lt.f32 	%p133, %f37, %f38;
	mov.u64 	%rd534, %rd66;
	mov.u32 	%r586, %r364;
	@%p133 bra 	$L__BB4_78;
	setp.lt.f32 	%p134, %f38, %f37;
	mov.u64 	%rd534, %rd533;
	mov.u32 	%r586, %r585;
	@%p134 bra 	$L__BB4_78;
	setp.lt.s64 	%p135, %rd533, %rd66;
	min.s64 	%rd534, %rd533, %rd66;
	selp.b32 	%r586, %r585, %r364, %p135;
$L__BB4_78:
	mov.b32 	%r402, 4;
	mov.b32 	%r404, -1;
	// begin inline asm
	shfl.sync.down.b32 %r385, %r586, %r402, %r358, %r404;
	// end inline asm
	// begin inline asm
	shfl.sync.down.b32 %r390, %r391, %r402, %r358, %r404;
	// end inline asm
	mov.b64 	{%r396, %r401}, %rd534;
	// begin inline asm
	shfl.sync.down.b32 %r395, %r396, %r402, %r358, %r404;
	// end inline asm
	// begin inline asm
	shfl.sync.down.b32 %r400, %r401, %r402, %r358, %r404;
	// end inline asm
	mov.b64 	%rd69, {%r395, %r400};
	add.s32 	%r405, %r339, 4;
	setp.gt.s32 	%p136, %r405, %r358;
	mov.u32 	%r587, %r586;
	mov.u64 	%rd535, %rd534;
	@%p136 bra 	$L__BB4_82;
	mul.wide.s32 	%rd421, %r586, 16;
	add.s64 	%rd422, %rd1, %rd421;
	ld.global.f32 	%f39, [%rd422+12];
	mul.wide.s32 	%rd423, %r385, 16;
	add.s64 	%rd424, %rd1, %rd423;
	ld.global.f32 	%f40, [%rd424+12];
	setp.lt.f32 	%p137, %f39, %f40;
	mov.u32 	%r587, %r385;
	mov.u64 	%rd535, %rd69;
	@%p137 bra 	$L__BB4_82;
	setp.lt.f32 	%p138, %f40, %f39;
	mov.u32 	%r587, %r586;
	mov.u64 	%rd535, %rd534;
	@%p138 bra 	$L__BB4_82;
	setp.lt.s64 	%p139, %rd534, %rd69;
	selp.b32 	%r587, %r586, %r385, %p139;
	min.s64 	%rd535, %rd534, %rd69;
$L__BB4_82:
	mov.b32 	%r423, 8;
	mov.b32 	%r425, -1;
	// begin inline asm
	shfl.sync.down.b32 %r406, %r587, %r423, %r358, %r425;
	// end inline asm
	// begin inline asm
	shfl.sync.down.b32 %r411, %r412, %r423, %r358, %r425;
	// end inline asm
	mov.b64 	{%r417, %r422}, %rd535;
	// begin inline asm
	shfl.sync.down.b32 %r416, %r417, %r423, %r358, %r425;
	// end inline asm
	// begin inline asm
	shfl.sync.down.b32 %r421, %r422, %r423, %r358, %r425;
	// end inline asm
	mov.b64 	%rd72, {%r416, %r421};
	add.s32 	%r426, %r339, 8;
	setp.gt.s32 	%p140, %r426, %r358;
	mov.u32 	%r588, %r587;
	mov.u64 	%rd536, %rd535;
	@%p140 bra 	$L__BB4_86;
	mul.wide.s32 	%rd425, %r587, 16;
	add.s64 	%rd426, %rd1, %rd425;
	ld.global.f32 	%f41, [%rd426+12];
	mul.wide.s32 	%rd427, %r406, 16;
	add.s64 	%rd428, %rd1, %rd427;
	ld.global.f32 	%f42, [%rd428+12];
	setp.lt.f32 	%p141, %f41, %f42;
	mov.u32 	%r588, %r406;
	mov.u64 	%rd536, %rd72;
	@%p141 bra 	$L__BB4_86;
	setp.lt.f32 	%p142, %f42, %f41;
	mov.u32 	%r588, %r587;
	mov.u64 	%rd536, %rd535;
	@%p142 bra 	$L__BB4_86;
	setp.lt.s64 	%p143, %rd535, %rd72;
	selp.b32 	%r588, %r587, %r406, %p143;
	min.s64 	%rd536, %rd535, %rd72;
$L__BB4_86:
	mov.b32 	%r444, 16;
	mov.b32 	%r446, -1;
	// begin inline asm
	shfl.sync.down.b32 %r427, %r588, %r444, %r358, %r446;
	// end inline asm
	// begin inline asm
	shfl.sync.down.b32 %r432, %r433, %r444, %r358, %r446;
	// end inline asm
	mov.b64 	{%r438, %r443}, %rd536;
	// begin inline asm
	shfl.sync.down.b32 %r437, %r438, %r444, %r358, %r446;
	// end inline asm
	// begin inline asm
	shfl.sync.down.b32 %r442, %r443, %r444, %r358, %r446;
	// end inline asm
	mov.b64 	%rd75, {%r437, %r442};
	add.s32 	%r447, %r339, 16;
	setp.gt.s32 	%p144, %r447, %r358;
	mov.u32 	%r636, %r588;
	mov.u64 	%rd577, %rd536;
	@%p144 bra 	$L__BB4_90;
	mul.wide.s32 	%rd429, %r588, 16;
	add.s64 	%rd430, %rd1, %rd429;
	ld.global.f32 	%f43, [%rd430+12];
	mul.wide.s32 	%rd431, %r427, 16;
	add.s64 	%rd432, %rd1, %rd431;
	ld.global.f32 	%f44, [%rd432+12];
	setp.lt.f32 	%p145, %f43, %f44;
	mov.u32 	%r636, %r427;
	mov.u64 	%rd577, %rd75;
	@%p145 bra 	$L__BB4_90;
	setp.lt.f32 	%p146, %f44, %f43;
	mov.u32 	%r636, %r588;
	mov.u64 	%rd577, %rd536;
	@%p146 bra 	$L__BB4_90;
	setp.lt.s64 	%p147, %rd536, %rd75;
	selp.b32 	%r636, %r588, %r427, %p147;
	min.s64 	%rd577, %rd536, %rd75;
$L__BB4_90:
	setp.ne.s32 	%p148, %r339, 0;
	@%p148 bra 	$L__BB4_92;
	shr.u32 	%r448, %r1, 1;
	and.b32  	%r449, %r448, 496;
	mov.u32 	%r450, _ZN6thrust24THRUST_300001_SM_1000_NS8cuda_cub4core6detail5shmemE;
	add.s32 	%r451, %r450, %r449;
	st.shared.u32 	[%r451+8], %r636;
	st.shared.u64 	[%r451+16], %rd577;
$L__BB4_92:
	bar.sync 	0;
	setp.ne.s32 	%p149, %r1, 0;
	@%p149 bra 	$L__BB4_209;
	setp.lt.s32 	%p150, %r215, 33;
	mov.u32 	%r590, %r636;
	mov.u64 	%rd538, %rd577;
	@%p150 bra 	$L__BB4_97;
	ld.shared.u32 	%r88, [_ZN6thrust24THRUST_300001_SM_1000_NS8cuda_cub4core6detail5shmemE+24];
	ld.shared.u64 	%rd78, [_ZN6thrust24THRUST_300001_SM_1000_NS8cuda_cub4core6detail5shmemE+32];
	mul.wide.s32 	%rd433, %r636, 16;
	add.s64 	%rd434, %rd1, %rd433;
	ld.global.f32 	%f45, [%rd434+12];
	mul.wide.s32 	%rd435, %r88, 16;
	add.s64 	%rd436, %rd1, %rd435;
	ld.global.f32 	%f46, [%rd436+12];
	setp.lt.f32 	%p151, %f45, %f46;
	mov.u32 	%r590, %r88;
	mov.u64 	%rd538, %rd78;
	@%p151 bra 	$L__BB4_97;
	setp.lt.f32 	%p152, %f46, %f45;
	mov.u32 	%r590, %r636;
	mov.u64 	%rd538, %rd577;
	@%p152 bra 	$L__BB4_97;
	setp.lt.s64 	%p153, %rd577, %rd78;
	selp.b32 	%r590, %r636, %r88, %p153;
	min.s64 	%rd538, %rd577, %rd78;
$L__BB4_97:
	setp.lt.s32 	%p154, %r215, 65;
	mov.u32 	%r591, %r590;
	mov.u64 	%rd539, %rd538;
	@%p154 bra 	$L__BB4_101;
	ld.shared.u32 	%r91, [_ZN6thrust24THRUST_300001_SM_1000_NS8cuda_cub4core6detail5shmemE+40];
	ld.shared.u64 	%rd81, [_ZN6thrust24THRUST_300001_SM_1000_NS8cuda_cub4core6detail5shmemE+48];
	mul.wide.s32 	%rd437, %r590, 16;
	add.s64 	%rd438, %rd1, %rd437;
	ld.global.f32 	%f47, [%rd438+12];
	mul.wide.s32 	%rd439, %r91, 16;
	add.s64 	%rd440, %rd1, %rd439;
	ld.global.f32 	%f48, [%rd440+12];
	setp.lt.f32 	%p155, %f47, %f48;
	mov.u32 	%r591, %r91;
	mov.u64 	%rd539, %rd81;
	@%p155 bra 	$L__BB4_101;
	setp.lt.f32 	%p156, %f48, %f47;
	mov.u32 	%r591, %r590;
	mov.u64 	%rd539, %rd538;
	@%p156 bra 	$L__BB4_101;
	setp.lt.s64 	%p157, %rd538, %rd81;
	selp.b32 	%r591, %r590, %r91, %p157;
	min.s64 	%rd539, %rd538, %rd81;
$L__BB4_101:
	setp.lt.s32 	%p158, %r215, 97;
	mov.u32 	%r592, %r591;
	mov.u64 	%rd540, %rd539;
	@%p158 bra 	$L__BB4_105;
	ld.shared.u32 	%r94, [_ZN6thrust24THRUST_300001_SM_1000_NS8cuda_cub4core6detail5shmemE+56];
	ld.shared.u64 	%rd84, [_ZN6thrust24THRUST_300001_SM_1000_NS8cuda_cub4core6detail5shmemE+64];
	mul.wide.s32 	%rd441, %r591, 16;
	add.s64 	%rd442, %rd1, %rd441;
	ld.global.f32 	%f49, [%rd442+12];
	mul.wide.s32 	%rd443, %r94, 16;
	add.s64 	%rd444, %rd1, %rd443;
	ld.global.f32 	%f50, [%rd444+12];
	setp.lt.f32 	%p159, %f49, %f50;
	mov.u32 	%r592, %r94;
	mov.u64 	%rd540, %rd84;
	@%p159 bra 	$L__BB4_105;
	setp.lt.f32 	%p160, %f50, %f49;
	mov.u32 	%r592, %r591;
	mov.u64 	%rd540, %rd539;
	@%p160 bra 	$L__BB4_105;
	setp.lt.s64 	%p161, %rd539, %rd84;
	selp.b32 	%r592, %r591, %r94, %p161;
	min.s64 	%rd540, %rd539, %rd84;
$L__BB4_105:
	setp.lt.s32 	%p162, %r215, 129;
	mov.u32 	%r593, %r592;
	mov.u64 	%rd541, %rd540;
	@%p162 bra 	$L__BB4_109;
	ld.shared.u32 	%r97, [_ZN6thrust24THRUST_300001_SM_1000_NS8cuda_cub4core6detail5shmemE+72];
	ld.shared.u64 	%rd87, [_ZN6thrust24THRUST_300001_SM_1000_NS8cuda_cub4core6detail5shmemE+80];
	mul.wide.s32 	%rd445, %r592, 16;
	add.s64 	%rd446, %rd1, %rd445;
	ld.global.f32 	%f51, [%rd446+12];
	mul.wide.s32 	%rd447, %r97, 16;
	add.s64 	%rd448, %rd1, %rd447;
	ld.global.f32 	%f52, [%rd448+12];
	setp.lt.f32 	%p163, %f51, %f52;
	mov.u32 	%r593, %r97;
	mov.u64 	%rd541, %rd87;
	@%p163 bra 	$L__BB4_109;
	setp.lt.f32 	%p164, %f52, %f51;
	mov.u32 	%r593, %r592;
	mov.u64 	%rd541, %rd540;
	@%p164 bra 	$L__BB4_109;
	setp.lt.s64 	%p165, %rd540, %rd87;
	selp.b32 	%r593, %r592, %r97, %p165;
	min.s64 	%rd541, %rd540, %rd87;
$L__BB4_109:
	setp.lt.s32 	%p166, %r215, 161;
	mov.u32 	%r594, %r593;
	mov.u64 	%rd542, %rd541;
	@%p166 bra 	$L__BB4_113;
	ld.shared.u32 	%r100, [_ZN6thrust24THRUST_300001_SM_1000_NS8cuda_cub4core6detail5shmemE+88];
	ld.shared.u64 	%rd90, [_ZN6thrust24THRUST_300001_SM_1000_NS8cuda_cub4core6detail5shmemE+96];
	mul.wide.s32 	%rd449, %r593, 16;
	add.s64 	%rd450, %rd1, %rd449;
	ld.global.f32 	%f53, [%rd450+12];
	mul.wide.s32 	%rd451, %r100, 16;
	add.s64 	%rd452, %rd1, %rd451;
	ld.global.f32 	%f54, [%rd452+12];
	setp.lt.f32 	%p167, %f53, %f54;
	mov.u32 	%r594, %r100;
	mov.u64 	%rd542, %rd90;
	@%p167 bra 	$L__BB4_113;
	setp.lt.f32 	%p168, %f54, %f53;
	mov.u32 	%r594, %r593;
	mov.u64 	%rd542, %rd541;
	@%p168 bra 	$L__BB4_113;
	setp.lt.s64 	%p169, %rd541, %rd90;
	selp.b32 	%r594, %r593, %r100, %p169;
	min.s64 	%rd542, %rd541, %rd90;
$L__BB4_113:
	setp.lt.s32 	%p170, %r215, 193;
	mov.u32 	%r595, %r594;
	mov.u64 	%rd543, %rd542;
	@%p170 bra 	$L__BB4_117;
	ld.shared.u32 	%r103, [_ZN6thrust24THRUST_300001_SM_1000_NS8cuda_cub4core6detail5shmemE+104];
	ld.shared.u64 	%rd93, [_ZN6thrust24THRUST_300001_SM_1000_NS8cuda_cub4core6detail5shmemE+112];
	mul.wide.s32 	%rd453, %r594, 16;
	add.s64 	%rd454, %rd1, %rd453;
	ld.global.f32 	%f55, [%rd454+12];
	mul.wide.s32 	%rd455, %r103, 16;
	add.s64 	%rd456, %rd1, %rd455;
	ld.global.f32 	%f56, [%rd456+12];
	setp.lt.f32 	%p171, %f55, %f56;
	mov.u32 	%r595, %r103;
	mov.u64 	%rd543, %rd93;
	@%p171 bra 	$L__BB4_117;
	setp.lt.f32 	%p172, %f56, %f55;
	mov.u32 	%r595, %r594;
	mov.u64 	%rd543, %rd542;
	@%p172 bra 	$L__BB4_117;
	setp.lt.s64 	%p173, %rd542, %rd93;
	selp.b32 	%r595, %r594, %r103, %p173;
	min.s64 	%rd543, %rd542, %rd93;
$L__BB4_117:
	setp.lt.s32 	%p174, %r215, 225;
	mov.u32 	%r636, %r595;
	mov.u64 	%rd577, %rd543;
	@%p174 bra 	$L__BB4_209;
	ld.shared.u32 	%r106, [_ZN6thrust24THRUST_300001_SM_1000_NS8cuda_cub4core6detail5shmemE+120];
	ld.shared.u64 	%rd96, [_ZN6thrust24THRUST_300001_SM_1000_NS8cuda_cub4core6detail5shmemE+128];
	mul.wide.s32 	%rd457, %r595, 16;
	add.s64 	%rd458, %rd1, %rd457;
	ld.global.f32 	%f57, [%rd458+12];
	mul.wide.s32 	%rd459, %r106, 16;
	add.s64 	%rd460, %rd1, %rd459;
	ld.global.f32 	%f58, [%rd460+12];
	setp.lt.f32 	%p175, %f57, %f58;
	mov.u32 	%r636, %r106;
	mov.u64 	%rd577, %rd96;
	@%p175 bra 	$L__BB4_209;
	setp.lt.f32 	%p176, %f58, %f57;
	mov.u32 	%r636, %r595;
	mov.u64 	%rd577, %rd543;
	@%p176 bra 	$L__BB4_209;
	setp.lt.s64 	%p177, %rd543, %rd96;
	selp.b32 	%r636, %r595, %r106, %p177;
	min.s64 	%rd577, %rd543, %rd96;
	bra.uni 	$L__BB4_209;
$L__BB4_121:
	mov.u32 	%r108, %tid.x;
	mul.wide.u32 	%rd210, %r108, 16;
	add.s64 	%rd191, %rd187, %rd210;
	// begin inline asm
	ld.global.nc.u64 %rd190, [%rd191];
	// end inline asm
	add.s64 	%rd193, %rd191, 8;
	// begin inline asm
	ld.global.nc.u64 %rd192, [%rd193];
	// end inline asm
	cvt.u32.u64 	%r109, %rd190;
	add.s64 	%rd195, %rd191, 4096;
	// begin inline asm
	ld.global.nc.u64 %rd194, [%rd195];
	// end inline asm
	add.s64 	%rd197, %rd191, 4104;
	// begin inline asm
	ld.global.nc.u64 %rd544, [%rd197];
	// end inline asm
	cvt.u32.u64 	%r596, %rd194;
	add.s64 	%rd199, %rd191, 8192;
	// begin inline asm
	ld.global.nc.u64 %rd198, [%rd199];
	// end inline asm
	add.s64 	%rd201, %rd191, 8200;
	// begin inline asm
	ld.global.nc.u64 %rd545, [%rd201];
	// end inline asm
	cvt.u32.u64 	%r597, %rd198;
	add.s64 	%rd203, %rd191, 12288;
	// begin inline asm
	ld.global.nc.u64 %rd202, [%rd203];
	// end inline asm
	add.s64 	%rd205, %rd191, 12296;
	// begin inline asm
	ld.global.nc.u64 %rd546, [%rd205];
	// end inline asm
	cvt.u32.u64 	%r598, %rd202;
	add.s64 	%rd207, %rd191, 16384;
	// begin inline asm
	ld.global.nc.u64 %rd206, [%rd207];
	// end inline asm
	add.s64 	%rd209, %rd191, 16392;
	// begin inline asm
	ld.global.nc.u64 %rd564, [%rd209];
	// end inline asm
	cvt.u32.u64 	%r623, %rd206;
	mul.wide.s32 	%rd211, %r109, 16;
	add.s64 	%rd212, %rd1, %rd211;
	ld.global.f32 	%f59, [%rd212+12];
	mul.wide.s32 	%rd213, %r596, 16;
	add.s64 	%rd214, %rd1, %rd213;
	ld.global.f32 	%f118, [%rd214+12];
	setp.lt.f32 	%p3, %f59, %f118;
	@%p3 bra 	$L__BB4_123;
	setp.lt.f32 	%p4, %f118, %f59;
	setp.lt.s64 	%p5, %rd192, %rd544;
	or.pred  	%p6, %p4, %p5;
	selp.b32 	%r596, %r109, %r596, %p6;
	selp.b64 	%rd544, %rd192, %rd544, %p6;
	mul.wide.s32 	%rd215, %r596, 16;
	add.s64 	%rd216, %rd1, %rd215;
	ld.global.f32 	%f118, [%rd216+12];
$L__BB4_123:
	mul.wide.s32 	%rd217, %r597, 16;
	add.s64 	%rd218, %rd1, %rd217;
	ld.global.f32 	%f119, [%rd218+12];
	setp.lt.f32 	%p7, %f118, %f119;
	@%p7 bra 	$L__BB4_125;
	setp.lt.f32 	%p8, %f119, %f118;
	setp.lt.s64 	%p9, %rd544, %rd545;
	or.pred  	%p10, %p8, %p9;
	selp.b32 	%r597, %r596, %r597, %p10;
	selp.b64 	%rd545, %rd544, %rd545, %p10;
	mul.wide.s32 	%rd219, %r597, 16;
	add.s64 	%rd220, %rd1, %rd219;
	ld.global.f32 	%f119, [%rd220+12];
$L__BB4_125:
	mul.wide.s32 	%rd221, %r598, 16;
	add.s64 	%rd222, %rd1, %rd221;
	ld.global.f32 	%f120, [%rd222+12];
	setp.lt.f32 	%p11, %f119, %f120;
	@%p11 bra 	$L__BB4_127;
	setp.lt.f32 	%p12, %f120, %f119;
	setp.lt.s64 	%p13, %rd545, %rd546;
	or.pred  	%p14, %p12, %p13;
	selp.b32 	%r598, %r597, %r598, %p14;
	selp.b64 	%rd546, %rd545, %rd546, %p14;
	mul.wide.s32 	%rd223, %r598, 16;
	add.s64 	%rd224, %rd1, %rd223;
	ld.global.f32 	%f120, [%rd224+12];
$L__BB4_127:
	mul.wide.s32 	%rd225, %r623, 16;
	add.s64 	%rd226, %rd1, %rd225;
	ld.global.f32 	%f69, [%rd226+12];
	setp.lt.f32 	%p15, %f120, %f69;
	@%p15 bra 	$L__BB4_129;
	setp.lt.f32 	%p16, %f69, %f120;
	setp.lt.s64 	%p17, %rd546, %rd564;
	or.pred  	%p18, %p16, %p17;
	selp.b32 	%r623, %r598, %r623, %p18;
	selp.b64 	%rd564, %rd546, %rd564, %p18;
$L__BB4_129:
	setp.lt.u32 	%p19, %r215, 2560;
	mov.b32 	%r608, 1280;
	@%p19 bra 	$L__BB4_142;
	mov.b32 	%r600, 1280;
	mov.u32 	%r601, %r623;
	mov.u64 	%rd548, %rd564;
$L__BB4_131:
	add.s32 	%r218, %r600, %r108;
	mul.wide.u32 	%rd247, %r218, 16;
	add.s64 	%rd228, %rd187, %rd247;
	// begin inline asm
	ld.global.nc.u64 %rd227, [%rd228];
	// end inline asm
	add.s64 	%rd230, %rd228, 8;
	// begin inline asm
	ld.global.nc.u64 %rd549, [%rd230];
	// end inline asm
	cvt.u32.u64 	%r602, %rd227;
	add.s64 	%rd232, %rd228, 4096;
	// begin inline asm
	ld.global.nc.u64 %rd231, [%rd232];
	// end inline asm
	add.s64 	%rd234, %rd228, 4104;
	// begin inline asm
	ld.global.nc.u64 %rd550, [%rd234];
	// end inline asm
	cvt.u32.u64 	%r603, %rd231;
	add.s64 	%rd236, %rd228, 8192;
	// begin inline asm
	ld.global.nc.u64 %rd235, [%rd236];
	// end inline asm
	add.s64 	%rd238, %rd228, 8200;
	// begin inline asm
	ld.global.nc.u64 %rd551, [%rd238];
	// end inline asm
	cvt.u32.u64 	%r604, %rd235;
	add.s64 	%rd240, %rd228, 12288;
	// begin inline asm
	ld.global.nc.u64 %rd239, [%rd240];
	// end inline asm
	add.s64 	%rd242, %rd228, 12296;
	// begin inline asm
	ld.global.nc.u64 %rd552, [%rd242];
	// end inline asm
	cvt.u32.u64 	%r605, %rd239;
	add.s64 	%rd244, %rd228, 16384;
	// begin inline asm
	ld.global.nc.u64 %rd243, [%rd244];
	// end inline asm
	add.s64 	%rd246, %rd228, 16392;
	// begin inline asm
	ld.global.nc.u64 %rd564, [%rd246];
	// end inline asm
	cvt.u32.u64 	%r623, %rd243;
	mul.wide.s32 	%rd248, %r601, 16;
	add.s64 	%rd249, %rd1, %rd248;
	ld.global.f32 	%f70, [%rd249+12];
	mul.wide.s32 	%rd250, %r602, 16;
	add.s64 	%rd251, %rd1, %rd250;
	ld.global.f32 	%f121, [%rd251+12];
	setp.lt.f32 	%p20, %f70, %f121;
	@%p20 bra 	$L__BB4_133;
	setp.lt.f32 	%p21, %f121, %f70;
	setp.lt.s64 	%p22, %rd548, %rd549;
	or.pred  	%p23, %p21, %p22;
	selp.b32 	%r602, %r601, %r602, %p23;
	selp.b64 	%rd549, %rd548, %rd549, %p23;
	mul.wide.s32 	%rd252, %r602, 16;
	add.s64 	%rd253, %rd1, %rd252;
	ld.global.f32 	%f121, [%rd253+12];
$L__BB4_133:
	mul.wide.s32 	%rd254, %r603, 16;
	add.s64 	%rd255, %rd1, %rd254;
	ld.global.f32 	%f122, [%rd255+12];
	setp.lt.f32 	%p24, %f121, %f122;
	@%p24 bra 	$L__BB4_135;
	setp.lt.f32 	%p25, %f122, %f121;
	setp.lt.s64 	%p26, %rd549, %rd550;
	or.pred  	%p27, %p25, %p26;
	selp.b32 	%r603, %r602, %r603, %p27;
	selp.b64 	%rd550, %rd549, %rd550, %p27;
	mul.wide.s32 	%rd256, %r603, 16;
	add.s64 	%rd257, %rd1, %rd256;
	ld.global.f32 	%f122, [%rd257+12];
$L__BB4_135:
	mul.wide.s32 	%rd258, %r604, 16;
	add.s64 	%rd259, %rd1, %rd258;
	ld.global.f32 	%f123, [%rd259+12];
	setp.lt.f32 	%p28, %f122, %f123;
	@%p28 bra 	$L__BB4_137;
	setp.lt.f32 	%p29, %f123, %f122;
	setp.lt.s64 	%p30, %rd550, %rd551;
	or.pred  	%p31, %p29, %p30;
	selp.b32 	%r604, %r603, %r604, %p31;
	selp.b64 	%rd551, %rd550, %rd551, %p31;
	mul.wide.s32 	%rd260, %r604, 16;
	add.s64 	%rd261, %rd1, %rd260;
	ld.global.f32 	%f123, [%rd261+12];
$L__BB4_137:
	mul.wide.s32 	%rd262, %r605, 16;
	add.s64 	%rd263, %rd1, %rd262;
	ld.global.f32 	%f124, [%rd263+12];
	setp.lt.f32 	%p32, %f123, %f124;
	@%p32 bra 	$L__BB4_139;
	setp.lt.f32 	%p33, %f124, %f123;
	setp.lt.s64 	%p34, %rd551, %rd552;
	or.pred  	%p35, %p33, %p34;
	selp.b32 	%r605, %r604, %r605, %p35;
	selp.b64 	%rd552, %rd551, %rd552, %p35;
	mul.wide.s32 	%rd264, %r605, 16;
	add.s64 	%rd265, %rd1, %rd264;
	ld.global.f32 	%f124, [%rd265+12];
$L__BB4_139:
	mul.wide.s32 	%rd266, %r623, 16;
	add.s64 	%rd267, %rd1, %rd266;
	ld.global.f32 	%f83, [%rd267+12];
	setp.lt.f32 	%p36, %f124, %f83;
	@%p36 bra 	$L__BB4_141;
	setp.lt.f32 	%p37, %f83, %f124;
	setp.lt.s64 	%p38, %rd552, %rd564;
	or.pred  	%p39, %p37, %p38;
	selp.b32 	%r623, %r605, %r623, %p39;
	selp.b64 	%rd564, %rd552, %rd564, %p39;
$L__BB4_141:
	add.s32 	%r608, %r600, 1280;
	add.s32 	%r219, %r600, 2560;
	setp.le.s32 	%p40, %r219, %r215;
	mov.u32 	%r600, %r608;
	mov.u32 	%r601, %r623;
	mov.u64 	%rd548, %rd564;
	@%p40 bra 	$L__BB4_131;
$L__BB4_142:
	setp.le.s32 	%p41, %r215, %r608;
	@%p41 bra 	$L__BB4_165;
	sub.s32 	%r142, %r215, %r608;
	setp.ge.s32 	%p42, %r108, %r142;
	@%p42 bra 	$L__BB4_165;
	not.b32 	%r221, %r108;
	add.s32 	%r222, %r215, %r221;
	sub.s32 	%r143, %r222, %r608;
	and.b32  	%r223, %r143, 768;
	setp.eq.s32 	%p43, %r223, 768;
	mov.u32 	%r614, %r108;
	@%p43 bra 	$L__BB4_150;
	add.s32 	%r610, %r108, %r608;
	shr.u32 	%r224, %r143, 8;
	add.s32 	%r225, %r224, 1;
	and.b32  	%r226, %r225, 3;
	neg.s32 	%r609, %r226;
	mov.u32 	%r614, %r108;
$L__BB4_146:
	.pragma "nounroll";
	mov.u64 	%rd128, %rd564;
	mov.u32 	%r149, %r623;
	mul.wide.u32 	%rd273, %r610, 16;
	add.s64 	%rd270, %rd187, %rd273;
	// begin inline asm
	ld.global.nc.u64 %rd269, [%rd270];
	// end inline asm
	add.s64 	%rd272, %rd270, 8;
	// begin inline asm
	ld.global.nc.u64 %rd271, [%rd272];
	// end inline asm
	cvt.u32.u64 	%r150, %rd269;
	mul.wide.s32 	%rd274, %r149, 16;
	add.s64 	%rd275, %rd1, %rd274;
	ld.global.f32 	%f84, [%rd275+12];
	mul.wide.s32 	%rd276, %r150, 16;
	add.s64 	%rd277, %rd1, %rd276;
	ld.global.f32 	%f85, [%rd277+12];
	setp.lt.f32 	%p44, %f84, %f85;
	mov.u32 	%r623, %r150;
	mov.u64 	%rd564, %rd271;
	@%p44 bra 	$L__BB4_149;
	setp.lt.f32 	%p45, %f85, %f84;
	mov.u32 	%r623, %r149;
	mov.u64 	%rd564, %rd128;
	@%p45 bra 	$L__BB4_149;
	setp.lt.s64 	%p46, %rd128, %rd271;
	selp.b32 	%r623, %r149, %r150, %p46;
	min.s64 	%rd564, %rd128, %rd271;
$L__BB4_149:
	add.s32 	%r614, %r614, 256;
	add.s32 	%r610, %r610, 256;
	add.s32 	%r609, %r609, 1;
	setp.ne.s32 	%p47, %r609, 0;
	@%p47 bra 	$L__BB4_146;
$L__BB4_150:
	setp.lt.u32 	%p48, %r143, 768;
	@%p48 bra 	$L__BB4_165;
	cvt.u64.u32 	%rd278, %r614;
	cvt.u64.u32 	%rd279, %r608;
	add.s64 	%rd280, %rd278, %rd279;
	shl.b64 	%rd281, %rd280, 4;
	add.s64 	%rd282, %rd281, %rd187;
	add.s64 	%rd559, %rd282, 12296;
	add.s32 	%r617, %r614, %r608;
$L__BB4_152:
	mul.wide.u32 	%rd287, %r617, 16;
	add.s64 	%rd284, %rd187, %rd287;
	// begin inline asm
	ld.global.nc.u64 %rd283, [%rd284];
	// end inline asm
	add.s64 	%rd286, %rd284, 8;
	// begin inline asm
	ld.global.nc.u64 %rd285, [%rd286];
	// end inline asm
	cvt.u32.u64 	%r163, %rd283;
	mul.wide.s32 	%rd288, %r623, 16;
	add.s64 	%rd289, %rd1, %rd288;
	ld.global.f32 	%f86, [%rd289+12];
	mul.wide.s32 	%rd290, %r163, 16;
	add.s64 	%rd291, %rd1, %rd290;
	ld.global.f32 	%f87, [%rd291+12];
	setp.lt.f32 	%p49, %f86, %f87;
	mov.u32 	%r620, %r163;
	mov.u64 	%rd561, %rd285;
	@%p49 bra 	$L__BB4_155;
	setp.lt.f32 	%p50, %f87, %f86;
	mov.u32 	%r620, %r623;
	mov.u64 	%rd561, %rd564;
	@%p50 bra 	$L__BB4_155;
	setp.lt.s64 	%p51, %rd564, %rd285;
	selp.b32 	%r620, %r623, %r163, %p51;
	min.s64 	%rd561, %rd564, %rd285;
$L__BB4_155:
	add.s64 	%rd293, %rd559, -8200;
	// begin inline asm
	ld.global.nc.u64 %rd292, [%rd293];
	// end inline asm
	add.s64 	%rd295, %rd559, -8192;
	// begin inline asm
	ld.global.nc.u64 %rd294, [%rd295];
	// end inline asm
	cvt.u32.u64 	%r166, %rd292;
	mul.wide.s32 	%rd296, %r620, 16;
	add.s64 	%rd297, %rd1, %rd296;
	ld.global.f32 	%f88, [%rd297+12];
	mul.wide.s32 	%rd298, %r166, 16;
	add.s64 	%rd299, %rd1, %rd298;
	ld.global.f32 	%f89, [%rd299+12];
	setp.lt.f32 	%p52, %f88, %f89;
	mov.u32 	%r621, %r166;
	mov.u64 	%rd562, %rd294;
	@%p52 bra 	$L__BB4_158;
	setp.lt.f32 	%p53, %f89, %f88;
	mov.u32 	%r621, %r620;
	mov.u64 	%rd562, %rd561;
	@%p53 bra 	$L__BB4_158;
	setp.lt.s64 	%p54, %rd561, %rd294;
	selp.b32 	%r621, %r620, %r166, %p54;
	min.s64 	%rd562, %rd561, %rd294;
$L__BB4_158:
	add.s64 	%rd301, %rd559, -4104;
	// begin inline asm
	ld.global.nc.u64 %rd300, [%rd301];
	// end inline asm
	add.s64 	%rd303, %rd559, -4096;
	// begin inline asm
	ld.global.nc.u64 %rd302, [%rd303];
	// end inline asm
	cvt.u32.u64 	%r169, %rd300;
	mul.wide.s32 	%rd304, %r621, 16;
	add.s64 	%rd305, %rd1, %rd304;
	ld.global.f32 	%f90, [%rd305+12];
	mul.wide.s32 	%rd306, %r169, 16;
	add.s64 	%rd307, %rd1, %rd306;
	ld.global.f32 	%f91, [%rd307+12];
	setp.lt.f32 	%p55, %f90, %f91;
	mov.u32 	%r622, %r169;
	mov.u64 	%rd563, %rd302;
	@%p55 bra 	$L__BB4_161;
	setp.lt.f32 	%p56, %f91, %f90;
	mov.u32 	%r622, %r621;
	mov.u64 	%rd563, %rd562;
	@%p56 bra 	$L__BB4_161;
	setp.lt.s64 	%p57, %rd562, %rd302;
	selp.b32 	%r622, %r621, %r169, %p57;
	min.s64 	%rd563, %rd562, %rd302;
$L__BB4_161:
	add.s64 	%rd309, %rd559, -8;
	// begin inline asm
	ld.global.nc.u64 %rd308, [%rd309];
	// end inline asm
	// begin inline asm
	ld.global.nc.u64 %rd310, [%rd559];
	// end inline asm
	cvt.u32.u64 	%r172, %rd308;
	mul.wide.s32 	%rd312, %r622, 16;
	add.s64 	%rd313, %rd1, %rd312;
	ld.global.f32 	%f92, [%rd313+12];
	mul.wide.s32 	%rd314, %r172, 16;
	add.s64 	%rd315, %rd1, %rd314;
	ld.global.f32 	%f93, [%rd315+12];
	setp.lt.f32 	%p58, %f92, %f93;
	mov.u32 	%r623, %r172;
	mov.u64 	%rd564, %rd310;
	@%p58 bra 	$L__BB4_164;
	setp.lt.f32 	%p59, %f93, %f92;
	mov.u32 	%r623, %r622;
	mov.u64 	%rd564, %rd563;
	@%p59 bra 	$L__BB4_164;
	setp.lt.s64 	%p60, %rd563, %rd310;
	selp.b32 	%r623, %r622, %r172, %p60;
	min.s64 	%rd564, %rd563, %rd310;
$L__BB4_164:
	add.s32 	%r614, %r614, 1024;
	add.s64 	%rd559, %rd559, 16384;
	add.s32 	%r617, %r617, 1024;
	setp.lt.s32 	%p61, %r614, %r142;
	@%p61 bra 	$L__BB4_152;
$L__BB4_165:
	// begin inline asm
	mov.u32 %r227, %laneid;
	// end inline asm
	mov.b32 	%r245, 1;
	mov.b32 	%r246, 31;
	mov.b32 	%r247, -1;
	// begin inline asm
	shfl.sync.down.b32 %r228, %r623, %r245, %r246, %r247;
	// end inline asm
	// begin inline asm
	shfl.sync.down.b32 %r233, %r234, %r245, %r246, %r247;
	// end inline asm
	mov.b64 	{%r239, %r244}, %rd564;
	// begin inline asm
	shfl.sync.down.b32 %r238, %r239, %r245, %r246, %r247;
	// end inline asm
	// begin inline asm
	shfl.sync.down.b32 %r243, %r244, %r245, %r246, %r247;
	// end inline asm
	mov.b64 	%rd151, {%r238, %r243};
	setp.gt.s32 	%p62, %r227, 30;
	mov.u32 	%r625, %r623;
	mov.u64 	%rd566, %rd564;
	@%p62 bra 	$L__BB4_169;
	mul.wide.s32 	%rd316, %r623, 16;
	add.s64 	%rd317, %rd1, %rd316;
	ld.global.f32 	%f94, [%rd317+12];
	mul.wide.s32 	%rd318, %r228, 16;
	add.s64 	%rd319, %rd1, %rd318;
	ld.global.f32 	%f95, [%rd319+12];
	setp.lt.f32 	%p63, %f94, %f95;
	mov.u32 	%r625, %r228;
	mov.u64 	%rd566, %rd151;
	@%p63 bra 	$L__BB4_169;
	setp.lt.f32 	%p64, %f95, %f94;
	mov.u32 	%r625, %r623;
	mov.u64 	%rd566, %rd564;
	@%p64 bra 	$L__BB4_169;
	setp.lt.s64 	%p65, %rd564, %rd151;
	selp.b32 	%r625, %r623, %r228, %p65;
	min.s64 	%rd566, %rd564, %rd151;
$L__BB4_169:
	mov.b32 	%r265, 2;
	mov.b32 	%r266, 31;
	mov.b32 	%r267, -1;
	// begin inline asm
	shfl.sync.down.b32 %r248, %r625, %r265, %r266, %r267;
	// end inline asm
	// begin inline asm
	shfl.sync.down.b32 %r253, %r254, %r265, %r266, %r267;
	// end inline asm
	mov.b64 	{%r259, %r264}, %rd566;
	// begin inline asm
	shfl.sync.down.b32 %r258, %r259, %r265, %r266, %r267;
	// end inline asm
	// begin inline asm
	shfl.sync.down.b32 %r263, %r264, %r265, %r266, %r267;
	// end inline asm
	mov.b64 	%rd154, {%r258, %r263};
	setp.gt.s32 	%p66, %r227, 29;
	mov.u32 	%r626, %r625;
	mov.u64 	%rd567, %rd566;
	@%p66 bra 	$L__BB4_173;
	mul.wide.s32 	%rd320, %r625, 16;
	add.s64 	%rd321, %rd1, %rd320;
	ld.global.f32 	%f96, [%rd321+12];
	mul.wide.s32 	%rd322, %r248, 16;
	add.s64 	%rd323, %rd1, %rd322;
	ld.global.f32 	%f97, [%rd323+12];
	setp.lt.f32 	%p67, %f96, %f97;
	mov.u32 	%r626, %r248;
	mov.u64 	%rd567, %rd154;
	@%p67 bra 	$L__BB4_173;
	setp.lt.f32 	%p68, %f97, %f96;
	mov.u32 	%r626, %r625;
	mov.u64 	%rd567, %rd566;
	@%p68 bra 	$L__BB4_173;
	setp.lt.s64 	%p69, %rd566, %rd154;
	selp.b32 	%r626, %r625, %r248, %p69;
	min.s64 	%rd567, %rd566, %rd154;
$L__BB4_173:
	mov.b32 	%r285, 4;
	mov.b32 	%r286, 31;
	mov.b32 	%r287, -1;
	// begin inline asm
	shfl.sync.down.b32 %r268, %r626, %r285, %r286, %r287;
	// end inline asm
	// begin inline asm
	shfl.sync.down.b32 %r273, %r274, %r285, %r286, %r287;
	// end inline asm
	mov.b64 	{%r279, %r284}, %rd567;
	// begin inline asm
	shfl.sync.down.b32 %r278, %r279, %r285, %r286, %r287;
	// end inline asm
	// begin inline asm
	shfl.sync.down.b32 %r283, %r284, %r285, %r286, %r287;
	// end inline asm
	mov.b64 	%rd157, {%r278, %r283};
	setp.gt.s32 	%p70, %r227, 27;
	mov.u32 	%r627, %r626;
	mov.u64 	%rd568, %rd567;
	@%p70 bra 	$L__BB4_177;
	mul.wide.s32 	%rd324, %r626, 16;
	add.s64 	%rd325, %rd1, %rd324;
	ld.global.f32 	%f98, [%rd325+12];
	mul.wide.s32 	%rd326, %r268, 16;
	add.s64 	%rd327, %rd1, %rd326;
	ld.global.f32 	%f99, [%rd327+12];
	setp.lt.f32 	%p71, %f98, %f99;
	mov.u32 	%r627, %r268;
	mov.u64 	%rd568, %rd157;
	@%p71 bra 	$L__BB4_177;
	setp.lt.f32 	%p72, %f99, %f98;
	mov.u32 	%r627, %r626;
	mov.u64 	%rd568, %rd567;
	@%p72 bra 	$L__BB4_177;
	setp.lt.s64 	%p73, %rd567, %rd157;
	selp.b32 	%r627, %r626, %r268, %p73;
	min.s64 	%rd568, %rd567, %rd157;
$L__BB4_177:
	mov.b32 	%r305, 8;
	mov.b32 	%r306, 31;
	mov.b32 	%r307, -1;
	// begin inline asm
	shfl.sync.down.b32 %r288, %r627, %r305, %r306, %r307;
	// end inline asm
	// begin inline asm
	shfl.sync.down.b32 %r293, %r294, %r305, %r306, %r307;
	// end inline asm
	mov.b64 	{%r299, %r304}, %rd568;
	// begin inline asm
	shfl.sync.down.b32 %r298, %r299, %r305, %r306, %r307;
	// end inline asm
	// begin inline asm
	shfl.sync.down.b32 %r303, %r304, %r305, %r306, %r307;
	// end inline asm
	mov.b64 	%rd160, {%r298, %r303};
	setp.gt.s32 	%p74, %r227, 23;
	mov.u32 	%r628, %r627;
	mov.u64 	%rd569, %rd568;
	@%p74 bra 	$L__BB4_181;
	mul.wide.s32 	%rd328, %r627, 16;
	add.s64 	%rd329, %rd1, %rd328;
	ld.global.f32 	%f100, [%rd329+12];
	mul.wide.s32 	%rd330, %r288, 16;
	add.s64 	%rd331, %rd1, %rd330;
	ld.global.f32 	%f101, [%rd331+12];
	setp.lt.f32 	%p75, %f100, %f101;
	mov.u32 	%r628, %r288;
	mov.u64 	%rd569, %rd160;
	@%p75 bra 	$L__BB4_181;
	setp.lt.f32 	%p76, %f101, %f100;
	mov.u32 	%r628, %r627;
	mov.u64 	%rd569, %rd568;
	@%p76 bra 	$L__BB4_181;
	setp.lt.s64 	%p77, %rd568, %rd160;
	selp.b32 	%r628, %r627, %r288, %p77;
	min.s64 	%rd569, %rd568, %rd160;
$L__BB4_181:
	mov.b32 	%r325, 16;
	mov.b32 	%r326, 31;
	mov.b32 	%r327, -1;
	// begin inline asm
	shfl.sync.down.b32 %r308, %r628, %r325, %r326, %r327;
	// end inline asm
	// begin inline asm
	shfl.sync.down.b32 %r313, %r314, %r325, %r326, %r327;
	// end inline asm
	mov.b64 	{%r319, %r324}, %rd569;
	// begin inline asm
	shfl.sync.down.b32 %r318, %r319, %r325, %r326, %r327;
	// end inline asm
	// begin inline asm
	shfl.sync.down.b32 %r323, %r324, %r325, %r326, %r327;
	// end inline asm
	mov.b64 	%rd163, {%r318, %r323};
	setp.gt.s32 	%p78, %r227, 15;
	mov.u32 	%r636, %r628;
	mov.u64 	%rd577, %rd569;
	@%p78 bra 	$L__BB4_185;
	mul.wide.s32 	%rd332, %r628, 16;
	add.s64 	%rd333, %rd1, %rd332;
	ld.global.f32 	%f102, [%rd333+12];
	mul.wide.s32 	%rd334, %r308, 16;
	add.s64 	%rd335, %rd1, %rd334;
	ld.global.f32 	%f103, [%rd335+12];
	setp.lt.f32 	%p79, %f102, %f103;
	mov.u32 	%r636, %r308;
	mov.u64 	%rd577, %rd163;
	@%p79 bra 	$L__BB4_185;
	setp.lt.f32 	%p80, %f103, %f102;
	mov.u32 	%r636, %r628;
	mov.u64 	%rd577, %rd569;
	@%p80 bra 	$L__BB4_185;
	setp.lt.s64 	%p81, %rd569, %rd163;
	selp.b32 	%r636, %r628, %r308, %p81;
	min.s64 	%rd577, %rd569, %rd163;
$L__BB4_185:
	setp.ne.s32 	%p82, %r227, 0;
	@%p82 bra 	$L__BB4_187;
	shr.u32 	%r328, %r108, 1;
	and.b32  	%r329, %r328, 496;
	mov.u32 	%r330, _ZN6thrust24THRUST_300001_SM_1000_NS8cuda_cub4core6detail5shmemE;
	add.s32 	%r331, %r330, %r329;
	st.shared.u32 	[%r331+8], %r636;
	st.shared.u64 	[%r331+16], %rd577;
$L__BB4_187:
	bar.sync 	0;
	setp.ne.s32 	%p83, %r108, 0;
	@%p83 bra 	$L__BB4_209;
	ld.shared.u32 	%r194, [_ZN6thrust24THRUST_300001_SM_1000_NS8cuda_cub4core6detail5shmemE+24];
	ld.shared.u64 	%rd166, [_ZN6thrust24THRUST_300001_SM_1000_NS8cuda_cub4core6detail5shmemE+32];
	mul.wide.s32 	%rd336, %r636, 16;
	add.s64 	%rd337, %rd1, %rd336;
	ld.global.f32 	%f104, [%rd337+12];
	mul.wide.s32 	%rd338, %r194, 16;
	add.s64 	%rd339, %rd1, %rd338;
	ld.global.f32 	%f105, [%rd339+12];
	setp.lt.f32 	%p84, %f104, %f105;
	mov.u32 	%r630, %r194;
	mov.u64 	%rd571, %rd166;
	@%p84 bra 	$L__BB4_191;
	setp.lt.f32 	%p85, %f105, %f104;
	mov.u32 	%r630, %r636;
	mov.u64 	%rd571, %rd577;
	@%p85 bra 	$L__BB4_191;
	setp.lt.s64 	%p86, %rd577, %rd166;
	selp.b32 	%r630, %r636, %r194, %p86;
	min.s64 	%rd571, %rd577, %rd166;
$L__BB4_191:
	ld.shared.u32 	%r197, [_ZN6thrust24THRUST_300001_SM_1000_NS8cuda_cub4core6detail5shmemE+40];
	ld.shared.u64 	%rd169, [_ZN6thrust24THRUST_300001_SM_1000_NS8cuda_cub4core6detail5shmemE+48];
	mul.wide.s32 	%rd340, %r630, 16;
	add.s64 	%rd341, %rd1, %rd340;
	ld.global.f32 	%f106, [%rd341+12];
	mul.wide.s32 	%rd342, %r197, 16;
	add.s64 	%rd343, %rd1, %rd342;
	ld.global.f32 	%f107, [%rd343+12];
	setp.lt.f32 	%p87, %f106, %f107;
	mov.u32 	%r631, %r197;
	mov.u64 	%rd572, %rd169;
	@%p87 bra 	$L__BB4_194;
	setp.lt.f32 	%p88, %f107, %f106;
	mov.u32 	%r631, %r630;
	mov.u64 	%rd572, %rd571;
	@%p88 bra 	$L__BB4_194;
	setp.lt.s64 	%p89, %rd571, %rd169;
	selp.b32 	%r631, %r630, %r197, %p89;
	min.s64 	%rd572, %rd571, %rd169;
$L__BB4_194:
	ld.shared.u32 	%r200, [_ZN6thrust24THRUST_300001_SM_1000_NS8cuda_cub4core6detail5shmemE+56];
	ld.shared.u64 	%rd172, [_ZN6thrust24THRUST_300001_SM_1000_NS8cuda_cub4core6detail5shmemE+64];
	mul.wide.s32 	%rd344, %r631, 16;
	add.s64 	%rd345, %rd1, %rd344;
	ld.global.f32 	%f108, [%rd345+12];
	mul.wide.s32 	%rd346, %r200, 16;
	add.s64 	%rd347, %rd1, %rd346;
	ld.global.f32 	%f109, [%rd347+12];
	setp.lt.f32 	%p90, %f108, %f109;
	mov.u32 	%r632, %r200;
	mov.u64 	%rd573, %rd172;
	@%p90 bra 	$L__BB4_197;
	setp.lt.f32 	%p91, %f109, %f108;
	mov.u32 	%r632, %r631;
	mov.u64 	%rd573, %rd572;
	@%p91 bra 	$L__BB4_197;
	setp.lt.s64 	%p92, %rd572, %rd172;
	selp.b32 	%r632, %r631, %r200, %p92;
	min.s64 	%rd573, %rd572, %rd172;
$L__BB4_197:
	ld.shared.u32 	%r203, [_ZN6thrust24THRUST_300001_SM_1000_NS8cuda_cub4core6detail5shmemE+72];
	ld.shared.u64 	%rd175, [_ZN6thrust24THRUST_300001_SM_1000_NS8cuda_cub4core6detail5shmemE+80];
	mul.wide.s32 	%rd348, %r632, 16;
	add.s64 	%rd349, %rd1, %rd348;
	ld.global.f32 	%f110, [%rd349+12];
	mul.wide.s32 	%rd350, %r203, 16;
	add.s64 	%rd351, %rd1, %rd350;
	ld.global.f32 	%f111, [%rd351+12];
	setp.lt.f32 	%p93, %f110, %f111;
	mov.u32 	%r633, %r203;
	mov.u64 	%rd574, %rd175;
	@%p93 bra 	$L__BB4_200;
	setp.lt.f32 	%p94, %f111, %f110;
	mov.u32 	%r633, %r632;
	mov.u64 	%rd574, %rd573;
	@%p94 bra 	$L__BB4_200;
	setp.lt.s64 	%p95, %rd573, %rd175;
	selp.b32 	%r633, %r632, %r203, %p95;
	min.s64 	%rd574, %rd573, %rd175;
$L__BB4_200:
	ld.shared.u32 	%r206, [_ZN6thrust24THRUST_300001_SM_1000_NS8cuda_cub4core6detail5shmemE+88];
	ld.shared.u64 	%rd178, [_ZN6thrust24THRUST_300001_SM_1000_NS8cuda_cub4core6detail5shmemE+96];
	mul.wide.s32 	%rd352, %r633, 16;
	add.s64 	%rd353, %rd1, %rd352;
	ld.global.f32 	%f112, [%rd353+12];
	mul.wide.s32 	%rd354, %r206, 16;
	add.s64 	%rd355, %rd1, %rd354;
	ld.global.f32 	%f113, [%rd355+12];
	setp.lt.f32 	%p96, %f112, %f113;
	mov.u32 	%r634, %r206;
	mov.u64 	%rd575, %rd178;
	@%p96 bra 	$L__BB4_203;
	setp.lt.f32 	%p97, %f113, %f112;
	mov.u32 	%r634, %r633;
	mov.u64 	%rd575, %rd574;
	@%p97 bra 	$L__BB4_203;
	setp.lt.s64 	%p98, %rd574, %rd178;
	selp.b32 	%r634, %r633, %r206, %p98;
	min.s64 	%rd575, %rd574, %rd178;
$L__BB4_203:
	ld.shared.u32 	%r209, [_ZN6thrust24THRUST_300001_SM_1000_NS8cuda_cub4core6detail5shmemE+104];
	ld.shared.u64 	%rd181, [_ZN6thrust24THRUST_300001_SM_1000_NS8cuda_cub4core6detail5shmemE+112];
	mul.wide.s32 	%rd356, %r634, 16;
	add.s64 	%rd357, %rd1, %rd356;
	ld.global.f32 	%f114, [%rd357+12];
	mul.wide.s32 	%rd358, %r209, 16;
	add.s64 	%rd359, %rd1, %rd358;
	ld.global.f32 	%f115, [%rd359+12];
	setp.lt.f32 	%p99, %f114, %f115;
	mov.u32 	%r635, %r209;
	mov.u64 	%rd576, %rd181;
	@%p99 bra 	$L__BB4_206;
	setp.lt.f32 	%p100, %f115, %f114;
	mov.u32 	%r635, %r634;
	mov.u64 	%rd576, %rd575;
	@%p100 bra 	$L__BB4_206;
	setp.lt.s64 	%p101, %rd575, %rd181;
	selp.b32 	%r635, %r634, %r209, %p101;
	min.s64 	%rd576, %rd575, %rd181;
$L__BB4_206:
	ld.shared.u32 	%r212, [_ZN6thrust24THRUST_300001_SM_1000_NS8cuda_cub4core6detail5shmemE+120];
	ld.shared.u64 	%rd184, [_ZN6thrust24THRUST_300001_SM_1000_NS8cuda_cub4core6detail5shmemE+128];
	mul.wide.s32 	%rd360, %r635, 16;
	add.s64 	%rd361, %rd1, %rd360;
	ld.global.f32 	%f116, [%rd361+12];
	mul.wide.s32 	%rd362, %r212, 16;
	add.s64 	%rd363, %rd1, %rd362;
	ld.global.f32 	%f117, [%rd363+12];
	setp.lt.f32 	%p102, %f116, %f117;
	mov.u32 	%r636, %r212;
	mov.u64 	%rd577, %rd184;
	@%p102 bra 	$L__BB4_209;
	setp.lt.f32 	%p103, %f117, %f116;
	mov.u32 	%r636, %r635;
	mov.u64 	%rd577, %rd576;
	@%p103 bra 	$L__BB4_209;
	setp.lt.s64 	%p104, %rd576, %rd184;
	selp.b32 	%r636, %r635, %r212, %p104;
	min.s64 	%rd577, %rd576, %rd184;
$L__BB4_209:
	mov.u32 	%r557, %tid.x;
	setp.ne.s32 	%p221, %r557, 0;
	@%p221 bra 	$L__BB4_211;
	cvta.to.global.u64 	%rd509, %rd188;
	st.global.u32 	[%rd509], %r636;
	st.global.u64 	[%rd509+8], %rd577;
$L__BB4_211:
	ret;

}
	// .globl	_ZN6thrust24THRUST_300001_SM_1000_NS8cuda_cub4core6detail13_kernel_agentINS1_8__reduce11ReduceAgentINS0_12zip_iteratorIN4cuda3std3__45tupleIJNS0_6detail15normal_iteratorINS0_10device_ptrIKiEEEENS0_17counting_iteratorIlNS0_11use_defaultESJ_SJ_EEEEEEEPNSB_IJilEEESN_lNS1_9__extrema9arg_max_fIil11CompareCandEEEEJSM_SO_lSS_EEEvDpT0_
.visible .entry _ZN6thrust24THRUST_300001_SM_1000_NS8cuda_cub4core6detail13_kernel_agentINS1_8__reduce11ReduceAgentINS0_12zip_iteratorIN4cuda3std3__45tupleIJNS0_6detail15normal_iteratorINS0_10device_ptrIKiEEEENS0_17counting_iteratorIlNS0_11use_defaultESJ_SJ_EEEEEEEPNSB_IJilEEESN_lNS1_9__extrema9arg_max_fIil11CompareCandEEEEJSM_SO_lSS_EEEvDpT0_(
	.param .align 8 .b8 _ZN6thrust24THRUST_300001_SM_1000_NS8cuda_cub4core6detail13_kernel_agentINS1_8__reduce11ReduceAgentINS0_12zip_iteratorIN4cuda3std3__45tupleIJNS0_6detail15normal_iteratorINS0_10device_ptrIKiEEEENS0_17counting_iteratorIlNS0_11use_defaultESJ_SJ_EEEEEEEPNSB_IJilEEESN_lNS1_9__extrema9arg_max_fIil11CompareCandEEEEJSM_SO_lSS_EEEvDpT0__param_0[16],
	.param .u64 .ptr .align 1 _ZN6thrust24THRUST_300001_SM_1000_NS8cuda_cub4core6detail13_kernel_agentINS1_8__reduce11ReduceAgentINS0_12zip_iteratorIN4cuda3std3__45tupleIJNS0_6detail15normal_iteratorINS0_10device_ptrIKiEEEENS0_17counting_iteratorIlNS0_11use_defaultESJ_SJ_EEEEEEEPNSB_IJilEEESN_lNS1_9__extrema9arg_max_fIil11CompareCandEEEEJSM_SO_lSS_EEEvDpT0__param_1,
	.param .u64 _ZN6thrust24THRUST_300001_SM_1000_NS8cuda_cub4core6detail13_kernel_agentINS1_8__reduce11ReduceAgentINS0_12zip_iteratorIN4cuda3std3__45tupleIJNS0_6detail15normal_iteratorINS0_10device_ptrIKiEEEENS0_17counting_iteratorIlNS0_11use_defaultESJ_SJ_EEEEEEEPNSB_IJilEEESN_lNS1_9__extrema9arg_max_fIil11CompareCandEEEEJSM_SO_lSS_EEEvDpT0__param_2,
	.param .align 8 .b8 _ZN6thrust24THRUST_300001_SM_1000_NS8cuda_cub4core6detail13_kernel_agentINS1_8__reduce11ReduceAgentINS0_12zip_iteratorIN4cuda3std3__45tupleIJNS0_6detail15normal_iteratorINS0_10device_ptrIKiEEEENS0_17counting_iteratorIlNS0_11use_defaultESJ_SJ_EEEEEEEPNSB_IJilEEESN_lNS1_9__extrema9arg_max_fIil11CompareCandEEEEJSM_SO_lSS_EEEvDpT0__param_3[8]
)
.maxntid 256
{
	.reg .pred 	%p<213>;
	.reg .b32 	%r<632>;
	.reg .b32 	%f<119>;
	.reg .b64 	%rd<538>;

	ld.param.u64 	%rd195, [_ZN6thrust24THRUST_300001_SM_1000_NS8cuda_cub4core6detail13_kernel_agentINS1_8__reduce11ReduceAgentINS0_12zip_iteratorIN4cuda3std3__45tupleIJNS0_6detail15normal_iteratorINS0_10device_ptrIKiEEEENS0_17counting_iteratorIlNS0_11use_defaultESJ_SJ_EEEEEEEPNSB_IJilEEESN_lNS1_9__extrema9arg_max_fIil11CompareCandEEEEJSM_SO_lSS_EEEvDpT0__param_0+8];
	ld.param.u64 	%rd194, [_ZN6thrust24THRUST_300001_SM_1000_NS8cuda_cub4core6detail13_kernel_agentINS1_8__reduce11ReduceAgentINS0_12zip_iteratorIN4cuda3std3__45tupleIJNS0_6detail15normal_iteratorINS0_10device_ptrIKiEEEENS0_17counting_iteratorIlNS0_11use_defaultESJ_SJ_EEEEEEEPNSB_IJilEEESN_lNS1_9__extrema9arg_max_fIil11CompareCandEEEEJSM_SO_lSS_EEEvDpT0__param_0];
	ld.param.u64 	%rd198, [_ZN6thrust24THRUST_300001_SM_1000_NS8cuda_cub4core6detail13_kernel_agentINS1_8__reduce11ReduceAgentINS0_12zip_iteratorIN4cuda3std3__45tupleIJNS0_6detail15normal_iteratorINS0_10device_ptrIKiEEEENS0_17counting_iteratorIlNS0_11use_defaultESJ_SJ_EEEEEEEPNSB_IJilEEESN_lNS1_9__extrema9arg_max_fIil11CompareCandEEEEJSM_SO_lSS_EEEvDpT0__param_3];
	ld.param.u64 	%rd197, [_ZN6thrust24THRUST_300001_SM_1000_NS8cuda_cub4core6detail13_kernel_agentINS1_8__reduce11ReduceAgentINS0_12zip_iteratorIN4cuda3std3__45tupleIJNS0_6detail15normal_iteratorINS0_10device_ptrIKiEEEENS0_17counting_iteratorIlNS0_11use_defaultESJ_SJ_EEEEEEEPNSB_IJilEEESN_lNS1_9__extrema9arg_max_fIil11CompareCandEEEEJSM_SO_lSS_EEEvDpT0__param_2];
	setp.eq.s64 	%p1, %rd197, 0;
	@%p1 bra 	$L__BB5_206;
	cvta.to.global.u64 	%rd1, %rd194;
	cvta.to.global.u64 	%rd3, %rd198;
	setp.gt.s64 	%p2, %rd197, 1279;
	@%p2 bra 	$L__BB5_122;
	cvt.u32.u64 	%r1, %rd197;
	mov.u32 	%r2, %tid.x;
	setp.ge.s32 	%p96, %r2, %r1;
	mov.b32 	%r574, 0;
	mov.b64 	%rd480, 0;
	mov.u32 	%r566, %r2;
	@%p96 bra 	$L__BB5_4;
	cvt.u64.u32 	%rd340, %r2;
	mul.wide.u32 	%rd341, %r2, 4;
	add.s64 	%rd342, %rd1, %rd341;
	add.s64 	%rd480, %rd195, %rd340;
	ld.global.u32 	%r574, [%rd342];
	add.s32 	%r566, %r2, 256;
$L__BB5_4:
	setp.ge.s32 	%p97, %r566, %r1;
	@%p97 bra 	$L__BB5_26;
	not.b32 	%r332, %r566;
	add.s32 	%r7, %r332, %r1;
	and.b32  	%r333, %r7, 768;
	setp.eq.s32 	%p98, %r333, 768;
	@%p98 bra 	$L__BB5_11;
	cvt.u64.u32 	%rd344, %r566;
	add.s64 	%rd471, %rd195, %rd344;
	mul.wide.u32 	%rd345, %r566, 4;
	add.s64 	%rd470, %rd1, %rd345;
	shr.u32 	%r334, %r7, 8;
	add.s32 	%r335, %r334, 1;
	and.b32  	%r336, %r335, 3;
	neg.s32 	%r562, %r336;
$L__BB5_7:
	.pragma "nounroll";
	mov.u64 	%rd10, %rd480;
	mov.u32 	%r11, %r574;
	ld.global.u32 	%r12, [%rd470];
	mul.wide.s32 	%rd346, %r11, 16;
	add.s64 	%rd347, %rd3, %rd346;
	ld.global.f32 	%f1, [%rd347+12];
	mul.wide.s32 	%rd348, %r12, 16;
	add.s64 	%rd349, %rd3, %rd348;
	ld.global.f32 	%f2, [%rd349+12];
	setp.lt.f32 	%p99, %f1, %f2;
	mov.u64 	%rd480, %rd471;
	mov.u32 	%r574, %r12;
	@%p99 bra 	$L__BB5_10;
	setp.lt.f32 	%p100, %f2, %f1;
	mov.u64 	%rd480, %rd10;
	mov.u32 	%r574, %r11;
	@%p100 bra 	$L__BB5_10;
	setp.lt.s64 	%p101, %rd10, %rd471;
	min.s64 	%rd480, %rd10, %rd471;
	selp.b32 	%r574, %r11, %r12, %p101;
$L__BB5_10:
	add.s32 	%r566, %r566, 256;
	add.s64 	%rd471, %rd471, 256;
	add.s64 	%rd470, %rd470, 1024;
	add.s32 	%r562, %r562, 1;
	setp.ne.s32 	%p102, %r562, 0;
	@%p102 bra 	$L__BB5_7;
$L__BB5_11:
	setp.lt.u32 	%p103, %r7, 768;
	@%p103 bra 	$L__BB5_26;
	add.s32 	%r569, %r566, 512;
$L__BB5_13:
	mov.u32 	%r21, %r569;
	add.s32 	%r337, %r21, -512;
	cvt.s64.s32 	%rd350, %r337;
	mul.wide.s32 	%rd351, %r337, 4;
	add.s64 	%rd18, %rd1, %rd351;
	add.s64 	%rd19, %rd195, %rd350;
	ld.global.u32 	%r23, [%rd18];
	mul.wide.s32 	%rd352, %r574, 16;
	add.s64 	%rd353, %rd3, %rd352;
	ld.global.f32 	%f3, [%rd353+12];
	mul.wide.s32 	%rd354, %r23, 16;
	add.s64 	%rd355, %rd3, %rd354;
	ld.global.f32 	%f4, [%rd355+12];
	setp.lt.f32 	%p104, %f3, %f4;
	mov.u64 	%rd477, %rd19;
	mov.u32 	%r571, %r23;
	@%p104 bra 	$L__BB5_16;
	setp.lt.f32 	%p105, %f4, %f3;
	mov.u64 	%rd477, %rd480;
	mov.u32 	%r571, %r574;
	@%p105 bra 	$L__BB5_16;
	setp.lt.s64 	%p106, %rd480, %rd19;
	min.s64 	%rd477, %rd480, %rd19;
	selp.b32 	%r571, %r574, %r23, %p106;
$L__BB5_16:
	add.s32 	%r338, %r21, -256;
	cvt.s64.s32 	%rd356, %r338;
	add.s64 	%rd22, %rd195, %rd356;
	ld.global.u32 	%r26, [%rd18+1024];
	mul.wide.s32 	%rd357, %r571, 16;
	add.s64 	%rd358, %rd3, %rd357;
	ld.global.f32 	%f5, [%rd358+12];
	mul.wide.s32 	%rd359, %r26, 16;
	add.s64 	%rd360, %rd3, %rd359;
	ld.global.f32 	%f6, [%rd360+12];
	setp.lt.f32 	%p107, %f5, %f6;
	mov.u64 	%rd478, %rd22;
	mov.u32 	%r572, %r26;
	@%p107 bra 	$L__BB5_19;
	setp.lt.f32 	%p108, %f6, %f5;
	mov.u64 	%rd478, %rd477;
	mov.u32 	%r572, %r571;
	@%p108 bra 	$L__BB5_19;
	setp.lt.s64 	%p109, %rd477, %rd22;
	min.s64 	%rd478, %rd477, %rd22;
	selp.b32 	%r572, %r571, %r26, %p109;
$L__BB5_19:
	cvt.s64.s32 	%rd361, %r21;
	add.s64 	%rd25, %rd195, %rd361;
	ld.global.u32 	%r29, [%rd18+2048];
	mul.wide.s32 	%rd362, %r572, 16;
	add.s64 	%rd363, %rd3, %rd362;
	ld.global.f32 	%f7, [%rd363+12];
	mul.wide.s32 	%rd364, %r29, 16;
	add.s64 	%rd365, %rd3, %rd364;
	ld.global.f32 	%f8, [%rd365+12];
	setp.lt.f32 	%p110, %f7, %f8;
	mov.u64 	%rd479, %rd25;
	mov.u32 	%r573, %r29;
	@%p110 bra 	$L__BB5_22;
	setp.lt.f32 	%p111, %f8, %f7;
	mov.u64 	%rd479, %rd478;
	mov.u32 	%r573, %r572;
	@%p111 bra 	$L__BB5_22;
	setp.lt.s64 	%p112, %rd478, %rd25;
	min.s64 	%rd479, %rd478, %rd25;
	selp.b32 	%r573, %r572, %r29, %p112;
$L__BB5_22:
	add.s32 	%r339, %r21, 256;
	cvt.s64.s32 	%rd366, %r339;
	add.s64 	%rd28, %rd195, %rd366;
	ld.global.u32 	%r32, [%rd18+3072];
	mul.wide.s32 	%rd367, %r573, 16;
	add.s64 	%rd368, %rd3, %rd367;
	ld.global.f32 	%f9, [%rd368+12];
	mul.wide.s32 	%rd369, %r32, 16;
	add.s64 	%rd370, %rd3, %rd369;
	ld.global.f32 	%f10, [%rd370+12];
	setp.lt.f32 	%p113, %f9, %f10;
	mov.u64 	%rd480, %rd28;
	mov.u32 	%r574, %r32;
	@%p113 bra 	$L__BB5_25;
	setp.lt.f32 	%p114, %f10, %f9;
	mov.u64 	%rd480, %rd479;
	mov.u32 	%r574, %r573;
	@%p114 bra 	$L__BB5_25;
	setp.lt.s64 	%p115, %rd479, %rd28;
	min.s64 	%rd480, %rd479, %rd28;
	selp.b32 	%r574, %r573, %r32, %p115;
$L__BB5_25:
	add.s32 	%r569, %r21, 1024;
	add.s32 	%r340, %r21, 512;
	setp.lt.s32 	%p116, %r340, %r1;
	@%p116 bra 	$L__BB5_13;
$L__BB5_26:
	setp.lt.s32 	%p117, %r1, 256;
	@%p117 bra 	$L__BB5_71;
	// begin inline asm
	mov.u32 %r454, %laneid;
	// end inline asm
	mov.b32 	%r472, 1;
	mov.b32 	%r473, 31;
	mov.b32 	%r474, -1;
	// begin inline asm
	shfl.sync.down.b32 %r455, %r574, %r472, %r473, %r474;
	// end inline asm
	// begin inline asm
	shfl.sync.down.b32 %r460, %r461, %r472, %r473, %r474;
	// end inline asm
	mov.b64 	{%r466, %r471}, %rd480;
	// begin inline asm
	shfl.sync.down.b32 %r465, %r466, %r472, %r473, %r474;
	// end inline asm
	// begin inline asm
	shfl.sync.down.b32 %r470, %r471, %r472, %r473, %r474;
	// end inline asm
	mov.b64 	%rd32, {%r465, %r470};
	setp.gt.s32 	%p169, %r454, 30;
	mov.u64 	%rd482, %rd480;
	mov.u32 	%r576, %r574;
	@%p169 bra 	$L__BB5_31;
	mul.wide.s32 	%rd419, %r574, 16;
	add.s64 	%rd420, %rd3, %rd419;
	ld.global.f32 	%f11, [%rd420+12];
	mul.wide.s32 	%rd421, %r455, 16;
	add.s64 	%rd422, %rd3, %rd421;
	ld.global.f32 	%f12, [%rd422+12];
	setp.lt.f32 	%p170, %f11, %f12;
	mov.u64 	%rd482, %rd32;
	mov.u32 	%r576, %r455;
	@%p170 bra 	$L__BB5_31;
	setp.lt.f32 	%p171, %f12, %f11;
	mov.u64 	%rd482, %rd480;
	mov.u32 	%r576, %r574;
	@%p171 bra 	$L__BB5_31;
	setp.lt.s64 	%p172, %rd480, %rd32;
	min.s64 	%rd482, %rd480, %rd32;
	selp.b32 	%r576, %r574, %r455, %p172;
$L__BB5_31:
	mov.b32 	%r492, 2;
	mov.b32 	%r493, 31;
	mov.b32 	%r494, -1;
	// begin inline asm
	shfl.sync.down.b32 %r475, %r576, %r492, %r493, %r494;
	// end inline asm
	// begin inline asm
	shfl.sync.down.b32 %r480, %r481, %r492, %r493, %r494;
	// end inline asm
	mov.b64 	{%r486, %r491}, %rd482;
	// begin inline asm
	shfl.sync.down.b32 %r485, %r486, %r492, %r493, %r494;
	// end inline asm
	// begin inline asm
	shfl.sync.down.b32 %r490, %r491, %r492, %r493, %r494;
	// end inline asm
	mov.b64 	%rd35, {%r485, %r490};
	setp.gt.s32 	%p173, %r454, 29;
	mov.u64 	%rd483, %rd482;
	mov.u32 	%r577, %r576;
	@%p173 bra 	$L__BB5_35;
	mul.wide.s32 	%rd423, %r576, 16;
	add.s64 	%rd424, %rd3, %rd423;
	ld.global.f32 	%f13, [%rd424+12];
	mul.wide.s32 	%rd425, %r475, 16;
	add.s64 	%rd426, %rd3, %rd425;
	ld.global.f32 	%f14, [%rd426+12];
	setp.lt.f32 	%p174, %f13, %f14;
	mov.u64 	%rd483, %rd35;
	mov.u32 	%r577, %r475;
	@%p174 bra 	$L__BB5_35;
	setp.lt.f32 	%p175, %f14, %f13;
	mov.u64 	%rd483, %rd482;
	mov.u32 	%r577, %r576;
	@%p175 bra 	$L__BB5_35;
	setp.lt.s64 	%p176, %rd482, %rd35;
	min.s64 	%rd483, %rd482, %rd35;
	selp.b32 	%r577, %r576, %r475, %p176;
$L__BB5_35:
	mov.b32 	%r512, 4;
	mov.b32 	%r513, 31;
	mov.b32 	%r514, -1;
	// begin inline asm
	shfl.sync.down.b32 %r495, %r577, %r512, %r513, %r514;
	// end inline asm
	// begin inline asm
	shfl.sync.down.b32 %r500, %r501, %r512, %r513, %r514;
	// end inline asm
	mov.b64 	{%r506, %r511}, %rd483;
	// begin inline asm
	shfl.sync.down.b32 %r505, %r506, %r512, %r513, %r514;
	// end inline asm
	// begin inline asm
	shfl.sync.down.b32 %r510, %r511, %r512, %r513, %r514;
	// end inline asm
	mov.b64 	%rd38, {%r505, %r510};
	setp.gt.s32 	%p177, %r454, 27;
	mov.u64 	%rd484, %rd483;
	mov.u32 	%r578, %r577;
	@%p177 bra 	$L__BB5_39;
	mul.wide.s32 	%rd427, %r577, 16;
	add.s64 	%rd428, %rd3, %rd427;
	ld.global.f32 	%f15, [%rd428+12];
	mul.wide.s32 	%rd429, %r495, 16;
	add.s64 	%rd430, %rd3, %rd429;
	ld.global.f32 	%f16, [%rd430+12];
	setp.lt.f32 	%p178, %f15, %f16;
	mov.u64 	%rd484, %rd38;
	mov.u32 	%r578, %r495;
	@%p178 bra 	$L__BB5_39;
	setp.lt.f32 	%p179, %f16, %f15;
	mov.u64 	%rd484, %rd483;
	mov.u32 	%r578, %r577;
	@%p179 bra 	$L__BB5_39;
	setp.lt.s64 	%p180, %rd483, %rd38;
	min.s64 	%rd484, %rd483, %rd38;
	selp.b32 	%r578, %r577, %r495, %p180;
$L__BB5_39:
	mov.b32 	%r532, 8;
	mov.b32 	%r533, 31;
	mov.b32 	%r534, -1;
	// begin inline asm
	shfl.sync.down.b32 %r515, %r578, %r532, %r533, %r534;
	// end inline asm
	// begin inline asm
	shfl.sync.down.b32 %r520, %r521, %r532, %r533, %r534;
	// end inline asm
	mov.b64 	{%r526, %r531}, %rd484;
	// begin inline asm
	shfl.sync.down.b32 %r525, %r526, %r532, %r533, %r534;
	// end inline asm
	// begin inline asm
	shfl.sync.down.b32 %r530, %r531, %r532, %r533, %r534;
	// end inline asm
	mov.b64 	%rd41, {%r525, %r530};
	setp.gt.s32 	%p181, %r454, 23;
	mov.u64 	%rd485, %rd484;
	mov.u32 	%r579, %r578;
	@%p181 bra 	$L__BB5_43;
	mul.wide.s32 	%rd431, %r578, 16;
	add.s64 	%rd432, %rd3, %rd431;
	ld.global.f32 	%f17, [%rd432+12];
	mul.wide.s32 	%rd433, %r515, 16;
	add.s64 	%rd434, %rd3, %rd433;
	ld.global.f32 	%f18, [%rd434+12];
	setp.lt.f32 	%p182, %f17, %f18;
	mov.u64 	%rd485, %rd41;
	mov.u32 	%r579, %r515;
	@%p182 bra 	$L__BB5_43;
	setp.lt.f32 	%p183, %f18, %f17;
	mov.u64 	%rd485, %rd484;
	mov.u32 	%r579, %r578;
	@%p183 bra 	$L__BB5_43;
	setp.lt.s64 	%p184, %rd484, %rd41;
	min.s64 	%rd485, %rd484, %rd41;
	selp.b32 	%r579, %r578, %r515, %p184;
$L__BB5_43:
	mov.b32 	%r552, 16;
	mov.b32 	%r553, 31;
	mov.b32 	%r554, -1;
	// begin inline asm
	shfl.sync.down.b32 %r535, %r579, %r552, %r553, %r554;
	// end inline asm
	// begin inline asm
	shfl.sync.down.b32 %r540, %r541, %r552, %r553, %r554;
	// end inline asm
	mov.b64 	{%r546, %r551}, %rd485;
	// begin inline asm
	shfl.sync.down.b32 %r545, %r546, %r552, %r553, %r554;
	// end inline asm
	// begin inline asm
	shfl.sync.down.b32 %r550, %r551, %r552, %r553, %r554;
	// end inline asm
	mov.b64 	%rd44, {%r545, %r550};
	setp.gt.s32 	%p185, %r454, 15;
	mov.u64 	%rd537, %rd485;
	mov.u32 	%r631, %r579;
	@%p185 bra 	$L__BB5_47;
	mul.wide.s32 	%rd435, %r579, 16;
	add.s64 	%rd436, %rd3, %rd435;
	ld.global.f32 	%f19, [%rd436+12];
	mul.wide.s32 	%rd437, %r535, 16;
	add.s64 	%rd438, %rd3, %rd437;
	ld.global.f32 	%f20, [%rd438+12];
	setp.lt.f32 	%p186, %f19, %f20;
	mov.u64 	%rd537, %rd44;
	mov.u32 	%r631, %r535;
	@%p186 bra 	$L__BB5_47;
	setp.lt.f32 	%p187, %f20, %f19;
	mov.u64 	%rd537, %rd485;
	mov.u32 	%r631, %r579;
	@%p187 bra 	$L__BB5_47;
	setp.lt.s64 	%p188, %rd485, %rd44;
	min.s64 	%rd537, %rd485, %rd44;
	selp.b32 	%r631, %r579, %r535, %p188;
$L__BB5_47:
	setp.ne.s32 	%p189, %r454, 0;
	@%p189 bra 	$L__BB5_49;
	shr.u32 	%r555, %r2, 1;
	and.b32  	%r556, %r555, 496;
	mov.u32 	%r557, _ZN6thrust24THRUST_300001_SM_1000_NS8cuda_cub4core6detail5shmemE;
	add.s32 	%r558, %r557, %r556;
	st.shared.u32 	[%r558+8], %r631;
	st.shared.u64 	[%r558+16], %rd537;
$L__BB5_49:
	bar.sync 	0;
	setp.ne.s32 	%p190, %r2, 0;
	@%p190 bra 	$L__BB5_204;
	ld.shared.u32 	%r53, [_ZN6thrust24THRUST_300001_SM_1000_NS8cuda_cub4core6detail5shmemE+24];
	ld.shared.u64 	%rd47, [_ZN6thrust24THRUST_300001_SM_1000_NS8cuda_cub4core6detail5shmemE+32];
	mul.wide.s32 	%rd439, %r631, 16;
	add.s64 	%rd440, %rd3, %rd439;
	ld.global.f32 	%f21, [%rd440+12];
	mul.wide.s32 	%rd441, %r53, 16;
	add.s64 	%rd442, %rd3, %rd441;
	ld.global.f32 	%f22, [%rd442+12];
	setp.lt.f32 	%p191, %f21, %f22;
	mov.u64 	%rd487, %rd47;
	mov.u32 	%r581, %r53;
	@%p191 bra 	$L__BB5_53;
	setp.lt.f32 	%p192, %f22, %f21;
	mov.u64 	%rd487, %rd537;
	mov.u32 	%r581, %r631;
	@%p192 bra 	$L__BB5_53;
	setp.lt.s64 	%p193, %rd537, %rd47;
	min.s64 	%rd487, %rd537, %rd47;
	selp.b32 	%r581, %r631, %r53, %p193;
$L__BB5_53:
	ld.shared.u32 	%r56, [_ZN6thrust24THRUST_300001_SM_1000_NS8cuda_cub4core6detail5shmemE+40];
	ld.shared.u64 	%rd50, [_ZN6thrust24THRUST_300001_SM_1000_NS8cuda_cub4core6detail5shmemE+48];
	mul.wide.s32 	%rd443, %r581, 16;
	add.s64 	%rd444, %rd3, %rd443;
	ld.global.f32 	%f23, [%rd444+12];
	mul.wide.s32 	%rd445, %r56, 16;
	add.s64 	%rd446, %rd3, %rd445;
	ld.global.f32 	%f24, [%rd446+12];
	setp.lt.f32 	%p194, %f23, %f24;
	mov.u64 	%rd488, %rd50;
	mov.u32 	%r582, %r56;
	@%p194 bra 	$L__BB5_56;
	setp.lt.f32 	%p195, %f24, %f23;
	mov.u64 	%rd488, %rd487;
	mov.u32 	%r582, %r581;
	@%p195 bra 	$L__BB5_56;
	setp.lt.s64 	%p196, %rd487, %rd50;
	min.s64 	%rd488, %rd487, %rd50;
	selp.b32 	%r582, %r581, %r56, %p196;
$L__BB5_56:
	ld.shared.u32 	%r59, [_ZN6thrust24THRUST_300001_SM_1000_NS8cuda_cub4core6detail5shmemE+56];
	ld.shared.u64 	%rd53, [_ZN6thrust24THRUST_300001_SM_1000_NS8cuda_cub4core6detail5shmemE+64];
	mul.wide.s32 	%rd447, %r582, 16;
	add.s64 	%rd448, %rd3, %rd447;
	ld.global.f32 	%f25, [%rd448+12];
	mul.wide.s32 	%rd449, %r59, 16;
	add.s64 	%rd450, %rd3, %rd449;
	ld.global.f32 	%f26, [%rd450+12];
	setp.lt.f32 	%p197, %f25, %f26;
	mov.u64 	%rd489, %rd53;
	mov.u32 	%r583, %r59;
	@%p197 bra 	$L__BB5_59;
	setp.lt.f32 	%p198, %f26, %f25;
	mov.u64 	%rd489, %rd488;
	mov.u32 	%r583, %r582;
	@%p198 bra 	$L__BB5_59;
	setp.lt.s64 	%p199, %rd488, %rd53;
	min.s64 	%rd489, %rd488, %rd53;
	selp.b32 	%r583, %r582, %r59, %p199;
$L__BB5_59:
	ld.shared.u32 	%r62, [_ZN6thrust24THRUST_300001_SM_1000_NS8cuda_cub4core6detail5shmemE+72];
	ld.shared.u64 	%rd56, [_ZN6thrust24THRUST_300001_SM_1000_NS8cuda_cub4core6detail5shmemE+80];
	mul.wide.s32 	%rd451, %r583, 16;
	add.s64 	%rd452, %rd3, %rd451;
	ld.global.f32 	%f27, [%rd452+12];
	mul.wide.s32 	%rd453, %r62, 16;
	add.s64 	%rd454, %rd3, %rd453;
	ld.global.f32 	%f28, [%rd454+12];
	setp.lt.f32 	%p200, %f27, %f28;
	mov.u64 	%rd490, %rd56;
	mov.u32 	%r584, %r62;
	@%p200 bra 	$L__BB5_62;
	setp.lt.f32 	%p201, %f28, %f27;
	mov.u64 	%rd490, %rd489;
	mov.u32 	%r584, %r583;
	@%p201 bra 	$L__BB5_62;
	setp.lt.s64 	%p202, %rd489, %rd56;
	min.s64 	%rd490, %rd489, %rd56;
	selp.b32 	%r584, %r583, %r62, %p202;
$L__BB5_62:
	ld.shared.u32 	%r65, [_ZN6thrust24THRUST_300001_SM_1000_NS8cuda_cub4core6detail5shmemE+88];
	ld.shared.u64 	%rd59, [_ZN6thrust24THRUST_300001_SM_1000_NS8cuda_cub4core6detail5shmemE+96];
	mul.wide.s32 	%rd455, %r584, 16;
	add.s64 	%rd456, %rd3, %rd455;
	ld.global.f32 	%f29, [%rd456+12];
	mul.wide.s32 	%rd457, %r65, 16;
	add.s64 	%rd458, %rd3, %rd457;
	ld.global.f32 	%f30, [%rd458+12];
	setp.lt.f32 	%p203, %f29, %f30;
	mov.u64 	%rd491, %rd59;
	mov.u32 	%r585, %r65;
	@%p203 bra 	$L__BB5_65;
	setp.lt.f32 	%p204, %f30, %f29;
	mov.u64 	%rd491, %rd490;
	mov.u32 	%r585, %r584;
	@%p204 bra 	$L__BB5_65;
	setp.lt.s64 	%p205, %rd490, %rd59;
	min.s64 	%rd491, %rd490, %rd59;
	selp.b32 	%r585, %r584, %r65, %p205;
$L__BB5_65:
	ld.shared.u32 	%r68, [_ZN6thrust24THRUST_300001_SM_1000_NS8cuda_cub4core6detail5shmemE+104];
	ld.shared.u64 	%rd62, [_ZN6thrust24THRUST_300001_SM_1000_NS8cuda_cub4core6detail5shmemE+112];
	mul.wide.s32 	%rd459, %r585, 16;
	add.s64 	%rd460, %rd3, %rd459;
	ld.global.f32 	%f31, [%rd460+12];
	mul.wide.s32 	%rd461, %r68, 16;
	add.s64 	%rd462, %rd3, %rd461;
	ld.global.f32 	%f32, [%rd462+12];
	setp.lt.f32 	%p206, %f31, %f32;
	mov.u64 	%rd492, %rd62;
	mov.u32 	%r586, %r68;
	@%p206 bra 	$L__BB5_68;
	setp.lt.f32 	%p207, %f32, %f31;
	mov.u64 	%rd492, %rd491;
	mov.u32 	%r586, %r585;
	@%p207 bra 	$L__BB5_68;
	setp.lt.s64 	%p208, %rd491, %rd62;
	min.s64 	%rd492, %rd491, %rd62;
	selp.b32 	%r586, %r585, %r68, %p208;
$L__BB5_68:
	ld.shared.u32 	%r71, [_ZN6thrust24THRUST_300001_SM_1000_NS8cuda_cub4core6detail5shmemE+120];
	ld.shared.u64 	%rd65, [_ZN6thrust24THRUST_300001_SM_1000_NS8cuda_cub4core6detail5shmemE+128];
	mul.wide.s32 	%rd463, %r586, 16;
	add.s64 	%rd464, %rd3, %rd463;
	ld.global.f32 	%f33, [%rd464+12];
	mul.wide.s32 	%rd465, %r71, 16;
	add.s64 	%rd466, %rd3, %rd465;
	ld.global.f32 	%f34, [%rd466+12];
	setp.lt.f32 	%p209, %f33, %f34;
	mov.u32 	%r631, %r71;
	mov.u64 	%rd537, %rd65;
	@%p209 bra 	$L__BB5_204;
	setp.lt.f32 	%p210, %f34, %f33;
	mov.u32 	%r631, %r586;
	mov.u64 	%rd537, %rd492;
	@%p210 bra 	$L__BB5_204;
	setp.lt.s64 	%p211, %rd492, %rd65;
	min.s64 	%rd537, %rd492, %rd65;
	selp.b32 	%r631, %r586, %r71, %p211;
	bra.uni 	$L__BB5_204;
$L__BB5_71:
	// begin inline asm
	mov.u32 %r341, %laneid;
	// end inline asm
	and.b32  	%r362, %r2, 992;
	add.s32 	%r363, %r362, 32;
	setp.gt.s32 	%p118, %r363, %r1;
	not.b32 	%r364, %r362;
	add.s32 	%r365, %r1, %r364;
	selp.b32 	%r360, %r365, 31, %p118;
	mov.b32 	%r359, 1;
	mov.b32 	%r361, -1;
	// begin inline asm
	shfl.sync.down.b32 %r342, %r574, %r359, %r360, %r361;
	// end inline asm
	// begin inline asm
	shfl.sync.down.b32 %r347, %r348, %r359, %r360, %r361;
	// end inline asm
	mov.b64 	{%r353, %r358}, %rd480;
	// begin inline asm
	shfl.sync.down.b32 %r352, %r353, %r359, %r360, %r361;
	// end inline asm
	// begin inline asm
	shfl.sync.down.b32 %r357, %r358, %r359, %r360, %r361;
	// end inline asm
	mov.b64 	%rd67, {%r352, %r357};
	setp.ge.s32 	%p119, %r341, %r360;
	mov.u32 	%r587, %r574;
	mov.u64 	%rd493, %rd480;
	@%p119 bra 	$L__BB5_75;
	mul.wide.s32 	%rd371, %r574, 16;
	add.s64 	%rd372, %rd3, %rd371;
	ld.global.f32 	%f35, [%rd372+12];
	mul.wide.s32 	%rd373, %r342, 16;
	add.s64 	%rd374, %rd3, %rd373;
	ld.global.f32 	%f36, [%rd374+12];
	setp.lt.f32 	%p120, %f35, %f36;
	mov.u32 	%r587, %r342;
	mov.u64 	%rd493, %rd67;
	@%p120 bra 	$L__BB5_75;
	setp.lt.f32 	%p121, %f36, %f35;
	mov.u32 	%r587, %r574;
	mov.u64 	%rd493, %rd480;
	@%p121 bra 	$L__BB5_75;
	setp.lt.s64 	%p122, %rd480, %rd67;
	selp.b32 	%r587, %r574, %r342, %p122;
	min.s64 	%rd493, %rd480, %rd67;
$L__BB5_75:
	mov.b32 	%r383, 2;
	mov.b32 	%r385, -1;
	// begin inline asm
	shfl.sync.down.b32 %r366, %r587, %r383, %r360, %r385;
	// end inline asm
	// begin inline asm
	shfl.sync.down.b32 %r371, %r372, %r383, %r360, %r385;
	// end inline asm
	mov.b64 	{%r377, %r382}, %rd493;
	// begin inline asm
	shfl.sync.down.b32 %r376, %r377, %r383, %r360, %r385;
	// end inline asm
	// begin inline asm
	shfl.sync.down.b32 %r381, %r382, %r383, %r360, %r385;
	// end inline asm
	mov.b64 	%rd70, {%r376, %r381};
	add.s32 	%r386, %r341, 2;
	setp.gt.s32 	%p123, %r386, %r360;
	mov.u32 	%r588, %r587;
	mov.u64 	%rd494, %rd493;
	@%p123 bra 	$L__BB5_79;
	mul.wide.s32 	%rd375, %r587, 16;
	add.s64 	%rd376, %rd3, %rd375;
	ld.global.f32 	%f37, [%rd376+12];
	mul.wide.s32 	%rd377, %r366, 16;
	add.s64 	%rd378, %rd3, %rd377;
	ld.global.f32 	%f38, [%rd378+12];
	setp.lt.f32 	%p124, %f37, %f38;
	mov.u32 	%r588, %r366;
	mov.u64 	%rd494, %rd70;
	@%p124 bra 	$L__BB5_79;
	setp.lt.f32 	%p125, %f38, %f37;
	mov.u32 	%r588, %r587;
	mov.u64 	%rd494, %rd493;
	@%p125 bra 	$L__BB5_79;
	setp.lt.s64 	%p126, %rd493, %rd70;
	selp.b32 	%r588, %r587, %r366, %p126;
	min.s64 	%rd494, %rd493, %rd70;
$L__BB5_79:
	mov.b32 	%r404, 4;
	mov.b32 	%r406, -1;
	// begin inline asm
	shfl.sync.down.b32 %r387, %r588, %r404, %r360, %r406;
	// end inline asm
	// begin inline asm
	shfl.sync.down.b32 %r392, %r393, %r404, %r360, %r406;
	// end inline asm
	mov.b64 	{%r398, %r403}, %rd494;
	// begin inline asm
	shfl.sync.down.b32 %r397, %r398, %r404, %r360, %r406;
	// end inline asm
	// begin inline asm
	shfl.sync.down.b32 %r402, %r403, %r404, %r360, %r406;
	// end inline asm
	mov.b64 	%rd73, {%r397, %r402};
	add.s32 	%r407, %r341, 4;
	setp.gt.s32 	%p127, %r407, %r360;
	mov.u32 	%r589, %r588;
	mov.u64 	%rd495, %rd494;
	@%p127 bra 	$L__BB5_83;
	mul.wide.s32 	%rd379, %r588, 16;
	add.s64 	%rd380, %rd3, %rd379;
	ld.global.f32 	%f39, [%rd380+12];
	mul.wide.s32 	%rd381, %r387, 16;
	add.s64 	%rd382, %rd3, %rd381;
	ld.global.f32 	%f40, [%rd382+12];
	setp.lt.f32 	%p128, %f39, %f40;
	mov.u32 	%r589, %r387;
	mov.u64 	%rd495, %rd73;
	@%p128 bra 	$L__BB5_83;
	setp.lt.f32 	%p129, %f40, %f39;
	mov.u32 	%r589, %r588;
	mov.u64 	%rd495, %rd494;
	@%p129 bra 	$L__BB5_83;
	setp.lt.s64 	%p130, %rd494, %rd73;
	selp.b32 	%r589, %r588, %r387, %p130;
	min.s64 	%rd495, %rd494, %rd73;
$L__BB5_83:
	mov.b32 	%r425, 8;
	mov.b32 	%r427, -1;
	// begin inline asm
	shfl.sync.down.b32 %r408, %r589, %r425, %r360, %r427;
	// end inline asm
	// begin inline asm
	shfl.sync.down.b32 %r413, %r414, %r425, %r360, %r427;
	// end inline asm
	mov.b64 	{%r419, %r424}, %rd495;
	// begin inline asm
	shfl.sync.down.b32 %r418, %r419, %r425, %r360, %r427;
	// end inline asm
	// begin inline asm
	shfl.sync.down.b32 %r423, %r424, %r425, %r360, %r427;
	// end inline asm
	mov.b64 	%rd76, {%r418, %r423};
	add.s32 	%r428, %r341, 8;
	setp.gt.s32 	%p131, %r428, %r360;
	mov.u32 	%r590, %r589;
	mov.u64 	%rd496, %rd495;
	@%p131 bra 	$L__BB5_87;
	mul.wide.s32 	%rd383, %r589, 16;
	add.s64 	%rd384, %rd3, %rd383;
	ld.global.f32 	%f41, [%rd384+12];
	mul.wide.s32 	%rd385, %r408, 16;
	add.s64 	%rd386, %rd3, %rd385;
	ld.global.f32 	%f42, [%rd386+12];
	setp.lt.f32 	%p132, %f41, %f42;
	mov.u32 	%r590, %r408;
	mov.u64 	%rd496, %rd76;
	@%p132 bra 	$L__BB5_87;
	setp.lt.f32 	%p133, %f42, %f41;
	mov.u32 	%r590, %r589;
	mov.u64 	%rd496, %rd495;
	@%p133 bra 	$L__BB5_87;
	setp.lt.s64 	%p134, %rd495, %rd76;
	selp.b32 	%r590, %r589, %r408, %p134;
	min.s64 	%rd496, %rd495, %rd76;
$L__BB5_87:
	mov.b32 	%r446, 16;
	mov.b32 	%r448, -1;
	// begin inline asm
	shfl.sync.down.b32 %r429, %r590, %r446, %r360, %r448;
	// end inline asm
	// begin inline asm
	shfl.sync.down.b32 %r434, %r435, %r446, %r360, %r448;
	// end inline asm
	mov.b64 	{%r440, %r445}, %rd496;
	// begin inline asm
	shfl.sync.down.b32 %r439, %r440, %r446, %r360, %r448;
	// end inline asm
	// begin inline asm
	shfl.sync.down.b32 %r444, %r445, %r446, %r360, %r448;
	// end inline asm
	mov.b64 	%rd79, {%r439, %r444};
	add.s32 	%r449, %r341, 16;
	setp.gt.s32 	%p135, %r449, %r360;
	mov.u32 	%r631, %r590;
	mov.u64 	%rd537, %rd496;
	@%p135 bra 	$L__BB5_91;
	mul.wide.s32 	%rd387, %r590, 16;
	add.s64 	%rd388, %rd3, %rd387;
	ld.global.f32 	%f43, [%rd388+12];
	mul.wide.s32 	%rd389, %r429, 16;
	add.s64 	%rd390, %rd3, %rd389;
	ld.global.f32 	%f44, [%rd390+12];
	setp.lt.f32 	%p136, %f43, %f44;
	mov.u32 	%r631, %r429;
	mov.u64 	%rd537, %rd79;
	@%p136 bra 	$L__BB5_91;
	setp.lt.f32 	%p137, %f44, %f43;
	mov.u32 	%r631, %r590;
	mov.u64 	%rd537, %rd496;
	@%p137 bra 	$L__BB5_91;
	setp.lt.s64 	%p138, %rd496, %rd79;
	selp.b32 	%r631, %r590, %r429, %p138;
	min.s64 	%rd537, %rd496, %rd79;
$L__BB5_91:
	setp.ne.s32 	%p139, %r341, 0;
	@%p139 bra 	$L__BB5_93;
	shr.u32 	%r450, %r2, 1;
	and.b32  	%r451, %r450, 496;
	mov.u32 	%r452, _ZN6thrust24THRUST_300001_SM_1000_NS8cuda_cub4core6detail5shmemE;
	add.s32 	%r453, %r452, %r451;
	st.shared.u32 	[%r453+8], %r631;
	st.shared.u64 	[%r453+16], %rd537;
$L__BB5_93:
	bar.sync 	0;
	setp.ne.s32 	%p140, %r2, 0;
	@%p140 bra 	$L__BB5_204;
	setp.lt.s32 	%p141, %r1, 33;
	mov.u32 	%r592, %r631;
	mov.u64 	%rd498, %rd537;
	@%p141 bra 	$L__BB5_98;
	ld.shared.u32 	%r90, [_ZN6thrust24THRUST_300001_SM_1000_NS8cuda_cub4core6detail5shmemE+24];
	ld.shared.u64 	%rd82, [_ZN6thrust24THRUST_300001_SM_1000_NS8cuda_cub4core6detail5shmemE+32];
	mul.wide.s32 	%rd391, %r631, 16;
	add.s64 	%rd392, %rd3, %rd391;
	ld.global.f32 	%f45, [%rd392+12];
	mul.wide.s32 	%rd393, %r90, 16;
	add.s64 	%rd394, %rd3, %rd393;
	ld.global.f32 	%f46, [%rd394+12];
	setp.lt.f32 	%p142, %f45, %f46;
	mov.u32 	%r592, %r90;
	mov.u64 	%rd498, %rd82;
	@%p142 bra 	$L__BB5_98;
	setp.lt.f32 	%p143, %f46, %f45;
	mov.u32 	%r592, %r631;
	mov.u64 	%rd498, %rd537;
	@%p143 bra 	$L__BB5_98;
	setp.lt.s64 	%p144, %rd537, %rd82;
	selp.b32 	%r592, %r631, %r90, %p144;
	min.s64 	%rd498, %rd537, %rd82;
$L__BB5_98:
	setp.lt.s32 	%p145, %r1, 65;
	mov.u32 	%r593, %r592;
	mov.u64 	%rd499, %rd498;
	@%p145 bra 	$L__BB5_102;
	ld.shared.u32 	%r93, [_ZN6thrust24THRUST_300001_SM_1000_NS8cuda_cub4core6detail5shmemE+40];
	ld.shared.u64 	%rd85, [_ZN6thrust24THRUST_300001_SM_1000_NS8cuda_cub4core6detail5shmemE+48];
	mul.wide.s32 	%rd395, %r592, 16;
	add.s64 	%rd396, %rd3, %rd395;
	ld.global.f32 	%f47, [%rd396+12];
	mul.wide.s32 	%rd397, %r93, 16;
	add.s64 	%rd398, %rd3, %rd397;
	ld.global.f32 	%f48, [%rd398+12];
	setp.lt.f32 	%p146, %f47, %f48;
	mov.u32 	%r593, %r93;
	mov.u64 	%rd499, %rd85;
	@%p146 bra 	$L__BB5_102;
	setp.lt.f32 	%p147, %f48, %f47;
	mov.u32 	%r593, %r592;
	mov.u64 	%rd499, %rd498;
	@%p147 bra 	$L__BB5_102;
	setp.lt.s64 	%p148, %rd498, %rd85;
	selp.b32 	%r593, %r592, %r93, %p148;
	min.s64 	%rd499, %rd498, %rd85;
$L__BB5_102:
	setp.lt.s32 	%p149, %r1, 97;
	mov.u32 	%r594, %r593;
	mov.u64 	%rd500, %rd499;
	@%p149 bra 	$L__BB5_106;
	ld.shared.u32 	%r96, [_ZN6thrust24THRUST_300001_SM_1000_NS8cuda_cub4core6detail5shmemE+56];
	ld.shared.u64 	%rd88, [_ZN6thrust24THRUST_300001_SM_1000_NS8cuda_cub4core6detail5shmemE+64];
	mul.wide.s32 	%rd399, %r593, 16;
	add.s64 	%rd400, %rd3, %rd399;
	ld.global.f32 	%f49, [%rd400+12];
	mul.wide.s32 	%rd401, %r96, 16;
	add.s64 	%rd402, %rd3, %rd401;
	ld.global.f32 	%f50, [%rd402+12];
	setp.lt.f32 	%p150, %f49, %f50;
	mov.u32 	%r594, %r96;
	mov.u64 	%rd500, %rd88;
	@%p150 bra 	$L__BB5_106;
	setp.lt.f32 	%p151, %f50, %f49;
	mov.u32 	%r594, %r593;
	mov.u64 	%rd500, %rd499;
	@%p151 bra 	$L__BB5_106;
	setp.lt.s64 	%p152, %rd499, %rd88;
	selp.b32 	%r594, %r593, %r96, %p152;
	min.s64 	%rd500, %rd499, %rd88;
$L__BB5_106:
	setp.lt.s32 	%p153, %r1, 129;
	mov.u32 	%r595, %r594;
	mov.u64 	%rd501, %rd500;
	@%p153 bra 	$L__BB5_110;
	ld.shared.u32 	%r99, [_ZN6thrust24THRUST_300001_SM_1000_NS8cuda_cub4core6detail5shmemE+72];
	ld.shared.u64 	%rd91, [_ZN6thrust24THRUST_300001_SM_1000_NS8cuda_cub4core6detail5shmemE+80];
	mul.wide.s32 	%rd403, %r594, 16;
	add.s64 	%rd404, %rd3, %rd403;
	ld.global.f32 	%f51, [%rd404+12];
	mul.wide.s32 	%rd405, %r99, 16;
	add.s64 	%rd406, %rd3, %rd405;
	ld.global.f32 	%f52, [%rd406+12];
	setp.lt.f32 	%p154, %f51, %f52;
	mov.u32 	%r595, %r99;
	mov.u64 	%rd501, %rd91;
	@%p154 bra 	$L__BB5_110;
	setp.lt.f32 	%p155, %f52, %f51;
	mov.u32 	%r595, %r594;
	mov.u64 	%rd501, %rd500;
	@%p155 bra 	$L__BB5_110;
	setp.lt.s64 	%p156, %rd500, %rd91;
	selp.b32 	%r595, %r594, %r99, %p156;
	min.s64 	%rd501, %rd500, %rd91;
$L__BB5_110:
	setp.lt.s32 	%p157, %r1, 161;
	mov.u32 	%r596, %r595;
	mov.u64 	%rd502, %rd501;
	@%p157 bra 	$L__BB5_114;
	ld.shared.u32 	%r102, [_ZN6thrust24THRUST_300001_SM_1000_NS8cuda_cub4core6detail5shmemE+88];
	ld.shared.u64 	%rd94, [_ZN6thrust24THRUST_300001_SM_1000_NS8cuda_cub4core6detail5shmemE+96];
	mul.wide.s32 	%rd407, %r595, 16;
	add.s64 	%rd408, %rd3, %rd407;
	ld.global.f32 	%f53, [%rd408+12];
	mul.wide.s32 	%rd409, %r102, 16;
	add.s64 	%rd410, %rd3, %rd409;
	ld.global.f32 	%f54, [%rd410+12];
	setp.lt.f32 	%p158, %f53, %f54;
	mov.u32 	%r596, %r102;
	mov.u64 	%rd502, %rd94;
	@%p158 bra 	$L__BB5_114;
	setp.lt.f32 	%p159, %f54, %f53;
	mov.u32 	%r596, %r595;
	mov.u64 	%rd502, %rd501;
	@%p159 bra 	$L__BB5_114;
	setp.lt.s64 	%p160, %rd501, %rd94;
	selp.b32 	%r596, %r595, %r102, %p160;
	min.s64 	%rd502, %rd501, %rd94;
$L__BB5_114:
	setp.lt.s32 	%p161, %r1, 193;
	mov.u32 	%r597, %r596;
	mov.u64 	%rd503, %rd502;
	@%p161 bra 	$L__BB5_118;
	ld.shared.u32 	%r105, [_ZN6thrust24THRUST_300001_SM_1000_NS8cuda_cub4core6detail5shmemE+104];
	ld.shared.u64 	%rd97, [_ZN6thrust24THRUST_300001_SM_1000_NS8cuda_cub4core6detail5shmemE+112];
	mul.wide.s32 	%rd411, %r596, 16;
	add.s64 	%rd412, %rd3, %rd411;
	ld.global.f32 	%f55, [%rd412+12];
	mul.wide.s32 	%rd413, %r105, 16;
	add.s64 	%rd414, %rd3, %rd413;
	ld.global.f32 	%f56, [%rd414+12];
	setp.lt.f32 	%p162, %f55, %f56;
	mov.u32 	%r597, %r105;
	mov.u64 	%rd503, %rd97;
	@%p162 bra 	$L__BB5_118;
	setp.lt.f32 	%p163, %f56, %f55;
	mov.u32 	%r597, %r596;
	mov.u64 	%rd503, %rd502;
	@%p163 bra 	$L__BB5_118;
	setp.lt.s64 	%p164, %rd502, %rd97;
	selp.b32 	%r597, %r596, %r105, %p164;
	min.s64 	%rd503, %rd502, %rd97;
$L__BB5_118:
	setp.lt.s32 	%p165, %r1, 225;
	mov.u32 	%r631, %r597;
	mov.u64 	%rd537, %rd503;
	@%p165 bra 	$L__BB5_204;
	ld.shared.u32 	%r108, [_ZN6thrust24THRUST_300001_SM_1000_NS8cuda_cub4core6detail5shmemE+120];
	ld.shared.u64 	%rd100, [_ZN6thrust24THRUST_300001_SM_1000_NS8cuda_cub4core6detail5shmemE+128];
	mul.wide.s32 	%rd415, %r597, 16;
	add.s64 	%rd416, %rd3, %rd415;
	ld.global.f32 	%f57, [%rd416+12];
	mul.wide.s32 	%rd417, %r108, 16;
	add.s64 	%rd418, %rd3, %rd417;
	ld.global.f32 	%f58, [%rd418+12];
	setp.lt.f32 	%p166, %f57, %f58;
	mov.u32 	%r631, %r108;
	mov.u64 	%rd537, %rd100;
	@%p166 bra 	$L__BB5_204;
	setp.lt.f32 	%p167, %f58, %f57;
	mov.u32 	%r631, %r597;
	mov.u64 	%rd537, %rd503;
	@%p167 bra 	$L__BB5_204;
	setp.lt.s64 	%p168, %rd503, %rd100;
	selp.b32 	%r631, %r597, %r108, %p168;
	min.s64 	%rd537, %rd503, %rd100;
	bra.uni 	$L__BB5_204;
$L__BB5_122:
	mov.u32 	%r110, %tid.x;
	cvt.u64.u32 	%rd102, %r110;
	cvta.to.global.u64 	%rd199, %rd194;
	mul.wide.u32 	%rd200, %r110, 4;
	add.s64 	%rd201, %rd199, %rd200;
	ld.global.u32 	%r200, [%rd201];
	add.s32 	%r201, %r110, 256;
	cvt.u64.u32 	%rd202, %r201;
	ld.global.u32 	%r202, [%rd201+1024];
	add.s32 	%r203, %r110, 512;
	cvt.u64.u32 	%rd203, %r203;
	ld.global.u32 	%r204, [%rd201+2048];
	add.s32 	%r205, %r110, 768;
	cvt.u64.u32 	%rd204, %r205;
	ld.global.u32 	%r206, [%rd201+3072];
	or.b32  	%r207, %r110, 1024;
	cvt.u64.u32 	%rd103, %r207;
	add.s64 	%rd524, %rd195, %rd103;
	ld.global.u32 	%r618, [%rd201+4096];
	mul.wide.s32 	%rd205, %r200, 16;
	add.s64 	%rd206, %rd3, %rd205;
	ld.global.f32 	%f109, [%rd206+12];
	mul.wide.s32 	%rd207, %r202, 16;
	add.s64 	%rd208, %rd3, %rd207;
	ld.global.f32 	%f110, [%rd208+12];
	setp.geu.f32 	%p3, %f109, %f110;
	selp.f32 	%f111, %f109, %f110, %p3;
	selp.b32 	%r208, %r200, %r202, %p3;
	selp.b64 	%rd209, %rd102, %rd202, %p3;
	mul.wide.s32 	%rd210, %r204, 16;
	add.s64 	%rd211, %rd3, %rd210;
	ld.global.f32 	%f112, [%rd211+12];
	setp.geu.f32 	%p4, %f111, %f112;
	selp.b32 	%r209, %r208, %r204, %p4;
	selp.b64 	%rd212, %rd209, %rd203, %p4;
	mul.wide.s32 	%rd213, %r209, 16;
	add.s64 	%rd214, %rd3, %rd213;
	ld.global.f32 	%f113, [%rd214+12];
	mul.wide.s32 	%rd215, %r206, 16;
	add.s64 	%rd216, %rd3, %rd215;
	ld.global.f32 	%f114, [%rd216+12];
	setp.geu.f32 	%p5, %f113, %f114;
	selp.b32 	%r112, %r209, %r206, %p5;
	selp.b64 	%rd106, %rd212, %rd204, %p5;
	mul.wide.s32 	%rd217, %r112, 16;
	add.s64 	%rd218, %rd3, %rd217;
	ld.global.f32 	%f59, [%rd218+12];
	mul.wide.s32 	%rd219, %r618, 16;
	add.s64 	%rd220, %rd3, %rd219;
	ld.global.f32 	%f60, [%rd220+12];
	setp.lt.f32 	%p6, %f59, %f60;
	@%p6 bra 	$L__BB5_124;
	setp.lt.f32 	%p7, %f60, %f59;
	setp.lt.u64 	%p8, %rd106, %rd103;
	or.pred  	%p9, %p7, %p8;
	selp.b32 	%r618, %r112, %r618, %p9;
	add.s64 	%rd221, %rd195, %rd106;
	selp.b64 	%rd524, %rd221, %rd524, %p9;
$L__BB5_124:
	setp.lt.u64 	%p10, %rd197, 2560;
	mov.b64 	%rd513, 1280;
	@%p10 bra 	$L__BB5_137;
	mov.b64 	%rd505, 1280;
	shl.b64 	%rd227, %rd102, 2;
	mov.u32 	%r599, %r618;
$L__BB5_126:
	add.s64 	%rd224, %rd505, %rd102;
	shl.b64 	%rd225, %rd505, 2;
	cvta.to.global.u64 	%rd226, %rd194;
	add.s64 	%rd228, %rd226, %rd227;
	add.s64 	%rd229, %rd228, %rd225;
	add.s64 	%rd112, %rd224, %rd195;
	ld.global.u32 	%r600, [%rd229];
	ld.global.u32 	%r601, [%rd229+1024];
	ld.global.u32 	%r602, [%rd229+2048];
	ld.global.u32 	%r603, [%rd229+3072];
	ld.global.u32 	%r618, [%rd229+4096];
	mul.wide.s32 	%rd230, %r599, 16;
	add.s64 	%rd231, %rd3, %rd230;
	ld.global.f32 	%f61, [%rd231+12];
	mul.wide.s32 	%rd232, %r600, 16;
	add.s64 	%rd233, %rd3, %rd232;
	ld.global.f32 	%f115, [%rd233+12];
	setp.lt.f32 	%p11, %f61, %f115;
	mov.u64 	%rd507, %rd112;
	@%p11 bra 	$L__BB5_128;
	setp.lt.f32 	%p12, %f115, %f61;
	setp.lt.s64 	%p13, %rd524, %rd112;
	or.pred  	%p14, %p12, %p13;
	selp.b32 	%r600, %r599, %r600, %p14;
	selp.b64 	%rd507, %rd524, %rd112, %p14;
	mul.wide.s32 	%rd234, %r600, 16;
	add.s64 	%rd235, %rd3, %rd234;
	ld.global.f32 	%f115, [%rd235+12];
$L__BB5_128:
	add.s64 	%rd508, %rd112, 256;
	mul.wide.s32 	%rd238, %r601, 16;
	add.s64 	%rd239, %rd3, %rd238;
	ld.global.f32 	%f116, [%rd239+12];
	setp.lt.f32 	%p15, %f115, %f116;
	@%p15 bra 	$L__BB5_130;
	setp.lt.f32 	%p16, %f116, %f115;
	setp.lt.s64 	%p17, %rd507, %rd508;
	or.pred  	%p18, %p16, %p17;
	selp.b32 	%r601, %r600, %r601, %p18;
	selp.b64 	%rd508, %rd507, %rd508, %p18;
	mul.wide.s32 	%rd240, %r601, 16;
	add.s64 	%rd241, %rd3, %rd240;
	ld.global.f32 	%f116, [%rd241+12];
$L__BB5_130:
	add.s64 	%rd242, %rd505, %rd102;
	add.s64 	%rd243, %rd242, %rd195;
	add.s64 	%rd509, %rd243, 512;
	mul.wide.s32 	%rd244, %r602, 16;
	add.s64 	%rd245, %rd3, %rd244;
	ld.global.f32 	%f117, [%rd245+12];
	setp.lt.f32 	%p19, %f116, %f117;
	@%p19 bra 	$L__BB5_132;
	setp.lt.f32 	%p20, %f117, %f116;
	setp.lt.s64 	%p21, %rd508, %rd509;
	or.pred  	%p22, %p20, %p21;
	selp.b32 	%r602, %r601, %r602, %p22;
	selp.b64 	%rd509, %rd508, %rd509, %p22;
	mul.wide.s32 	%rd246, %r602, 16;
	add.s64 	%rd247, %rd3, %rd246;
	ld.global.f32 	%f117, [%rd247+12];
$L__BB5_132:
	add.s64 	%rd510, %rd243, 768;
	mul.wide.s32 	%rd250, %r603, 16;
	add.s64 	%rd251, %rd3, %rd250;
	ld.global.f32 	%f118, [%rd251+12];
	setp.lt.f32 	%p23, %f117, %f118;
	@%p23 bra 	$L__BB5_134;
	setp.lt.f32 	%p24, %f118, %f117;
	setp.lt.s64 	%p25, %rd509, %rd510;
	or.pred  	%p26, %p24, %p25;
	selp.b32 	%r603, %r602, %r603, %p26;
	selp.b64 	%rd510, %rd509, %rd510, %p26;
	mul.wide.s32 	%rd252, %r603, 16;
	add.s64 	%rd253, %rd3, %rd252;
	ld.global.f32 	%f118, [%rd253+12];
$L__BB5_134:
	add.s64 	%rd524, %rd243, 1024;
	mul.wide.s32 	%rd256, %r618, 16;
	add.s64 	%rd257, %rd3, %rd256;
	ld.global.f32 	%f74, [%rd257+12];
	setp.lt.f32 	%p27, %f118, %f74;
	@%p27 bra 	$L__BB5_136;
	setp.lt.f32 	%p28, %f74, %f118;
	setp.lt.s64 	%p29, %rd510, %rd524;
	or.pred  	%p30, %p28, %p29;
	selp.b32 	%r618, %r603, %r618, %p30;
	selp.b64 	%rd524, %rd510, %rd524, %p30;
$L__BB5_136:
	add.s64 	%rd513, %rd505, 1280;
	add.s64 	%rd258, %rd505, 2560;
	setp.le.s64 	%p31, %rd258, %rd197;
	mov.u64 	%rd505, %rd513;
	mov.u32 	%r599, %r618;
	@%p31 bra 	$L__BB5_126;
$L__BB5_137:
	setp.le.s64 	%p32, %rd197, %rd513;
	@%p32 bra 	$L__BB5_160;
	cvt.u32.u64 	%r210, %rd513;
	cvt.u32.u64 	%r211, %rd197;
	sub.s32 	%r132, %r211, %r210;
	setp.ge.s32 	%p33, %r110, %r132;
	@%p33 bra 	$L__BB5_160;
	cvta.to.global.u64 	%rd131, %rd194;
	not.b32 	%r214, %r110;
	add.s32 	%r215, %r214, %r211;
	sub.s32 	%r133, %r215, %r210;
	and.b32  	%r217, %r133, 768;
	setp.eq.s32 	%p34, %r217, 768;
	mov.u32 	%r610, %r110;
	@%p34 bra 	$L__BB5_145;
	add.s64 	%rd260, %rd513, %rd102;
	add.s64 	%rd515, %rd260, %rd195;
	shl.b64 	%rd261, %rd260, 2;
	add.s64 	%rd514, %rd131, %rd261;
	shr.u32 	%r218, %r133, 8;
	add.s32 	%r219, %r218, 1;
	and.b32  	%r220, %r219, 3;
	neg.s32 	%r606, %r220;
	mov.u32 	%r610, %r110;
$L__BB5_141:
	.pragma "nounroll";
	mov.u64 	%rd136, %rd524;
	mov.u32 	%r137, %r618;
	ld.global.u32 	%r138, [%rd514];
	mul.wide.s32 	%rd262, %r137, 16;
	add.s64 	%rd263, %rd3, %rd262;
	ld.global.f32 	%f75, [%rd263+12];
	mul.wide.s32 	%rd264, %r138, 16;
	add.s64 	%rd265, %rd3, %rd264;
	ld.global.f32 	%f76, [%rd265+12];
	setp.lt.f32 	%p35, %f75, %f76;
	mov.u32 	%r618, %r138;
	mov.u64 	%rd524, %rd515;
	@%p35 bra 	$L__BB5_144;
	setp.lt.f32 	%p36, %f76, %f75;
	mov.u32 	%r618, %r137;
	mov.u64 	%rd524, %rd136;
	@%p36 bra 	$L__BB5_144;
	setp.lt.s64 	%p37, %rd136, %rd515;
	selp.b32 	%r618, %r137, %r138, %p37;
	min.s64 	%rd524, %rd136, %rd515;
$L__BB5_144:
	add.s32 	%r610, %r610, 256;
	add.s64 	%rd515, %rd515, 256;
	add.s64 	%rd514, %rd514, 1024;
	add.s32 	%r606, %r606, 1;
	setp.ne.s32 	%p38, %r606, 0;
	@%p38 bra 	$L__BB5_141;
$L__BB5_145:
	setp.lt.u32 	%p39, %r133, 768;
	@%p39 bra 	$L__BB5_160;
	add.s32 	%r613, %r610, 512;
$L__BB5_147:
	mov.u32 	%r147, %r613;
	add.s32 	%r221, %r147, -512;
	cvt.u64.u32 	%rd266, %r221;
	add.s64 	%rd267, %rd513, %rd266;
	shl.b64 	%rd268, %rd267, 2;
	add.s64 	%rd144, %rd131, %rd268;
	add.s64 	%rd145, %rd267, %rd195;
	ld.global.u32 	%r149, [%rd144];
	mul.wide.s32 	%rd269, %r618, 16;
	add.s64 	%rd270, %rd3, %rd269;
	ld.global.f32 	%f77, [%rd270+12];
	mul.wide.s32 	%rd271, %r149, 16;
	add.s64 	%rd272, %rd3, %rd271;
	ld.global.f32 	%f78, [%rd272+12];
	setp.lt.f32 	%p40, %f77, %f78;
	mov.u32 	%r615, %r149;
	mov.u64 	%rd521, %rd145;
	@%p40 bra 	$L__BB5_150;
	setp.lt.f32 	%p41, %f78, %f77;
	mov.u32 	%r615, %r618;
	mov.u64 	%rd521, %rd524;
	@%p41 bra 	$L__BB5_150;
	setp.lt.s64 	%p42, %rd524, %rd145;
	selp.b32 	%r615, %r618, %r149, %p42;
	min.s64 	%rd521, %rd524, %rd145;
$L__BB5_150:
	add.s32 	%r222, %r147, -256;
	cvt.u64.u32 	%rd273, %r222;
	add.s64 	%rd274, %rd513, %rd273;
	add.s64 	%rd148, %rd274, %rd195;
	ld.global.u32 	%r152, [%rd144+1024];
	mul.wide.s32 	%rd275, %r615, 16;
	add.s64 	%rd276, %rd3, %rd275;
	ld.global.f32 	%f79, [%rd276+12];
	mul.wide.s32 	%rd277, %r152, 16;
	add.s64 	%rd278, %rd3, %rd277;
	ld.global.f32 	%f80, [%rd278+12];
	setp.lt.f32 	%p43, %f79, %f80;
	mov.u32 	%r616, %r152;
	mov.u64 	%rd522, %rd148;
	@%p43 bra 	$L__BB5_153;
	setp.lt.f32 	%p44, %f80, %f79;
	mov.u32 	%r616, %r615;
	mov.u64 	%rd522, %rd521;
	@%p44 bra 	$L__BB5_153;
	setp.lt.s64 	%p45, %rd521, %rd148;
	selp.b32 	%r616, %r615, %r152, %p45;
	min.s64 	%rd522, %rd521, %rd148;
$L__BB5_153:
	cvt.u64.u32 	%rd279, %r147;
	add.s64 	%rd280, %rd513, %rd279;
	add.s64 	%rd151, %rd280, %rd195;
	ld.global.u32 	%r155, [%rd144+2048];
	mul.wide.s32 	%rd281, %r616, 16;
	add.s64 	%rd282, %rd3, %rd281;
	ld.global.f32 	%f81, [%rd282+12];
	mul.wide.s32 	%rd283, %r155, 16;
	add.s64 	%rd284, %rd3, %rd283;
	ld.global.f32 	%f82, [%rd284+12];
	setp.lt.f32 	%p46, %f81, %f82;
	mov.u32 	%r617, %r155;
	mov.u64 	%rd523, %rd151;
	@%p46 bra 	$L__BB5_156;
	setp.lt.f32 	%p47, %f82, %f81;
	mov.u32 	%r617, %r616;
	mov.u64 	%rd523, %rd522;
	@%p47 bra 	$L__BB5_156;
	setp.lt.s64 	%p48, %rd522, %rd151;
	selp.b32 	%r617, %r616, %r155, %p48;
	min.s64 	%rd523, %rd522, %rd151;
$L__BB5_156:
	add.s32 	%r223, %r147, 256;
	cvt.u64.u32 	%rd285, %r223;
	add.s64 	%rd286, %rd513, %rd285;
	add.s64 	%rd154, %rd286, %rd195;
	ld.global.u32 	%r158, [%rd144+3072];
	mul.wide.s32 	%rd287, %r617, 16;
	add.s64 	%rd288, %rd3, %rd287;
	ld.global.f32 	%f83, [%rd288+12];
	mul.wide.s32 	%rd289, %r158, 16;
	add.s64 	%rd290, %rd3, %rd289;
	ld.global.f32 	%f84, [%rd290+12];
	setp.lt.f32 	%p49, %f83, %f84;
	mov.u32 	%r618, %r158;
	mov.u64 	%rd524, %rd154;
	@%p49 bra 	$L__BB5_159;
	setp.lt.f32 	%p50, %f84, %f83;
	mov.u32 	%r618, %r617;
	mov.u64 	%rd524, %rd523;
	@%p50 bra 	$L__BB5_159;
	setp.lt.s64 	%p51, %rd523, %rd154;
	selp.b32 	%r618, %r617, %r158, %p51;
	min.s64 	%rd524, %rd523, %rd154;
$L__BB5_159:
	add.s32 	%r613, %r147, 1024;
	add.s32 	%r224, %r147, 512;
	setp.lt.s32 	%p52, %r224, %r132;
	@%p52 bra 	$L__BB5_147;
$L__BB5_160:
	// begin inline asm
	mov.u32 %r225, %laneid;
	// end inline asm
	mov.b32 	%r243, 1;
	mov.b32 	%r244, 31;
	mov.b32 	%r245, -1;
	// begin inline asm
	shfl.sync.down.b32 %r226, %r618, %r243, %r244, %r245;
	// end inline asm
	// begin inline asm
	shfl.sync.down.b32 %r231, %r232, %r243, %r244, %r245;
	// end inline asm
	mov.b64 	{%r237, %r242}, %rd524;
	// begin inline asm
	shfl.sync.down.b32 %r236, %r237, %r243, %r244, %r245;
	// end inline asm
	// begin inline asm
	shfl.sync.down.b32 %r241, %r242, %r243, %r244, %r245;
	// end inline asm
	mov.b64 	%rd158, {%r236, %r241};
	setp.gt.s32 	%p53, %r225, 30;
	mov.u32 	%r620, %r618;
	mov.u64 	%rd526, %rd524;
	@%p53 bra 	$L__BB5_164;
	mul.wide.s32 	%rd291, %r618, 16;
	add.s64 	%rd292, %rd3, %rd291;
	ld.global.f32 	%f85, [%rd292+12];
	mul.wide.s32 	%rd293, %r226, 16;
	add.s64 	%rd294, %rd3, %rd293;
	ld.global.f32 	%f86, [%rd294+12];
	setp.lt.f32 	%p54, %f85, %f86;
	mov.u32 	%r620, %r226;
	mov.u64 	%rd526, %rd158;
	@%p54 bra 	$L__BB5_164;
	setp.lt.f32 	%p55, %f86, %f85;
	mov.u32 	%r620, %r618;
	mov.u64 	%rd526, %rd524;
	@%p55 bra 	$L__BB5_164;
	setp.lt.s64 	%p56, %rd524, %rd158;
	selp.b32 	%r620, %r618, %r226, %p56;
	min.s64 	%rd526, %rd524, %rd158;
$L__BB5_164:
	mov.b32 	%r263, 2;
	mov.b32 	%r264, 31;
	mov.b32 	%r265, -1;
	// begin inline asm
	shfl.sync.down.b32 %r246, %r620, %r263, %r264, %r265;
	// end inline asm
	// begin inline asm
	shfl.sync.down.b32 %r251, %r252, %r263, %r264, %r265;
	// end inline asm
	mov.b64 	{%r257, %r262}, %rd526;
	// begin inline asm
	shfl.sync.down.b32 %r256, %r257, %r263, %r264, %r265;
	// end inline asm
	// begin inline asm
	shfl.sync.down.b32 %r261, %r262, %r263, %r264, %r265;
	// end inline asm
	mov.b64 	%rd161, {%r256, %r261};
	setp.gt.s32 	%p57, %r225, 29;
	mov.u32 	%r621, %r620;
	mov.u64 	%rd527, %rd526;
	@%p57 bra 	$L__BB5_168;
	mul.wide.s32 	%rd295, %r620, 16;
	add.s64 	%rd296, %rd3, %rd295;
	ld.global.f32 	%f87, [%rd296+12];
	mul.wide.s32 	%rd297, %r246, 16;
	add.s64 	%rd298, %rd3, %rd297;
	ld.global.f32 	%f88, [%rd298+12];
	setp.lt.f32 	%p58, %f87, %f88;
	mov.u32 	%r621, %r246;
	mov.u64 	%rd527, %rd161;
	@%p58 bra 	$L__BB5_168;
	setp.lt.f32 	%p59, %f88, %f87;
	mov.u32 	%r621, %r620;
	mov.u64 	%rd527, %rd526;
	@%p59 bra 	$L__BB5_168;
	setp.lt.s64 	%p60, %rd526, %rd161;
	selp.b32 	%r621, %r620, %r246, %p60;
	min.s64 	%rd527, %rd526, %rd161;
$L__BB5_168:
	mov.b32 	%r283, 4;
	mov.b32 	%r284, 31;
	mov.b32 	%r285, -1;
	// begin inline asm
	shfl.sync.down.b32 %r266, %r621, %r283, %r284, %r285;
	// end inline asm
	// begin inline asm
	shfl.sync.down.b32 %r271, %r272, %r283, %r284, %r285;
	// end inline asm
	mov.b64 	{%r277, %r282}, %rd527;
	// begin inline asm
	shfl.sync.down.b32 %r276, %r277, %r283, %r284, %r285;
	// end inline asm
	// begin inline asm
	shfl.sync.down.b32 %r281, %r282, %r283, %r284, %r285;
	// end inline asm
	mov.b64 	%rd164, {%r276, %r281};
	setp.gt.s32 	%p61, %r225, 27;
	mov.u32 	%r622, %r621;
	mov.u64 	%rd528, %rd527;
	@%p61 bra 	$L__BB5_172;
	mul.wide.s32 	%rd299, %r621, 16;
	add.s64 	%rd300, %rd3, %rd299;
	ld.global.f32 	%f89, [%rd300+12];
	mul.wide.s32 	%rd301, %r266, 16;
	add.s64 	%rd302, %rd3, %rd301;
	ld.global.f32 	%f90, [%rd302+12];
	setp.lt.f32 	%p62, %f89, %f90;
	mov.u32 	%r622, %r266;
	mov.u64 	%rd528, %rd164;
	@%p62 bra 	$L__BB5_172;
	setp.lt.f32 	%p63, %f90, %f89;
	mov.u32 	%r622, %r621;
	mov.u64 	%rd528, %rd527;
	@%p63 bra 	$L__BB5_172;
	setp.lt.s64 	%p64, %rd527, %rd164;
	selp.b32 	%r622, %r621, %r266, %p64;
	min.s64 	%rd528, %rd527, %rd164;
$L__BB5_172:
	mov.b32 	%r303, 8;
	mov.b32 	%r304, 31;
	mov.b32 	%r305, -1;
	// begin inline asm
	shfl.sync.down.b32 %r286, %r622, %r303, %r304, %r305;
	// end inline asm
	// begin inline asm
	shfl.sync.down.b32 %r291, %r292, %r303, %r304, %r305;
	// end inline asm
	mov.b64 	{%r297, %r302}, %rd528;
	// begin inline asm
	shfl.sync.down.b32 %r296, %r297, %r303, %r304, %r305;
	// end inline asm
	// begin inline asm
	shfl.sync.down.b32 %r301, %r302, %r303, %r304, %r305;
	// end inline asm
	mov.b64 	%rd167, {%r296, %r301};
	setp.gt.s32 	%p65, %r225, 23;
	mov.u32 	%r623, %r622;
	mov.u64 	%rd529, %rd528;
	@%p65 bra 	$L__BB5_176;
	mul.wide.s32 	%rd303, %r622, 16;
	add.s64 	%rd304, %rd3, %rd303;
	ld.global.f32 	%f91, [%rd304+12];
	mul.wide.s32 	%rd305, %r286, 16;
	add.s64 	%rd306, %rd3, %rd305;
	ld.global.f32 	%f92, [%rd306+12];
	setp.lt.f32 	%p66, %f91, %f92;
	mov.u32 	%r623, %r286;
	mov.u64 	%rd529, %rd167;
	@%p66 bra 	$L__BB5_176;
	setp.lt.f32 	%p67, %f92, %f91;
	mov.u32 	%r623, %r622;
	mov.u64 	%rd529, %rd528;
	@%p67 bra 	$L__BB5_176;
	setp.lt.s64 	%p68, %rd528, %rd167;
	selp.b32 	%r623, %r622, %r286, %p68;
	min.s64 	%rd529, %rd528, %rd167;
$L__BB5_176:
	mov.b32 	%r323, 16;
	mov.b32 	%r324, 31;
	mov.b32 	%r325, -1;
	// begin inline asm
	shfl.sync.down.b32 %r306, %r623, %r323, %r324, %r325;
	// end inline asm
	// begin inline asm
	shfl.sync.down.b32 %r311, %r312, %r323, %r324, %r325;
	// end inline asm
	mov.b64 	{%r317, %r322}, %rd529;
	// begin inline asm
	shfl.sync.down.b32 %r316, %r317, %r323, %r324, %r325;
	// end inline asm
	// begin inline asm
	shfl.sync.down.b32 %r321, %r322, %r323, %r324, %r325;
	// end inline asm
	mov.b64 	%rd170, {%r316, %r321};
	setp.gt.s32 	%p69, %r225, 15;
	mov.u32 	%r631, %r623;
	mov.u64 	%rd537, %rd529;
	@%p69 bra 	$L__BB5_180;
	mul.wide.s32 	%rd307, %r623, 16;
	add.s64 	%rd308, %rd3, %rd307;
	ld.global.f32 	%f93, [%rd308+12];
	mul.wide.s32 	%rd309, %r306, 16;
	add.s64 	%rd310, %rd3, %rd309;
	ld.global.f32 	%f94, [%rd310+12];
	setp.lt.f32 	%p70, %f93, %f94;
	mov.u32 	%r631, %r306;
	mov.u64 	%rd537, %rd170;
	@%p70 bra 	$L__BB5_180;
	setp.lt.f32 	%p71, %f94, %f93;
	mov.u32 	%r631, %r623;
	mov.u64 	%rd537, %rd529;
	@%p71 bra 	$L__BB5_180;
	setp.lt.s64 	%p72, %rd529, %rd170;
	selp.b32 	%r631, %r623, %r306, %p72;
	min.s64 	%rd537, %rd529, %rd170;
$L__BB5_180:
	setp.ne.s32 	%p73, %r225, 0;
	@%p73 bra 	$L__BB5_182;
	shr.u32 	%r326, %r110, 1;
	and.b32  	%r327, %r326, 496;
	mov.u32 	%r328, _ZN6thrust24THRUST_300001_SM_1000_NS8cuda_cub4core6detail5shmemE;
	add.s32 	%r329, %r328, %r327;
	st.shared.u32 	[%r329+8], %r631;
	st.shared.u64 	[%r329+16], %rd537;
$L__BB5_182:
	bar.sync 	0;
	setp.ne.s32 	%p74, %r110, 0;
	@%p74 bra 	$L__BB5_204;
	ld.shared.u32 	%r179, [_ZN6thrust24THRUST_300001_SM_1000_NS8cuda_cub4core6detail5shmemE+24];
	ld.shared.u64 	%rd173, [_ZN6thrust24THRUST_300001_SM_1000_NS8cuda_cub4core6detail5shmemE+32];
	mul.wide.s32 	%rd311, %r631, 16;
	add.s64 	%rd312, %rd3, %rd311;
	ld.global.f32 	%f95, [%rd312+12];
	mul.wide.s32 	%rd313, %r179, 16;
	add.s64 	%rd314, %rd3, %rd313;
	ld.global.f32 	%f96, [%rd314+12];
	setp.lt.f32 	%p75, %f95, %f96;
	mov.u32 	%r625, %r179;
	mov.u64 	%rd531, %rd173;
	@%p75 bra 	$L__BB5_186;
	setp.lt.f32 	%p76, %f96, %f95;
	mov.u32 	%r625, %r631;
	mov.u64 	%rd531, %rd537;
	@%p76 bra 	$L__BB5_186;
	setp.lt.s64 	%p77, %rd537, %rd173;
	selp.b32 	%r625, %r631, %r179, %p77;
	min.s64 	%rd531, %rd537, %rd173;
$L__BB5_186:
	ld.shared.u32 	%r182, [_ZN6thrust24THRUST_300001_SM_1000_NS8cuda_cub4core6detail5shmemE+40];
	ld.shared.u64 	%rd176, [_ZN6thrust24THRUST_300001_SM_1000_NS8cuda_cub4core6detail5shmemE+48];
	mul.wide.s32 	%rd315, %r625, 16;
	add.s64 	%rd316, %rd3, %rd315;
	ld.global.f32 	%f97, [%rd316+12];
	mul.wide.s32 	%rd317, %r182, 16;
	add.s64 	%rd318, %rd3, %rd317;
	ld.global.f32 	%f98, [%rd318+12];
	setp.lt.f32 	%p78, %f97, %f98;
	mov.u32 	%r626, %r182;
	mov.u64 	%rd532, %rd176;
	@%p78 bra 	$L__BB5_189;
	setp.lt.f32 	%p79, %f98, %f97;
	mov.u32 	%r626, %r625;
	mov.u64 	%rd532, %rd531;
	@%p79 bra 	$L__BB5_189;
	setp.lt.s64 	%p80, %rd531, %rd176;
	selp.b32 	%r626, %r625, %r182, %p80;
	min.s64 	%rd532, %rd531, %rd176;
$L__BB5_189:
	ld.shared.u32 	%r185, [_ZN6thrust24THRUST_300001_SM_1000_NS8cuda_cub4core6detail5shmemE+56];
	ld.shared.u64 	%rd179, [_ZN6thrust24THRUST_300001_SM_1000_NS8cuda_cub4core6detail5shmemE+64];
	mul.wide.s32 	%rd319, %r626, 16;
	add.s64 	%rd320, %rd3, %rd319;
	ld.global.f32 	%f99, [%rd320+12];
	mul.wide.s32 	%rd321, %r185, 16;
	add.s64 	%rd322, %rd3, %rd321;
	ld.global.f32 	%f100, [%rd322+12];
	setp.lt.f32 	%p81, %f99, %f100;
	mov.u32 	%r627, %r185;
	mov.u64 	%rd533, %rd179;
	@%p81 bra 	$L__BB5_192;
	setp.lt.f32 	%p82, %f100, %f99;
	mov.u32 	%r627, %r626;
	mov.u64 	%rd533, %rd532;
	@%p82 bra 	$L__BB5_192;
	setp.lt.s64 	%p83, %rd532, %rd179;
	selp.b32 	%r627, %r626, %r185, %p83;
	min.s64 	%rd533, %rd532, %rd179;
$L__BB5_192:
	ld.shared.u32 	%r188, [_ZN6thrust24THRUST_300001_SM_1000_NS8cuda_cub4core6detail5shmemE+72];
	ld.shared.u64 	%rd182, [_ZN6thrust24THRUST_300001_SM_1000_NS8cuda_cub4core6detail5shmemE+80];
	mul.wide.s32 	%rd323, %r627, 16;
	add.s64 	%rd324, %rd3, %rd323;
	ld.global.f32 	%f101, [%rd324+12];
	mul.wide.s32 	%rd325, %r188, 16;
	add.s64 	%rd326, %rd3, %rd325;
	ld.global.f32 	%f102, [%rd326+12];
	setp.lt.f32 	%p84, %f101, %f102;
	mov.u32 	%r628, %r188;
	mov.u64 	%rd534, %rd182;
	@%p84 bra 	$L__BB5_195;
	setp.lt.f32 	%p85, %f102, %f101;
	mov.u32 	%r628, %r627;
	mov.u64 	%rd534, %rd533;
	@%p85 bra 	$L__BB5_195;
	setp.lt.s64 	%p86, %rd533, %rd182;
	selp.b32 	%r628, %r627, %r188, %p86;
	min.s64 	%rd534, %rd533, %rd182;
$L__BB5_195:
	ld.shared.u32 	%r191, [_ZN6thrust24THRUST_300001_SM_1000_NS8cuda_cub4core6detail5shmemE+88];
	ld.shared.u64 	%rd185, [_ZN6thrust24THRUST_300001_SM_1000_NS8cuda_cub4core6detail5shmemE+96];
	mul.wide.s32 	%rd327, %r628, 16;
	add.s64 	%rd328, %rd3, %rd327;
	ld.global.f32 	%f103, [%rd328+12];
	mul.wide.s32 	%rd329, %r191, 16;
	add.s64 	%rd330, %rd3, %rd329;
	ld.global.f32 	%f104, [%rd330+12];
	setp.lt.f32 	%p87, %f103, %f104;
	mov.u32 	%r629, %r191;
	mov.u64 	%rd535, %rd185;
	@%p87 bra 	$L__BB5_198;
	setp.lt.f32 	%p88, %f104, %f103;
	mov.u32 	%r629, %r628;
	mov.u64 	%rd535, %rd534;
	@%p88 bra 	$L__BB5_198;
	setp.lt.s64 	%p89, %rd534, %rd185;
	selp.b32 	%r629, %r628, %r191, %p89;
	min.s64 	%rd535, %rd534, %rd185;
$L__BB5_198:
	ld.shared.u32 	%r194, [_ZN6thrust24THRUST_300001_SM_1000_NS8cuda_cub4core6detail5shmemE+104];
	ld.shared.u64 	%rd188, [_ZN6thrust24THRUST_300001_SM_1000_NS8cuda_cub4core6detail5shmemE+112];
	mul.wide.s32 	%rd331, %r629, 16;
	add.s64 	%rd332, %rd3, %rd331;
	ld.global.f32 	%f105, [%rd332+12];
	mul.wide.s32 	%rd333, %r194, 16;
	add.s64 	%rd334, %rd3, %rd333;
	ld.global.f32 	%f106, [%rd334+12];
	setp.lt.f32 	%p90, %f105, %f106;
	mov.u32 	%r630, %r194;
	mov.u64 	%rd536, %rd188;
	@%p90 bra 	$L__BB5_201;
	setp.lt.f32 	%p91, %f106, %f105;
	mov.u32 	%r630, %r629;
	mov.u64 	%rd536, %rd535;
	@%p91 bra 	$L__BB5_201;
	setp.lt.s64 	%p92, %rd535, %rd188;
	selp.b32 	%r630, %r629, %r194, %p92;
	min.s64 	%rd536, %rd535, %rd188;
$L__BB5_201:
	ld.shared.u32 	%r197, [_ZN6thrust24THRUST_300001_SM_1000_NS8cuda_cub4core6detail5shmemE+120];
	ld.shared.u64 	%rd191, [_ZN6thrust24THRUST_300001_SM_1000_NS8cuda_cub4core6detail5shmemE+128];
	mul.wide.s32 	%rd335, %r630, 16;
	add.s64 	%rd336, %rd3, %rd335;
	ld.global.f32 	%f107, [%rd336+12];
	mul.wide.s32 	%rd337, %r197, 16;
	add.s64 	%rd338, %rd3, %rd337;
	ld.global.f32 	%f108, [%rd338+12];
	setp.lt.f32 	%p93, %f107, %f108;
	mov.u32 	%r631, %r197;
	mov.u64 	%rd537, %rd191;
	@%p93 bra 	$L__BB5_204;
	setp.lt.f32 	%p94, %f108, %f107;
	mov.u32 	%r631, %r630;
	mov.u64 	%rd537, %rd536;
	@%p94 bra 	$L__BB5_204;
	setp.lt.s64 	%p95, %rd536, %rd191;
	selp.b32 	%r631, %r630, %r197, %p95;
	min.s64 	%rd537, %rd536, %rd191;
$L__BB5_204:
	mov.u32 	%r559, %tid.x;
	setp.ne.s32 	%p212, %r559, 0;
	@%p212 bra 	$L__BB5_206;
	ld.param.u64 	%rd468, [_ZN6thrust24THRUST_300001_SM_1000_NS8cuda_cub4core6detail13_kernel_agentINS1_8__reduce11ReduceAgentINS0_12zip_iteratorIN4cuda3std3__45tupleIJNS0_6detail15normal_iteratorINS0_10device_ptrIKiEEEENS0_17counting_iteratorIlNS0_11use_defaultESJ_SJ_EEEEEEEPNSB_IJilEEESN_lNS1_9__extrema9arg_max_fIil11CompareCandEEEEJSM_SO_lSS_EEEvDpT0__param_1];
	cvta.to.global.u64 	%rd467, %rd468;
	st.global.u32 	[%rd467], %r631;
	st.global.u64 	[%rd467+8], %rd537;
$L__BB5_206:
	ret;

}
	// .globl	_ZN6thrust24THRUST_300001_SM_1000_NS8cuda_cub4core6detail13_kernel_agentINS1_8__reduce11ReduceAgentINS0_12zip_iteratorIN4cuda3std3__45tupleIJNS0_6detail15normal_iteratorINS0_10device_ptrIKiEEEENS0_17counting_iteratorIlNS0_11use_defaultESJ_SJ_EEEEEEEPNSB_IJilEEESN_lNS1_9__extrema9arg_max_fIil11CompareCandEEEEJSM_SO_lN3cub18CUB_300001_SM_100013GridEvenShareIlEENSV_9GridQueueIyEESS_EEEvDpT0_
.visible .entry _ZN6thrust24THRUST_300001_SM_1000_NS8cuda_cub4core6detail13_kernel_agentINS1_8__reduce11ReduceAgentINS0_12zip_iteratorIN4cuda3std3__45tupleIJNS0_6detail15normal_iteratorINS0_10device_ptrIKiEEEENS0_17counting_iteratorIlNS0_11use_defaultESJ_SJ_EEEEEEEPNSB_IJilEEESN_lNS1_9__extrema9arg_max_fIil11CompareCandEEEEJSM_SO_lN3cub18CUB_300001_SM_100013GridEvenShareIlEENSV_9GridQueueIyEESS_EEEvDpT0_(
	.param .align 8 .b8 _ZN6thrust24THRUST_300001_SM_1000_NS8cuda_cub4core6detail13_kernel_agentINS1_8__reduce11ReduceAgentINS0_12zip_iteratorIN4cuda3std3__45tupleIJNS0_6detail15normal_iteratorINS0_10device_ptrIKiEEEENS0_17counting_iteratorIlNS0_11use_defaultESJ_SJ_EEEEEEEPNSB_IJilEEESN_lNS1_9__extrema9arg_max_fIil11CompareCandEEEEJSM_SO_lN3cub18CUB_300001_SM_100013GridEvenShareIlEENSV_9GridQueueIyEESS_EEEvDpT0__param_0[16],
	.param .u64 .ptr .align 1 _ZN6thrust24THRUST_300001_SM_1000_NS8cuda_cub4core6detail13_kernel_agentINS1_8__reduce11ReduceAgentINS0_12zip_iteratorIN4cuda3std3__45tupleIJNS0_6detail15normal_iteratorINS0_10device_ptrIKiEEEENS0_17counting_iteratorIlNS0_11use_defaultESJ_SJ_EEEEEEEPNSB_IJilEEESN_lNS1_9__extrema9arg_max_fIil11CompareCandEEEEJSM_SO_lN3cub18CUB_300001_SM_100013GridEvenShareIlEENSV_9GridQueueIyEESS_EEEvDpT0__param_1,
	.param .u64 _ZN6thrust24THRUST_300001_SM_1000_NS8cuda_cub4core6detail13_kernel_agentINS1_8__reduce11ReduceAgentINS0_12zip_iteratorIN4cuda3std3__45tupleIJNS0_6detail15normal_iteratorINS0_10device_ptrIKiEEEENS0_17counting_iteratorIlNS0_11use_defaultESJ_SJ_EEEEEEEPNSB_IJilEEESN_lNS1_9__extrema9arg_max_fIil11CompareCandEEEEJSM_SO_lN3cub18CUB_300001_SM_100013GridEvenShareIlEENSV_9GridQueueIyEESS_EEEvDpT0__param_2,
	.param .align 8 .b8 _ZN6thrust24THRUST_300001_SM_1000_NS8cuda_cub4core6detail13_kernel_agentINS1_8__reduce11ReduceAgentINS0_12zip_iteratorIN4cuda3std3__45tupleIJNS0_6detail15normal_iteratorINS0_10device_ptrIKiEEEENS0_17counting_iteratorIlNS0_11use_defaultESJ_SJ_EEEEEEEPNSB_IJilEEESN_lNS1_9__extrema9arg_max_fIil11CompareCandEEEEJSM_SO_lN3cub18CUB_300001_SM_100013GridEvenShareIlEENSV_9GridQueueIyEESS_EEEvDpT0__param_3[72],
	.param .align 8 .b8 _ZN6thrust24THRUST_300001_SM_1000_NS8cuda_cub4core6detail13_kernel_agentINS1_8__reduce11ReduceAgentINS0_12zip_iteratorIN4cuda3std3__45tupleIJNS0_6detail15normal_iteratorINS0_10device_ptrIKiEEEENS0_17counting_iteratorIlNS0_11use_defaultESJ_SJ_EEEEEEEPNSB_IJilEEESN_lNS1_9__extrema9arg_max_fIil11CompareCandEEEEJSM_SO_lN3cub18CUB_300001_SM_100013GridEvenShareIlEENSV_9GridQueueIyEESS_EEEvDpT0__param_4[8],
	.param .align 8 .b8 _ZN6thrust24THRUST_300001_SM_1000_NS8cuda_cub4core6detail13_kernel_agentINS1_8__reduce11ReduceAgentINS0_12zip_iteratorIN4cuda3std3__45tupleIJNS0_6detail15normal_iteratorINS0_10device_ptrIKiEEEENS0_17counting_iteratorIlNS0_11use_defaultESJ_SJ_EEEEEEEPNSB_IJilEEESN_lNS1_9__extrema9arg_max_fIil11CompareCandEEEEJSM_SO_lN3cub18CUB_300001_SM_100013GridEvenShareIlEENSV_9GridQueueIyEESS_EEEvDpT0__param_5[8]
)
.maxntid 256
{
	.reg .pred 	%p<215>;
	.reg .b32 	%r<642>;
	.reg .b32 	%f<119>;
	.reg .b64 	%rd<548>;

	ld.param.u64 	%rd197, [_ZN6thrust24THRUST_300001_SM_1000_NS8cuda_cub4core6detail13_kernel_agentINS1_8__reduce11ReduceAgentINS0_12zip_iteratorIN4cuda3std3__45tupleIJNS0_6detail15normal_iteratorINS0_10device_ptrIKiEEEENS0_17counting_iteratorIlNS0_11use_defaultESJ_SJ_EEEEEEEPNSB_IJilEEESN_lNS1_9__extrema9arg_max_fIil11CompareCandEEEEJSM_SO_lN3cub18CUB_300001_SM_100013GridEvenShareIlEENSV_9GridQueueIyEESS_EEEvDpT0__param_0+8];
	ld.param.u64 	%rd200, [_ZN6thrust24THRUST_300001_SM_1000_NS8cuda_cub4core6detail13_kernel_agentINS1_8__reduce11ReduceAgentINS0_12zip_iteratorIN4cuda3std3__45tupleIJNS0_6detail15normal_iteratorINS0_10device_ptrIKiEEEENS0_17counting_iteratorIlNS0_11use_defaultESJ_SJ_EEEEEEEPNSB_IJilEEESN_lNS1_9__extrema9arg_max_fIil11CompareCandEEEEJSM_SO_lN3cub18CUB_300001_SM_100013GridEvenShareIlEENSV_9GridQueueIyEESS_EEEvDpT0__param_5];
	ld.param.u64 	%rd196, [_ZN6thrust24THRUST_300001_SM_1000_NS8cuda_cub4core6detail13_kernel_agentINS1_8__reduce11ReduceAgentINS0_12zip_iteratorIN4cuda3std3__45tupleIJNS0_6detail15normal_iteratorINS0_10device_ptrIKiEEEENS0_17counting_iteratorIlNS0_11use_defaultESJ_SJ_EEEEEEEPNSB_IJilEEESN_lNS1_9__extrema9arg_max_fIil11CompareCandEEEEJSM_SO_lN3cub18CUB_300001_SM_100013GridEvenShareIlEENSV_9GridQueueIyEESS_EEEvDpT0__param_0];
	ld.param.u64 	%rd201, [_ZN6thrust24THRUST_300001_SM_1000_NS8cuda_cub4core6detail13_kernel_agentINS1_8__reduce11ReduceAgentINS0_12zip_iteratorIN4cuda3std3__45tupleIJNS0_6detail15normal_iteratorINS0_10device_ptrIKiEEEENS0_17counting_iteratorIlNS0_11use_defaultESJ_SJ_EEEEEEEPNSB_IJilEEESN_lNS1_9__extrema9arg_max_fIil11CompareCandEEEEJSM_SO_lN3cub18CUB_300001_SM_100013GridEvenShareIlEENSV_9GridQueueIyEESS_EEEvDpT0__param_4];
	ld.param.u64 	%rd199, [_ZN6thrust24THRUST_300001_SM_1000_NS8cuda_cub4core6detail13_kernel_agentINS1_8__reduce11ReduceAgentINS0_12zip_iteratorIN4cuda3std3__45tupleIJNS0_6detail15normal_iteratorINS0_10device_ptrIKiEEEENS0_17counting_iteratorIlNS0_11use_defaultESJ_SJ_EEEEEEEPNSB_IJilEEESN_lNS1_9__extrema9arg_max_fIil11CompareCandEEEEJSM_SO_lN3cub18CUB_300001_SM_100013GridEvenShareIlEENSV_9GridQueueIyEESS_EEEvDpT0__param_2];
	cvta.to.global.u64 	%rd1, %rd201;
	cvta.to.global.u64 	%rd2, %rd196;
	cvta.to.global.u64 	%rd4, %rd200;
	mov.u32 	%r1, %ctaid.x;
	mul.lo.s32 	%r202, %r1, 1280;
	cvt.u64.u32 	%rd5, %r202;
	add.s64 	%rd202, %rd5, 1280;
	setp.le.s64 	%p1, %rd202, %rd199;
	@%p1 bra 	$L__BB6_121;
	cvt.u32.u64 	%r338, %rd5;
	cvt.u32.u64 	%r2, %rd199;
	sub.s32 	%r3, %r2, %r338;
	mov.u32 	%r4, %tid.x;
	setp.ge.s32 	%p98, %r4, %r3;
	mov.b32 	%r584, 0;
	mov.b64 	%rd490, 0;
	mov.u32 	%r576, %r4;
	@%p98 bra 	$L__BB6_3;
	cvt.u64.u32 	%rd342, %r4;
	add.s64 	%rd343, %rd5, %rd342;
	shl.b64 	%rd344, %rd343, 2;
	add.s64 	%rd345, %rd2, %rd344;
	add.s64 	%rd490, %rd197, %rd343;
	ld.global.u32 	%r584, [%rd345];
	add.s32 	%r576, %r4, 256;
$L__BB6_3:
	setp.ge.s32 	%p99, %r576, %r3;
	@%p99 bra 	$L__BB6_25;
	not.b32 	%r341, %r576;
	add.s32 	%r342, %r341, %r2;
	sub.s32 	%r9, %r342, %r338;
	and.b32  	%r343, %r9, 768;
	setp.eq.s32 	%p100, %r343, 768;
	@%p100 bra 	$L__BB6_10;
	cvt.u64.u32 	%rd347, %r576;
	add.s64 	%rd348, %rd347, %rd5;
	add.s64 	%rd481, %rd348, %rd197;
	shl.b64 	%rd349, %rd348, 2;
	add.s64 	%rd480, %rd2, %rd349;
	shr.u32 	%r344, %r9, 8;
	add.s32 	%r345, %r344, 1;
	and.b32  	%r346, %r345, 3;
	neg.s32 	%r572, %r346;
$L__BB6_6:
	.pragma "nounroll";
	mov.u64 	%rd12, %rd490;
	mov.u32 	%r13, %r584;
	ld.global.u32 	%r14, [%rd480];
	mul.wide.s32 	%rd350, %r13, 16;
	add.s64 	%rd351, %rd4, %rd350;
	ld.global.f32 	%f1, [%rd351+12];
	mul.wide.s32 	%rd352, %r14, 16;
	add.s64 	%rd353, %rd4, %rd352;
	ld.global.f32 	%f2, [%rd353+12];
	setp.lt.f32 	%p101, %f1, %f2;
	mov.u64 	%rd490, %rd481;
	mov.u32 	%r584, %r14;
	@%p101 bra 	$L__BB6_9;
	setp.lt.f32 	%p102, %f2, %f1;
	mov.u64 	%rd490, %rd12;
	mov.u32 	%r584, %r13;
	@%p102 bra 	$L__BB6_9;
	setp.lt.s64 	%p103, %rd12, %rd481;
	min.s64 	%rd490, %rd12, %rd481;
	selp.b32 	%r584, %r13, %r14, %p103;
$L__BB6_9:
	add.s32 	%r576, %r576, 256;
	add.s64 	%rd481, %rd481, 256;
	add.s64 	%rd480, %rd480, 1024;
	add.s32 	%r572, %r572, 1;
	setp.ne.s32 	%p104, %r572, 0;
	@%p104 bra 	$L__BB6_6;
$L__BB6_10:
	setp.lt.u32 	%p105, %r9, 768;
	@%p105 bra 	$L__BB6_25;
	add.s32 	%r579, %r576, 512;
$L__BB6_12:
	mov.u32 	%r23, %r579;
	add.s32 	%r347, %r23, -512;
	cvt.s64.s32 	%rd354, %r347;
	add.s64 	%rd355, %rd354, %rd5;
	shl.b64 	%rd356, %rd355, 2;
	add.s64 	%rd20, %rd2, %rd356;
	add.s64 	%rd21, %rd355, %rd197;
	ld.global.u32 	%r25, [%rd20];
	mul.wide.s32 	%rd357, %r584, 16;
	add.s64 	%rd358, %rd4, %rd357;
	ld.global.f32 	%f3, [%rd358+12];
	mul.wide.s32 	%rd359, %r25, 16;
	add.s64 	%rd360, %rd4, %rd359;
	ld.global.f32 	%f4, [%rd360+12];
	setp.lt.f32 	%p106, %f3, %f4;
	mov.u64 	%rd487, %rd21;
	mov.u32 	%r581, %r25;
	@%p106 bra 	$L__BB6_15;
	setp.lt.f32 	%p107, %f4, %f3;
	mov.u64 	%rd487, %rd490;
	mov.u32 	%r581, %r584;
	@%p107 bra 	$L__BB6_15;
	setp.lt.s64 	%p108, %rd490, %rd21;
	min.s64 	%rd487, %rd490, %rd21;
	selp.b32 	%r581, %r584, %r25, %p108;
$L__BB6_15:
	add.s32 	%r348, %r23, -256;
	cvt.s64.s32 	%rd361, %r348;
	add.s64 	%rd362, %rd361, %rd5;
	add.s64 	%rd24, %rd362, %rd197;
	ld.global.u32 	%r28, [%rd20+1024];
	mul.wide.s32 	%rd363, %r581, 16;
	add.s64 	%rd364, %rd4, %rd363;
	ld.global.f32 	%f5, [%rd364+12];
	mul.wide.s32 	%rd365, %r28, 16;
	add.s64 	%rd366, %rd4, %rd365;
	ld.global.f32 	%f6, [%rd366+12];
	setp.lt.f32 	%p109, %f5, %f6;
	mov.u64 	%rd488, %rd24;
	mov.u32 	%r582, %r28;
	@%p109 bra 	$L__BB6_18;
	setp.lt.f32 	%p110, %f6, %f5;
	mov.u64 	%rd488, %rd487;
	mov.u32 	%r582, %r581;
	@%p110 bra 	$L__BB6_18;
	setp.lt.s64 	%p111, %rd487, %rd24;
	min.s64 	%rd488, %rd487, %rd24;
	selp.b32 	%r582, %r581, %r28, %p111;
$L__BB6_18:
	cvt.s64.s32 	%rd367, %r23;
	add.s64 	%rd368, %rd367, %rd5;
	add.s64 	%rd27, %rd368, %rd197;
	ld.global.u32 	%r31, [%rd20+2048];
	mul.wide.s32 	%rd369, %r582, 16;
	add.s64 	%rd370, %rd4, %rd369;
	ld.global.f32 	%f7, [%rd370+12];
	mul.wide.s32 	%rd371, %r31, 16;
	add.s64 	%rd372, %rd4, %rd371;
	ld.global.f32 	%f8, [%rd372+12];
	setp.lt.f32 	%p112, %f7, %f8;
	mov.u64 	%rd489, %rd27;
	mov.u32 	%r583, %r31;
	@%p112 bra 	$L__BB6_21;
	setp.lt.f32 	%p113, %f8, %f7;
	mov.u64 	%rd489, %rd488;
	mov.u32 	%r583, %r582;
	@%p113 bra 	$L__BB6_21;
	setp.lt.s64 	%p114, %rd488, %rd27;
	min.s64 	%rd489, %rd488, %rd27;
	selp.b32 	%r583, %r582, %r31, %p114;
$L__BB6_21:
	add.s32 	%r349, %r23, 256;
	cvt.s64.s32 	%rd373, %r349;
	add.s64 	%rd374, %rd373, %rd5;
	add.s64 	%rd30, %rd374, %rd197;
	ld.global.u32 	%r34, [%rd20+3072];
	mul.wide.s32 	%rd375, %r583, 16;
	add.s64 	%rd376, %rd4, %rd375;
	ld.global.f32 	%f9, [%rd376+12];
	mul.wide.s32 	%rd377, %r34, 16;
	add.s64 	%rd378, %rd4, %rd377;
	ld.global.f32 	%f10, [%rd378+12];
	setp.lt.f32 	%p115, %f9, %f10;
	mov.u64 	%rd490, %rd30;
	mov.u32 	%r584, %r34;
	@%p115 bra 	$L__BB6_24;
	setp.lt.f32 	%p116, %f10, %f9;
	mov.u64 	%rd490, %rd489;
	mov.u32 	%r584, %r583;
	@%p116 bra 	$L__BB6_24;
	setp.lt.s64 	%p117, %rd489, %rd30;
	min.s64 	%rd490, %rd489, %rd30;
	selp.b32 	%r584, %r583, %r34, %p117;
$L__BB6_24:
	add.s32 	%r579, %r23, 1024;
	add.s32 	%r350, %r23, 512;
	setp.lt.s32 	%p118, %r350, %r3;
	@%p118 bra 	$L__BB6_12;
$L__BB6_25:
	setp.lt.s32 	%p119, %r3, 256;
	@%p119 bra 	$L__BB6_70;
	// begin inline asm
	mov.u32 %r464, %laneid;
	// end inline asm
	mov.b32 	%r482, 1;
	mov.b32 	%r483, 31;
	mov.b32 	%r484, -1;
	// begin inline asm
	shfl.sync.down.b32 %r465, %r584, %r482, %r483, %r484;
	// end inline asm
	// begin inline asm
	shfl.sync.down.b32 %r470, %r471, %r482, %r483, %r484;
	// end inline asm
	mov.b64 	{%r476, %r481}, %rd490;
	// begin inline asm
	shfl.sync.down.b32 %r475, %r476, %r482, %r483, %r484;
	// end inline asm
	// begin inline asm
	shfl.sync.down.b32 %r480, %r481, %r482, %r483, %r484;
	// end inline asm
	mov.b64 	%rd34, {%r475, %r480};
	setp.gt.s32 	%p171, %r464, 30;
	mov.u64 	%rd492, %rd490;
	mov.u32 	%r586, %r584;
	@%p171 bra 	$L__BB6_30;
	mul.wide.s32 	%rd427, %r584, 16;
	add.s64 	%rd428, %rd4, %rd427;
	ld.global.f32 	%f11, [%rd428+12];
	mul.wide.s32 	%rd429, %r465, 16;
	add.s64 	%rd430, %rd4, %rd429;
	ld.global.f32 	%f12, [%rd430+12];
	setp.lt.f32 	%p172, %f11, %f12;
	mov.u64 	%rd492, %rd34;
	mov.u32 	%r586, %r465;
	@%p172 bra 	$L__BB6_30;
	setp.lt.f32 	%p173, %f12, %f11;
	mov.u64 	%rd492, %rd490;
	mov.u32 	%r586, %r584;
	@%p173 bra 	$L__BB6_30;
	setp.lt.s64 	%p174, %rd490, %rd34;
	min.s64 	%rd492, %rd490, %rd34;
	selp.b32 	%r586, %r584, %r465, %p174;
$L__BB6_30:
	mov.b32 	%r502, 2;
	mov.b32 	%r503, 31;
	mov.b32 	%r504, -1;
	// begin inline asm
	shfl.sync.down.b32 %r485, %r586, %r502, %r503, %r504;
	// end inline asm
	// begin inline asm
	shfl.sync.down.b32 %r490, %r491, %r502, %r503, %r504;
	// end inline asm
	mov.b64 	{%r496, %r501}, %rd492;
	// begin inline asm
	shfl.sync.down.b32 %r495, %r496, %r502, %r503, %r504;
	// end inline asm
	// begin inline asm
	shfl.sync.down.b32 %r500, %r501, %r502, %r503, %r504;
	// end inline asm
	mov.b64 	%rd37, {%r495, %r500};
	setp.gt.s32 	%p175, %r464, 29;
	mov.u64 	%rd493, %rd492;
	mov.u32 	%r587, %r586;
	@%p175 bra 	$L__BB6_34;
	mul.wide.s32 	%rd431, %r586, 16;
	add.s64 	%rd432, %rd4, %rd431;
	ld.global.f32 	%f13, [%rd432+12];
	mul.wide.s32 	%rd433, %r485, 16;
	add.s64 	%rd434, %rd4, %rd433;
	ld.global.f32 	%f14, [%rd434+12];
	setp.lt.f32 	%p176, %f13, %f14;
	mov.u64 	%rd493, %rd37;
	mov.u32 	%r587, %r485;
	@%p176 bra 	$L__BB6_34;
	setp.lt.f32 	%p177, %f14, %f13;
	mov.u64 	%rd493, %rd492;
	mov.u32 	%r587, %r586;
	@%p177 bra 	$L__BB6_34;
	setp.lt.s64 	%p178, %rd492, %rd37;
	min.s64 	%rd493, %rd492, %rd37;
	selp.b32 	%r587, %r586, %r485, %p178;
$L__BB6_34:
	mov.b32 	%r522, 4;
	mov.b32 	%r523, 31;
	mov.b32 	%r524, -1;
	// begin inline asm
	shfl.sync.down.b32 %r505, %r587, %r522, %r523, %r524;
	// end inline asm
	// begin inline asm
	shfl.sync.down.b32 %r510, %r511, %r522, %r523, %r524;
	// end inline asm
	mov.b64 	{%r516, %r521}, %rd493;
	// begin inline asm
	shfl.sync.down.b32 %r515, %r516, %r522, %r523, %r524;
	// end inline asm
	// begin inline asm
	shfl.sync.down.b32 %r520, %r521, %r522, %r523, %r524;
	// end inline asm
	mov.b64 	%rd40, {%r515, %r520};
	setp.gt.s32 	%p179, %r464, 27;
	mov.u64 	%rd494, %rd493;
	mov.u32 	%r588, %r587;
	@%p179 bra 	$L__BB6_38;
	mul.wide.s32 	%rd435, %r587, 16;
	add.s64 	%rd436, %rd4, %rd435;
	ld.global.f32 	%f15, [%rd436+12];
	mul.wide.s32 	%rd437, %r505, 16;
	add.s64 	%rd438, %rd4, %rd437;
	ld.global.f32 	%f16, [%rd438+12];
	setp.lt.f32 	%p180, %f15, %f16;
	mov.u64 	%rd494, %rd40;
	mov.u32 	%r588, %r505;
	@%p180 bra 	$L__BB6_38;
	setp.lt.f32 	%p181, %f16, %f15;
	mov.u64 	%rd494, %rd493;
	mov.u32 	%r588, %r587;
	@%p181 bra 	$L__BB6_38;
	setp.lt.s64 	%p182, %rd493, %rd40;
	min.s64 	%rd494, %rd493, %rd40;
	selp.b32 	%r588, %r587, %r505, %p182;
$L__BB6_38:
	mov.b32 	%r542, 8;
	mov.b32 	%r543, 31;
	mov.b32 	%r544, -1;
	// begin inline asm
	shfl.sync.down.b32 %r525, %r588, %r542, %r543, %r544;
	// end inline asm
	// begin inline asm
	shfl.sync.down.b32 %r530, %r531, %r542, %r543, %r544;
	// end inline asm
	mov.b64 	{%r536, %r541}, %rd494;
	// begin inline asm
	shfl.sync.down.b32 %r535, %r536, %r542, %r543, %r544;
	// end inline asm
	// begin inline asm
	shfl.sync.down.b32 %r540, %r541, %r542, %r543, %r544;
	// end inline asm
	mov.b64 	%rd43, {%r535, %r540};
	setp.gt.s32 	%p183, %r464, 23;
	mov.u64 	%rd495, %rd494;
	mov.u32 	%r589, %r588;
	@%p183 bra 	$L__BB6_42;
	mul.wide.s32 	%rd439, %r588, 16;
	add.s64 	%rd440, %rd4, %rd439;
	ld.global.f32 	%f17, [%rd440+12];
	mul.wide.s32 	%rd441, %r525, 16;
	add.s64 	%rd442, %rd4, %rd441;
	ld.global.f32 	%f18, [%rd442+12];
	setp.lt.f32 	%p184, %f17, %f18;
	mov.u64 	%rd495, %rd43;
	mov.u32 	%r589, %r525;
	@%p184 bra 	$L__BB6_42;
	setp.lt.f32 	%p185, %f18, %f17;
	mov.u64 	%rd495, %rd494;
	mov.u32 	%r589, %r588;
	@%p185 bra 	$L__BB6_42;
	setp.lt.s64 	%p186, %rd494, %rd43;
	min.s64 	%rd495, %rd494, %rd43;
	selp.b32 	%r589, %r588, %r525, %p186;
$L__BB6_42:
	mov.b32 	%r562, 16;
	mov.b32 	%r563, 31;
	mov.b32 	%r564, -1;
	// begin inline asm
	shfl.sync.down.b32 %r545, %r589, %r562, %r563, %r564;
	// end inline asm
	// begin inline asm
	shfl.sync.down.b32 %r550, %r551, %r562, %r563, %r564;
	// end inline asm
	mov.b64 	{%r556, %r561}, %rd495;
	// begin inline asm
	shfl.sync.down.b32 %r555, %r556, %r562, %r563, %r564;
	// end inline asm
	// begin inline asm
	shfl.sync.down.b32 %r560, %r561, %r562, %r563, %r564;
	// end inline asm
	mov.b64 	%rd46, {%r555, %r560};
	setp.gt.s32 	%p187, %r464, 15;
	mov.u64 	%rd547, %rd495;
	mov.u32 	%r641, %r589;
	@%p187 bra 	$L__BB6_46;
	mul.wide.s32 	%rd443, %r589, 16;
	add.s64 	%rd444, %rd4, %rd443;
	ld.global.f32 	%f19, [%rd444+12];
	mul.wide.s32 	%rd445, %r545, 16;
	add.s64 	%rd446, %rd4, %rd445;
	ld.global.f32 	%f20, [%rd446+12];
	setp.lt.f32 	%p188, %f19, %f20;
	mov.u64 	%rd547, %rd46;
	mov.u32 	%r641, %r545;
	@%p188 bra 	$L__BB6_46;
	setp.lt.f32 	%p189, %f20, %f19;
	mov.u64 	%rd547, %rd495;
	mov.u32 	%r641, %r589;
	@%p189 bra 	$L__BB6_46;
	setp.lt.s64 	%p190, %rd495, %rd46;
	min.s64 	%rd547, %rd495, %rd46;
	selp.b32 	%r641, %r589, %r545, %p190;
$L__BB6_46:
	setp.ne.s32 	%p191, %r464, 0;
	@%p191 bra 	$L__BB6_48;
	shr.u32 	%r565, %r4, 1;
	and.b32  	%r566, %r565, 496;
	mov.u32 	%r567, _ZN6thrust24THRUST_300001_SM_1000_NS8cuda_cub4core6detail5shmemE;
	add.s32 	%r568, %r567, %r566;
	st.shared.u32 	[%r568+8], %r641;
	st.shared.u64 	[%r568+16], %rd547;
$L__BB6_48:
	bar.sync 	0;
	setp.ne.s32 	%p192, %r4, 0;
	@%p192 bra 	$L__BB6_208;
	ld.shared.u32 	%r55, [_ZN6thrust24THRUST_300001_SM_1000_NS8cuda_cub4core6detail5shmemE+24];
	ld.shared.u64 	%rd49, [_ZN6thrust24THRUST_300001_SM_1000_NS8cuda_cub4core6detail5shmemE+32];
	mul.wide.s32 	%rd447, %r641, 16;
	add.s64 	%rd448, %rd4, %rd447;
	ld.global.f32 	%f21, [%rd448+12];
	mul.wide.s32 	%rd449, %r55, 16;
	add.s64 	%rd450, %rd4, %rd449;
	ld.global.f32 	%f22, [%rd450+12];
	setp.lt.f32 	%p193, %f21, %f22;
	mov.u64 	%rd497, %rd49;
	mov.u32 	%r591, %r55;
	@%p193 bra 	$L__BB6_52;
	setp.lt.f32 	%p194, %f22, %f21;
	mov.u64 	%rd497, %rd547;
	mov.u32 	%r591, %r641;
	@%p194 bra 	$L__BB6_52;
	setp.lt.s64 	%p195, %rd547, %rd49;
	min.s64 	%rd497, %rd547, %rd49;
	selp.b32 	%r591, %r641, %r55, %p195;
$L__BB6_52:
	ld.shared.u32 	%r58, [_ZN6thrust24THRUST_300001_SM_1000_NS8cuda_cub4core6detail5shmemE+40];
	ld.shared.u64 	%rd52, [_ZN6thrust24THRUST_300001_SM_1000_NS8cuda_cub4core6detail5shmemE+48];
	mul.wide.s32 	%rd451, %r591, 16;
	add.s64 	%rd452, %rd4, %rd451;
	ld.global.f32 	%f23, [%rd452+12];
	mul.wide.s32 	%rd453, %r58, 16;
	add.s64 	%rd454, %rd4, %rd453;
	ld.global.f32 	%f24, [%rd454+12];
	setp.lt.f32 	%p196, %f23, %f24;
	mov.u64 	%rd498, %rd52;
	mov.u32 	%r592, %r58;
	@%p196 bra 	$L__BB6_55;
	setp.lt.f32 	%p197, %f24, %f23;
	mov.u64 	%rd498, %rd497;
	mov.u32 	%r592, %r591;
	@%p197 bra 	$L__BB6_55;
	setp.lt.s64 	%p198, %rd497, %rd52;
	min.s64 	%rd498, %rd497, %rd52;
	selp.b32 	%r592, %r591, %r58, %p198;
$L__BB6_55:
	ld.shared.u32 	%r61, [_ZN6thrust24THRUST_300001_SM_1000_NS8cuda_cub4core6detail5shmemE+56];
	ld.shared.u64 	%rd55, [_ZN6thrust24THRUST_300001_SM_1000_NS8cuda_cub4core6detail5shmemE+64];
	mul.wide.s32 	%rd455, %r592, 16;
	add.s64 	%rd456, %rd4, %rd455;
	ld.global.f32 	%f25, [%rd456+12];
	mul.wide.s32 	%rd457, %r61, 16;
	add.s64 	%rd458, %rd4, %rd457;
	ld.global.f32 	%f26, [%rd458+12];
	setp.lt.f32 	%p199, %f25, %f26;
	mov.u64 	%rd499, %rd55;
	mov.u32 	%r593, %r61;
	@%p199 bra 	$L__BB6_58;
	setp.lt.f32 	%p200, %f26, %f25;
	mov.u64 	%rd499, %rd498;
	mov.u32 	%r593, %r592;
	@%p200 bra 	$L__BB6_58;
	setp.lt.s64 	%p201, %rd498, %rd55;
	min.s64 	%rd499, %rd498, %rd55;
	selp.b32 	%r593, %r592, %r61, %p201;
$L__BB6_58:
	ld.shared.u32 	%r64, [_ZN6thrust24THRUST_300001_SM_1000_NS8cuda_cub4core6detail5shmemE+72];
	ld.shared.u64 	%rd58, [_ZN6thrust24THRUST_300001_SM_1000_NS8cuda_cub4core6detail5shmemE+80];
	mul.wide.s32 	%rd459, %r593, 16;
	add.s64 	%rd460, %rd4, %rd459;
	ld.global.f32 	%f27, [%rd460+12];
	mul.wide.s32 	%rd461, %r64, 16;
	add.s64 	%rd462, %rd4, %rd461;
	ld.global.f32 	%f28, [%rd462+12];
	setp.lt.f32 	%p202, %f27, %f28;
	mov.u64 	%rd500, %rd58;
	mov.u32 	%r594, %r64;
	@%p202 bra 	$L__BB6_61;
	setp.lt.f32 	%p203, %f28, %f27;
	mov.u64 	%rd500, %rd499;
	mov.u32 	%r594, %r593;
	@%p203 bra 	$L__BB6_61;
	setp.lt.s64 	%p204, %rd499, %rd58;
	min.s64 	%rd500, %rd499, %rd58;
	selp.b32 	%r594, %r593, %r64, %p204;
$L__BB6_61:
	ld.shared.u32 	%r67, [_ZN6thrust24THRUST_300001_SM_1000_NS8cuda_cub4core6detail5shmemE+88];
	ld.shared.u64 	%rd61, [_ZN6thrust24THRUST_300001_SM_1000_NS8cuda_cub4core6detail5shmemE+96];
	mul.wide.s32 	%rd463, %r594, 16;
	add.s64 	%rd464, %rd4, %rd463;
	ld.global.f32 	%f29, [%rd464+12];
	mul.wide.s32 	%rd465, %r67, 16;
	add.s64 	%rd466, %rd4, %rd465;
	ld.global.f32 	%f30, [%rd466+12];
	setp.lt.f32 	%p205, %f29, %f30;
	mov.u32 	%r595, %r67;
	mov.u64 	%rd501, %rd61;
	@%p205 bra 	$L__BB6_64;
	setp.lt.f32 	%p206, %f30, %f29;
	mov.u32 	%r595, %r594;
	mov.u64 	%rd501, %rd500;
	@%p206 bra 	$L__BB6_64;
	setp.lt.s64 	%p207, %rd500, %rd61;
	selp.b32 	%r595, %r594, %r67, %p207;
	min.s64 	%rd501, %rd500, %rd61;
$L__BB6_64:
	ld.shared.u32 	%r70, [_ZN6thrust24THRUST_300001_SM_1000_NS8cuda_cub4core6detail5shmemE+104];
	ld.shared.u64 	%rd64, [_ZN6thrust24THRUST_300001_SM_1000_NS8cuda_cub4core6detail5shmemE+112];
	mul.wide.s32 	%rd467, %r595, 16;
	add.s64 	%rd468, %rd4, %rd467;
	ld.global.f32 	%f31, [%rd468+12];
	mul.wide.s32 	%rd469, %r70, 16;
	add.s64 	%rd470, %rd4, %rd469;
	ld.global.f32 	%f32, [%rd470+12];
	setp.lt.f32 	%p208, %f31, %f32;
	mov.u32 	%r596, %r70;
	mov.u64 	%rd502, %rd64;
	@%p208 bra 	$L__BB6_67;
	setp.lt.f32 	%p209, %f32, %f31;
	mov.u32 	%r596, %r595;
	mov.u64 	%rd502, %rd501;
	@%p209 bra 	$L__BB6_67;
	setp.lt.s64 	%p210, %rd501, %rd64;
	selp.b32 	%r596, %r595, %r70, %p210;
	min.s64 	%rd502, %rd501, %rd64;
$L__BB6_67:
	ld.shared.u32 	%r73, [_ZN6thrust24THRUST_300001_SM_1000_NS8cuda_cub4core6detail5shmemE+120];
	ld.shared.u64 	%rd67, [_ZN6thrust24THRUST_300001_SM_1000_NS8cuda_cub4core6detail5shmemE+128];
	mul.wide.s32 	%rd471, %r596, 16;
	add.s64 	%rd472, %rd4, %rd471;
	ld.global.f32 	%f33, [%rd472+12];
	mul.wide.s32 	%rd473, %r73, 16;
	add.s64 	%rd474, %rd4, %rd473;
	ld.global.f32 	%f34, [%rd474+12];
	setp.lt.f32 	%p211, %f33, %f34;
	mov.u32 	%r641, %r73;
	mov.u64 	%rd547, %rd67;
	@%p211 bra 	$L__BB6_208;
	setp.lt.f32 	%p212, %f34, %f33;
	mov.u32 	%r641, %r596;
	mov.u64 	%rd547, %rd502;
	@%p212 bra 	$L__BB6_208;
	setp.lt.s64 	%p213, %rd502, %rd67;
	selp.b32 	%r641, %r596, %r73, %p213;
	min.s64 	%rd547, %rd502, %rd67;
	bra.uni 	$L__BB6_208;
$L__BB6_70:
	// begin inline asm
	mov.u32 %r351, %laneid;
	// end inline asm
	and.b32  	%r372, %r4, 992;
	add.s32 	%r373, %r372, 32;
	setp.gt.s32 	%p120, %r373, %r3;
	not.b32 	%r374, %r372;
	add.s32 	%r375, %r3, %r374;
	selp.b32 	%r370, %r375, 31, %p120;
	mov.b32 	%r369, 1;
	mov.b32 	%r371, -1;
	// begin inline asm
	shfl.sync.down.b32 %r352, %r584, %r369, %r370, %r371;
	// end inline asm
	// begin inline asm
	shfl.sync.down.b32 %r357, %r358, %r369, %r370, %r371;
	// end inline asm
	mov.b64 	{%r363, %r368}, %rd490;
	// begin inline asm
	shfl.sync.down.b32 %r362, %r363, %r369, %r370, %r371;
	// end inline asm
	// begin inline asm
	shfl.sync.down.b32 %r367, %r368, %r369, %r370, %r371;
	// end inline asm
	mov.b64 	%rd69, {%r362, %r367};
	setp.ge.s32 	%p121, %r351, %r370;
	mov.u32 	%r597, %r584;
	mov.u64 	%rd503, %rd490;
	@%p121 bra 	$L__BB6_74;
	mul.wide.s32 	%rd379, %r584, 16;
	add.s64 	%rd380, %rd4, %rd379;
	ld.global.f32 	%f35, [%rd380+12];
	mul.wide.s32 	%rd381, %r352, 16;
	add.s64 	%rd382, %rd4, %rd381;
	ld.global.f32 	%f36, [%rd382+12];
	setp.lt.f32 	%p122, %f35, %f36;
	mov.u32 	%r597, %r352;
	mov.u64 	%rd503, %rd69;
	@%p122 bra 	$L__BB6_74;
	setp.lt.f32 	%p123, %f36, %f35;
	mov.u32 	%r597, %r584;
	mov.u64 	%rd503, %rd490;
	@%p123 bra 	$L__BB6_74;
	setp.lt.s64 	%p124, %rd490, %rd69;
	selp.b32 	%r597, %r584, %r352, %p124;
	min.s64 	%rd503, %rd490, %rd69;
$L__BB6_74:
	mov.b32 	%r393, 2;
	mov.b32 	%r395, -1;
	// begin inline asm
	shfl.sync.down.b32 %r376, %r597, %r393, %r370, %r395;
	// end inline asm
	// begin inline asm
	shfl.sync.down.b32 %r381, %r382, %r393, %r370, %r395;
	// end inline asm
	mov.b64 	{%r387, %r392}, %rd503;
	// begin inline asm
	shfl.sync.down.b32 %r386, %r387, %r393, %r370, %r395;
	// end inline asm
	// begin inline asm
	shfl.sync.down.b32 %r391, %r392, %r393, %r370, %r395;
	// end inline asm
	mov.b64 	%rd72, {%r386, %r391};
	add.s32 	%r396, %r351, 2;
	setp.gt.s32 	%p125, %r396, %r370;
	mov.u32 	%r598, %r597;
	mov.u64 	%rd504, %rd503;
	@%p125 bra 	$L__BB6_78;
	mul.wide.s32 	%rd383, %r597, 16;
	add.s64 	%rd384, %rd4, %rd383;
	ld.global.f32 	%f37, [%rd384+12];
	mul.wide.s32 	%rd385, %r376, 16;
	add.s64 	%rd386, %rd4, %rd385;
	ld.global.f32 	%f38, [%rd386+12];
	setp.lt.f32 	%p126, %f37, %f38;
	mov.u32 	%r598, %r376;
	mov.u64 	%rd504, %rd72;
	@%p126 bra 	$L__BB6_78;
	setp.lt.f32 	%p127, %f38, %f37;
	mov.u32 	%r598, %r597;
	mov.u64 	%rd504, %rd503;
	@%p127 bra 	$L__BB6_78;
	setp.lt.s64 	%p128, %rd503, %rd72;
	selp.b32 	%r598, %r597, %r376, %p128;
	min.s64 	%rd504, %rd503, %rd72;
$L__BB6_78:
	mov.b32 	%r414, 4;
	mov.b32 	%r416, -1;
	// begin inline asm
	shfl.sync.down.b32 %r397, %r598, %r414, %r370, %r416;
	// end inline asm
	// begin inline asm
	shfl.sync.down.b32 %r402, %r403, %r414, %r370, %r416;
	// end inline asm
	mov.b64 	{%r408, %r413}, %rd504;
	// begin inline asm
	shfl.sync.down.b32 %r407, %r408, %r414, %r370, %r416;
	// end inline asm
	// begin inline asm
	shfl.sync.down.b32 %r412, %r413, %r414, %r370, %r416;
	// end inline asm
	mov.b64 	%rd75, {%r407, %r412};
	add.s32 	%r417, %r351, 4;
	setp.gt.s32 	%p129, %r417, %r370;
	mov.u32 	%r599, %r598;
	mov.u64 	%rd505, %rd504;
	@%p129 bra 	$L__BB6_82;
	mul.wide.s32 	%rd387, %r598, 16;
	add.s64 	%rd388, %rd4, %rd387;
	ld.global.f32 	%f39, [%rd388+12];
	mul.wide.s32 	%rd389, %r397, 16;
	add.s64 	%rd390, %rd4, %rd389;
	ld.global.f32 	%f40, [%rd390+12];
	setp.lt.f32 	%p130, %f39, %f40;
	mov.u32 	%r599, %r397;
	mov.u64 	%rd505, %rd75;
	@%p130 bra 	$L__BB6_82;
	setp.lt.f32 	%p131, %f40, %f39;
	mov.u32 	%r599, %r598;
	mov.u64 	%rd505, %rd504;
	@%p131 bra 	$L__BB6_82;
	setp.lt.s64 	%p132, %rd504, %rd75;
	selp.b32 	%r599, %r598, %r397, %p132;
	min.s64 	%rd505, %rd504, %rd75;
$L__BB6_82:
	mov.b32 	%r435, 8;
	mov.b32 	%r437, -1;
	// begin inline asm
	shfl.sync.down.b32 %r418, %r599, %r435, %r370, %r437;
	// end inline asm
	// begin inline asm
	shfl.sync.down.b32 %r423, %r424, %r435, %r370, %r437;
	// end inline asm
	mov.b64 	{%r429, %r434}, %rd505;
	// begin inline asm
	shfl.sync.down.b32 %r428, %r429, %r435, %r370, %r437;
	// end inline asm
	// begin inline asm
	shfl.sync.down.b32 %r433, %r434, %r435, %r370, %r437;
	// end inline asm
	mov.b64 	%rd78, {%r428, %r433};
	add.s32 	%r438, %r351, 8;
	setp.gt.s32 	%p133, %r438, %r370;
	mov.u32 	%r600, %r599;
	mov.u64 	%rd506, %rd505;
	@%p133 bra 	$L__BB6_86;
	mul.wide.s32 	%rd391, %r599, 16;
	add.s64 	%rd392, %rd4, %rd391;
	ld.global.f32 	%f41, [%rd392+12];
	mul.wide.s32 	%rd393, %r418, 16;
	add.s64 	%rd394, %rd4, %rd393;
	ld.global.f32 	%f42, [%rd394+12];
	setp.lt.f32 	%p134, %f41, %f42;
	mov.u32 	%r600, %r418;
	mov.u64 	%rd506, %rd78;
	@%p134 bra 	$L__BB6_86;
	setp.lt.f32 	%p135, %f42, %f41;
	mov.u32 	%r600, %r599;
	mov.u64 	%rd506, %rd505;
	@%p135 bra 	$L__BB6_86;
	setp.lt.s64 	%p136, %rd505, %rd78;
	selp.b32 	%r600, %r599, %r418, %p136;
	min.s64 	%rd506, %rd505, %rd78;
$L__BB6_86:
	mov.b32 	%r456, 16;
	mov.b32 	%r458, -1;
	// begin inline asm
	shfl.sync.down.b32 %r439, %r600, %r456, %r370, %r458;
	// end inline asm
	// begin inline asm
	shfl.sync.down.b32 %r444, %r445, %r456, %r370, %r458;
	// end inline asm
	mov.b64 	{%r450, %r455}, %rd506;
	// begin inline asm
	shfl.sync.down.b32 %r449, %r450, %r456, %r370, %r458;
	// end inline asm
	// begin inline asm
	shfl.sync.down.b32 %r454, %r455, %r456, %r370, %r458;
	// end inline asm
	mov.b64 	%rd81, {%r449, %r454};
	add.s32 	%r459, %r351, 16;
	setp.gt.s32 	%p137, %r459, %r370;
	mov.u32 	%r641, %r600;
	mov.u64 	%rd547, %rd506;
	@%p137 bra 	$L__BB6_90;
	mul.wide.s32 	%rd395, %r600, 16;
	add.s64 	%rd396, %rd4, %rd395;
	ld.global.f32 	%f43, [%rd396+12];
	mul.wide.s32 	%rd397, %r439, 16;
	add.s64 	%rd398, %rd4, %rd397;
	ld.global.f32 	%f44, [%rd398+12];
	setp.lt.f32 	%p138, %f43, %f44;
	mov.u32 	%r641, %r439;
	mov.u64 	%rd547, %rd81;
	@%p138 bra 	$L__BB6_90;
	setp.lt.f32 	%p139, %f44, %f43;
	mov.u32 	%r641, %r600;
	mov.u64 	%rd547, %rd506;
	@%p139 bra 	$L__BB6_90;
	setp.lt.s64 	%p140, %rd506, %rd81;
	selp.b32 	%r641, %r600, %r439, %p140;
	min.s64 	%rd547, %rd506, %rd81;
$L__BB6_90:
	setp.ne.s32 	%p141, %r351, 0;
	@%p141 bra 	$L__BB6_92;
	shr.u32 	%r460, %r4, 1;
	and.b32  	%r461, %r460, 496;
	mov.u32 	%r462, _ZN6thrust24THRUST_300001_SM_1000_NS8cuda_cub4core6detail5shmemE;
	add.s32 	%r463, %r462, %r461;
	st.shared.u32 	[%r463+8], %r641;
	st.shared.u64 	[%r463+16], %rd547;
$L__BB6_92:
	bar.sync 	0;
	setp.ne.s32 	%p142, %r4, 0;
	@%p142 bra 	$L__BB6_208;
	setp.lt.s32 	%p143, %r3, 33;
	mov.u32 	%r602, %r641;
	mov.u64 	%rd508, %rd547;
	@%p143 bra 	$L__BB6_97;
	ld.shared.u32 	%r92, [_ZN6thrust24THRUST_300001_SM_1000_NS8cuda_cub4core6detail5shmemE+24];
	ld.shared.u64 	%rd84, [_ZN6thrust24THRUST_300001_SM_1000_NS8cuda_cub4core6detail5shmemE+32];
	mul.wide.s32 	%rd399, %r641, 16;
	add.s64 	%rd400, %rd4, %rd399;
	ld.global.f32 	%f45, [%rd400+12];
	mul.wide.s32 	%rd401, %r92, 16;
	add.s64 	%rd402, %rd4, %rd401;
	ld.global.f32 	%f46, [%rd402+12];
	setp.lt.f32 	%p144, %f45, %f46;
	mov.u32 	%r602, %r92;
	mov.u64 	%rd508, %rd84;
	@%p144 bra 	$L__BB6_97;
	setp.lt.f32 	%p145, %f46, %f45;
	mov.u32 	%r602, %r641;
	mov.u64 	%rd508, %rd547;
	@%p145 bra 	$L__BB6_97;
	setp.lt.s64 	%p146, %rd547, %rd84;
	selp.b32 	%r602, %r641, %r92, %p146;
	min.s64 	%rd508, %rd547, %rd84;
$L__BB6_97:
	setp.lt.s32 	%p147, %r3, 65;
	mov.u32 	%r603, %r602;
	mov.u64 	%rd509, %rd508;
	@%p147 bra 	$L__BB6_101;
	ld.shared.u32 	%r95, [_ZN6thrust24THRUST_300001_SM_1000_NS8cuda_cub4core6detail5shmemE+40];
	ld.shared.u64 	%rd87, [_ZN6thrust24THRUST_300001_SM_1000_NS8cuda_cub4core6detail5shmemE+48];
	mul.wide.s32 	%rd403, %r602, 16;
	add.s64 	%rd404, %rd4, %rd403;
	ld.global.f32 	%f47, [%rd404+12];
	mul.wide.s32 	%rd405, %r95, 16;
	add.s64 	%rd406, %rd4, %rd405;
	ld.global.f32 	%f48, [%rd406+12];
	setp.lt.f32 	%p148, %f47, %f48;
	mov.u32 	%r603, %r95;
	mov.u64 	%rd509, %rd87;
	@%p148 bra 	$L__BB6_101;
	setp.lt.f32 	%p149, %f48, %f47;
	mov.u32 	%r603, %r602;
	mov.u64 	%rd509, %rd508;
	@%p149 bra 	$L__BB6_101;
	setp.lt.s64 	%p150, %rd508, %rd87;
	selp.b32 	%r603, %r602, %r95, %p150;
	min.s64 	%rd509, %rd508, %rd87;
$L__BB6_101:
	setp.lt.s32 	%p151, %r3, 97;
	mov.u32 	%r604, %r603;
	mov.u64 	%rd510, %rd509;
	@%p151 bra 	$L__BB6_105;
	ld.shared.u32 	%r98, [_ZN6thrust24THRUST_300001_SM_1000_NS8cuda_cub4core6detail5shmemE+56];
	ld.shared.u64 	%rd90, [_ZN6thrust24THRUST_300001_SM_1000_NS8cuda_cub4core6detail5shmemE+64];
	mul.wide.s32 	%rd407, %r603, 16;
	add.s64 	%rd408, %rd4, %rd407;
	ld.global.f32 	%f49, [%rd408+12];
	mul.wide.s32 	%rd409, %r98, 16;
	add.s64 	%rd410, %rd4, %rd409;
	ld.global.f32 	%f50, [%rd410+12];
	setp.lt.f32 	%p152, %f49, %f50;
	mov.u32 	%r604, %r98;
	mov.u64 	%rd510, %rd90;
	@%p152 bra 	$L__BB6_105;
	setp.lt.f32 	%p153, %f50, %f49;
	mov.u32 	%r604, %r603;
	mov.u64 	%rd510, %rd509;
	@%p153 bra 	$L__BB6_105;
	setp.lt.s64 	%p154, %rd509, %rd90;
	selp.b32 	%r604, %r603, %r98, %p154;
	min.s64 	%rd510, %rd509, %rd90;
$L__BB6_105:
	setp.lt.s32 	%p155, %r3, 129;
	mov.u32 	%r605, %r604;
	mov.u64 	%rd511, %rd510;
	@%p155 bra 	$L__BB6_109;
	ld.shared.u32 	%r101, [_ZN6thrust24THRUST_300001_SM_1000_NS8cuda_cub4core6detail5shmemE+72];
	ld.shared.u64 	%rd93, [_ZN6thrust24THRUST_300001_SM_1000_NS8cuda_cub4core6detail5shmemE+80];
	mul.wide.s32 	%rd411, %r604, 16;
	add.s64 	%rd412, %rd4, %rd411;
	ld.global.f32 	%f51, [%rd412+12];
	mul.wide.s32 	%rd413, %r101, 16;
	add.s64 	%rd414, %rd4, %rd413;
	ld.global.f32 	%f52, [%rd414+12];
	setp.lt.f32 	%p156, %f51, %f52;
	mov.u32 	%r605, %r101;
	mov.u64 	%rd511, %rd93;
	@%p156 bra 	$L__BB6_109;
	setp.lt.f32 	%p157, %f52, %f51;
	mov.u32 	%r605, %r604;
	mov.u64 	%rd511, %rd510;
	@%p157 bra 	$L__BB6_109;
	setp.lt.s64 	%p158, %rd510, %rd93;
	selp.b32 	%r605, %r604, %r101, %p158;
	min.s64 	%rd511, %rd510, %rd93;
$L__BB6_109:
	setp.lt.s32 	%p159, %r3, 161;
	mov.u32 	%r606, %r605;
	mov.u64 	%rd512, %rd511;
	@%p159 bra 	$L__BB6_113;
	ld.shared.u32 	%r104, [_ZN6thrust24THRUST_300001_SM_1000_NS8cuda_cub4core6detail5shmemE+88];
	ld.shared.u64 	%rd96, [_ZN6thrust24THRUST_300001_SM_1000_NS8cuda_cub4core6detail5shmemE+96];
	mul.wide.s32 	%rd415, %r605, 16;
	add.s64 	%rd416, %rd4, %rd415;
	ld.global.f32 	%f53, [%rd416+12];
	mul.wide.s32 	%rd417, %r104, 16;
	add.s64 	%rd418, %rd4, %rd417;
	ld.global.f32 	%f54, [%rd418+12];
	setp.lt.f32 	%p160, %f53, %f54;
	mov.u32 	%r606, %r104;
	mov.u64 	%rd512, %rd96;
	@%p160 bra 	$L__BB6_113;
	setp.lt.f32 	%p161, %f54, %f53;
	mov.u32 	%r606, %r605;
	mov.u64 	%rd512, %rd511;
	@%p161 bra 	$L__BB6_113;
	setp.lt.s64 	%p162, %rd511, %rd96;
	selp.b32 	%r606, %r605, %r104, %p162;
	min.s64 	%rd512, %rd511, %rd96;
$L__BB6_113:
	setp.lt.s32 	%p163, %r3, 193;
	mov.u32 	%r607, %r606;
	mov.u64 	%rd513, %rd512;
	@%p163 bra 	$L__BB6_117;
	ld.shared.u32 	%r107, [_ZN6thrust24THRUST_300001_SM_1000_NS8cuda_cub4core6detail5shmemE+104];
	ld.shared.u64 	%rd99, [_ZN6thrust24THRUST_300001_SM_1000_NS8cuda_cub4core6detail5shmemE+112];
	mul.wide.s32 	%rd419, %r606, 16;
	add.s64 	%rd420, %rd4, %rd419;
	ld.global.f32 	%f55, [%rd420+12];
	mul.wide.s32 	%rd421, %r107, 16;
	add.s64 	%rd422, %rd4, %rd421;
	ld.global.f32 	%f56, [%rd422+12];
	setp.lt.f32 	%p164, %f55, %f56;
	mov.u32 	%r607, %r107;
	mov.u64 	%rd513, %rd99;
	@%p164 bra 	$L__BB6_117;
	setp.lt.f32 	%p165, %f56, %f55;
	mov.u32 	%r607, %r606;
	mov.u64 	%rd513, %rd512;
	@%p165 bra 	$L__BB6_117;
	setp.lt.s64 	%p166, %rd512, %rd99;
	selp.b32 	%r607, %r606, %r107, %p166;
	min.s64 	%rd513, %rd512, %rd99;
$L__BB6_117:
	setp.lt.s32 	%p167, %r3, 225;
	mov.u32 	%r641, %r607;
	mov.u64 	%rd547, %rd513;
	@%p167 bra 	$L__BB6_208;
	ld.shared.u32 	%r110, [_ZN6thrust24THRUST_300001_SM_1000_NS8cuda_cub4core6detail5shmemE+120];
	ld.shared.u64 	%rd102, [_ZN6thrust24THRUST_300001_SM_1000_NS8cuda_cub4core6detail5shmemE+128];
	mul.wide.s32 	%rd423, %r607, 16;
	add.s64 	%rd424, %rd4, %rd423;
	ld.global.f32 	%f57, [%rd424+12];
	mul.wide.s32 	%rd425, %r110, 16;
	add.s64 	%rd426, %rd4, %rd425;
	ld.global.f32 	%f58, [%rd426+12];
	setp.lt.f32 	%p168, %f57, %f58;
	mov.u32 	%r641, %r110;
	mov.u64 	%rd547, %rd102;
	@%p168 bra 	$L__BB6_208;
	setp.lt.f32 	%p169, %f58, %f57;
	mov.u32 	%r641, %r607;
	mov.u64 	%rd547, %rd513;
	@%p169 bra 	$L__BB6_208;
	setp.lt.s64 	%p170, %rd513, %rd102;
	selp.b32 	%r641, %r607, %r110, %p170;
	min.s64 	%rd547, %rd513, %rd102;
	bra.uni 	$L__BB6_208;
$L__BB6_121:
	mov.u32 	%r112, %tid.x;
	add.s64 	%rd104, %rd197, %rd5;
	cvt.u64.u32 	%rd203, %r112;
	add.s64 	%rd204, %rd203, %rd5;
	cvta.to.global.u64 	%rd205, %rd196;
	shl.b64 	%rd206, %rd204, 2;
	add.s64 	%rd207, %rd205, %rd206;
	ld.global.u32 	%r203, [%rd207];
	add.s32 	%r204, %r112, 256;
	cvt.u64.u32 	%rd208, %r204;
	ld.global.u32 	%r205, [%rd207+1024];
	add.s32 	%r206, %r112, 512;
	cvt.u64.u32 	%rd209, %r206;
	ld.global.u32 	%r207, [%rd207+2048];
	add.s32 	%r208, %r112, 768;
	cvt.u64.u32 	%rd210, %r208;
	ld.global.u32 	%r209, [%rd207+3072];
	or.b32  	%r210, %r112, 1024;
	cvt.u64.u32 	%rd105, %r210;
	add.s64 	%rd535, %rd104, %rd105;
	ld.global.u32 	%r629, [%rd207+4096];
	mul.wide.s32 	%rd211, %r203, 16;
	add.s64 	%rd212, %rd4, %rd211;
	ld.global.f32 	%f109, [%rd212+12];
	mul.wide.s32 	%rd213, %r205, 16;
	add.s64 	%rd214, %rd4, %rd213;
	ld.global.f32 	%f110, [%rd214+12];
	setp.geu.f32 	%p2, %f109, %f110;
	selp.f32 	%f111, %f109, %f110, %p2;
	selp.b32 	%r211, %r203, %r205, %p2;
	selp.b64 	%rd215, %rd203, %rd208, %p2;
	mul.wide.s32 	%rd216, %r207, 16;
	add.s64 	%rd217, %rd4, %rd216;
	ld.global.f32 	%f112, [%rd217+12];
	setp.geu.f32 	%p3, %f111, %f112;
	selp.b32 	%r212, %r211, %r207, %p3;
	selp.b64 	%rd218, %rd215, %rd209, %p3;
	mul.wide.s32 	%rd219, %r212, 16;
	add.s64 	%rd220, %rd4, %rd219;
	ld.global.f32 	%f113, [%rd220+12];
	mul.wide.s32 	%rd221, %r209, 16;
	add.s64 	%rd222, %rd4, %rd221;
	ld.global.f32 	%f114, [%rd222+12];
	setp.geu.f32 	%p4, %f113, %f114;
	selp.b32 	%r114, %r212, %r209, %p4;
	selp.b64 	%rd107, %rd218, %rd210, %p4;
	mul.wide.s32 	%rd223, %r114, 16;
	add.s64 	%rd224, %rd4, %rd223;
	ld.global.f32 	%f59, [%rd224+12];
	mul.wide.s32 	%rd225, %r629, 16;
	add.s64 	%rd226, %rd4, %rd225;
	ld.global.f32 	%f60, [%rd226+12];
	setp.lt.f32 	%p5, %f59, %f60;
	@%p5 bra 	$L__BB6_123;
	setp.lt.f32 	%p6, %f60, %f59;
	setp.lt.u64 	%p7, %rd107, %rd105;
	or.pred  	%p8, %p6, %p7;
	selp.b32 	%r629, %r114, %r629, %p8;
	add.s64 	%rd227, %rd104, %rd107;
	selp.b64 	%rd535, %rd227, %rd535, %p8;
$L__BB6_123:
	mov.u32 	%r213, %nctaid.x;
	mul.lo.s32 	%r214, %r213, 1280;
	cvt.u64.u32 	%rd110, %r214;
	setp.le.u64 	%p9, %rd199, %rd110;
	@%p9 bra 	$L__BB6_164;
	setp.ne.s32 	%p10, %r112, 0;
	@%p10 bra 	$L__BB6_126;
	atom.global.add.u64 	%rd228, [%rd1+8], 1280;
	add.s64 	%rd229, %rd228, %rd110;
	st.shared.u64 	[_ZN6thrust24THRUST_300001_SM_1000_NS8cuda_cub4core6detail5shmemE+152], %rd229;
$L__BB6_126:
	bar.sync 	0;
	ld.shared.u64 	%rd523, [_ZN6thrust24THRUST_300001_SM_1000_NS8cuda_cub4core6detail5shmemE+152];
	add.s64 	%rd230, %rd523, 1280;
	setp.gt.s64 	%p11, %rd230, %rd199;
	@%p11 bra 	$L__BB6_141;
	mov.u32 	%r609, %r629;
	mov.u64 	%rd516, %rd535;
$L__BB6_128:
	add.s64 	%rd232, %rd523, %rd203;
	cvta.to.global.u64 	%rd233, %rd196;
	shl.b64 	%rd234, %rd232, 2;
	add.s64 	%rd235, %rd233, %rd234;
	add.s64 	%rd517, %rd232, %rd197;
	ld.global.u32 	%r610, [%rd235];
	add.s64 	%rd518, %rd517, 256;
	ld.global.u32 	%r611, [%rd235+1024];
	add.s64 	%rd519, %rd517, 512;
	ld.global.u32 	%r612, [%rd235+2048];
	add.s64 	%rd520, %rd517, 768;
	ld.global.u32 	%r613, [%rd235+3072];
	add.s64 	%rd535, %rd517, 1024;
	ld.global.u32 	%r629, [%rd235+4096];
	mul.wide.s32 	%rd236, %r609, 16;
	add.s64 	%rd237, %rd4, %rd236;
	ld.global.f32 	%f61, [%rd237+12];
	mul.wide.s32 	%rd238, %r610, 16;
	add.s64 	%rd239, %rd4, %rd238;
	ld.global.f32 	%f115, [%rd239+12];
	setp.lt.f32 	%p12, %f61, %f115;
	@%p12 bra 	$L__BB6_130;
	setp.lt.f32 	%p13, %f115, %f61;
	setp.lt.s64 	%p14, %rd516, %rd517;
	or.pred  	%p15, %p13, %p14;
	selp.b32 	%r610, %r609, %r610, %p15;
	selp.b64 	%rd517, %rd516, %rd517, %p15;
	mul.wide.s32 	%rd240, %r610, 16;
	add.s64 	%rd241, %rd4, %rd240;
	ld.global.f32 	%f115, [%rd241+12];
$L__BB6_130:
	mul.wide.s32 	%rd242, %r611, 16;
	add.s64 	%rd243, %rd4, %rd242;
	ld.global.f32 	%f116, [%rd243+12];
	setp.lt.f32 	%p16, %f115, %f116;
	@%p16 bra 	$L__BB6_132;
	setp.lt.f32 	%p17, %f116, %f115;
	setp.lt.s64 	%p18, %rd517, %rd518;
	or.pred  	%p19, %p17, %p18;
	selp.b32 	%r611, %r610, %r611, %p19;
	selp.b64 	%rd518, %rd517, %rd518, %p19;
	mul.wide.s32 	%rd244, %r611, 16;
	add.s64 	%rd245, %rd4, %rd244;
	ld.global.f32 	%f116, [%rd245+12];
$L__BB6_132:
	mul.wide.s32 	%rd246, %r612, 16;
	add.s64 	%rd247, %rd4, %rd246;
	ld.global.f32 	%f117, [%rd247+12];
	setp.lt.f32 	%p20, %f116, %f117;
	@%p20 bra 	$L__BB6_134;
	setp.lt.f32 	%p21, %f117, %f116;
	setp.lt.s64 	%p22, %rd518, %rd519;
	or.pred  	%p23, %p21, %p22;
	selp.b32 	%r612, %r611, %r612, %p23;
	selp.b64 	%rd519, %rd518, %rd519, %p23;
	mul.wide.s32 	%rd248, %r612, 16;
	add.s64 	%rd249, %rd4, %rd248;
	ld.global.f32 	%f117, [%rd249+12];
$L__BB6_134:
	mul.wide.s32 	%rd250, %r613, 16;
	add.s64 	%rd251, %rd4, %rd250;
	ld.global.f32 	%f118, [%rd251+12];
	setp.lt.f32 	%p24, %f117, %f118;
	@%p24 bra 	$L__BB6_136;
	setp.lt.f32 	%p25, %f118, %f117;
	setp.lt.s64 	%p26, %rd519, %rd520;
	or.pred  	%p27, %p25, %p26;
	selp.b32 	%r613, %r612, %r613, %p27;
	selp.b64 	%rd520, %rd519, %rd520, %p27;
	mul.wide.s32 	%rd252, %r613, 16;
	add.s64 	%rd253, %rd4, %rd252;
	ld.global.f32 	%f118, [%rd253+12];
$L__BB6_136:
	mul.wide.s32 	%rd254, %r629, 16;
	add.s64 	%rd255, %rd4, %rd254;
	ld.global.f32 	%f74, [%rd255+12];
	setp.lt.f32 	%p28, %f118, %f74;
	@%p28 bra 	$L__BB6_138;
	setp.lt.f32 	%p29, %f74, %f118;
	setp.lt.s64 	%p30, %rd520, %rd535;
	or.pred  	%p31, %p29, %p30;
	selp.b32 	%r629, %r613, %r629, %p31;
	selp.b64 	%rd535, %rd520, %rd535, %p31;
$L__BB6_138:
	setp.ne.s32 	%p32, %r112, 0;
	bar.sync 	0;
	@%p32 bra 	$L__BB6_140;
	atom.global.add.u64 	%rd256, [%rd1+8], 1280;
	mov.u32 	%r215, %nctaid.x;
	mul.lo.s32 	%r216, %r215, 1280;
	cvt.u64.u32 	%rd257, %r216;
	add.s64 	%rd258, %rd256, %rd257;
	st.shared.u64 	[_ZN6thrust24THRUST_300001_SM_1000_NS8cuda_cub4core6detail5shmemE+152], %rd258;
$L__BB6_140:
	bar.sync 	0;
	ld.shared.u64 	%rd523, [_ZN6thrust24THRUST_300001_SM_1000_NS8cuda_cub4core6detail5shmemE+152];
	add.s64 	%rd259, %rd523, 1280;
	setp.le.s64 	%p33, %rd259, %rd199;
	mov.u32 	%r609, %r629;
	mov.u64 	%rd516, %rd535;
	@%p33 bra 	$L__BB6_128;
$L__BB6_141:
	setp.le.s64 	%p34, %rd199, %rd523;
	@%p34 bra 	$L__BB6_164;
	cvt.u32.u64 	%r217, %rd523;
	cvt.u32.u64 	%r218, %rd199;
	sub.s32 	%r134, %r218, %r217;
	setp.ge.s32 	%p35, %r112, %r134;
	@%p35 bra 	$L__BB6_164;
	cvta.to.global.u64 	%rd133, %rd196;
	not.b32 	%r221, %r112;
	add.s32 	%r222, %r221, %r218;
	sub.s32 	%r135, %r222, %r217;
	and.b32  	%r224, %r135, 768;
	setp.eq.s32 	%p36, %r224, 768;
	mov.u32 	%r620, %r112;
	@%p36 bra 	$L__BB6_149;
	cvt.u64.u32 	%rd261, %r112;
	add.s64 	%rd262, %rd523, %rd261;
	add.s64 	%rd525, %rd262, %rd197;
	shl.b64 	%rd263, %rd262, 2;
	add.s64 	%rd524, %rd133, %rd263;
	shr.u32 	%r225, %r135, 8;
	add.s32 	%r226, %r225, 1;
	and.b32  	%r227, %r226, 3;
	neg.s32 	%r616, %r227;
	mov.u32 	%r620, %r112;
$L__BB6_145:
	.pragma "nounroll";
	mov.u64 	%rd138, %rd535;
	mov.u32 	%r139, %r629;
	ld.global.u32 	%r140, [%rd524];
	mul.wide.s32 	%rd264, %r139, 16;
	add.s64 	%rd265, %rd4, %rd264;
	ld.global.f32 	%f75, [%rd265+12];
	mul.wide.s32 	%rd266, %r140, 16;
	add.s64 	%rd267, %rd4, %rd266;
	ld.global.f32 	%f76, [%rd267+12];
	setp.lt.f32 	%p37, %f75, %f76;
	mov.u32 	%r629, %r140;
	mov.u64 	%rd535, %rd525;
	@%p37 bra 	$L__BB6_148;
	setp.lt.f32 	%p38, %f76, %f75;
	mov.u32 	%r629, %r139;
	mov.u64 	%rd535, %rd138;
	@%p38 bra 	$L__BB6_148;
	setp.lt.s64 	%p39, %rd138, %rd525;
	selp.b32 	%r629, %r139, %r140, %p39;
	min.s64 	%rd535, %rd138, %rd525;
$L__BB6_148:
	add.s32 	%r620, %r620, 256;
	add.s64 	%rd525, %rd525, 256;
	add.s64 	%rd524, %rd524, 1024;
	add.s32 	%r616, %r616, 1;
	setp.ne.s32 	%p40, %r616, 0;
	@%p40 bra 	$L__BB6_145;
$L__BB6_149:
	setp.lt.u32 	%p41, %r135, 768;
	@%p41 bra 	$L__BB6_164;
	add.s32 	%r623, %r620, 512;
$L__BB6_151:
	mov.u32 	%r149, %r623;
	add.s32 	%r228, %r149, -512;
	cvt.u64.u32 	%rd268, %r228;
	add.s64 	%rd269, %rd523, %rd268;
	shl.b64 	%rd270, %rd269, 2;
	add.s64 	%rd146, %rd133, %rd270;
	add.s64 	%rd147, %rd269, %rd197;
	ld.global.u32 	%r151, [%rd146];
	mul.wide.s32 	%rd271, %r629, 16;
	add.s64 	%rd272, %rd4, %rd271;
	ld.global.f32 	%f77, [%rd272+12];
	mul.wide.s32 	%rd273, %r151, 16;
	add.s64 	%rd274, %rd4, %rd273;
	ld.global.f32 	%f78, [%rd274+12];
	setp.lt.f32 	%p42, %f77, %f78;
	mov.u32 	%r625, %r151;
	mov.u64 	%rd531, %rd147;
	@%p42 bra 	$L__BB6_154;
	setp.lt.f32 	%p43, %f78, %f77;
	mov.u32 	%r625, %r629;
	mov.u64 	%rd531, %rd535;
	@%p43 bra 	$L__BB6_154;
	setp.lt.s64 	%p44, %rd535, %rd147;
	selp.b32 	%r625, %r629, %r151, %p44;
	min.s64 	%rd531, %rd535, %rd147;
$L__BB6_154:
	add.s32 	%r229, %r149, -256;
	cvt.u64.u32 	%rd275, %r229;
	add.s64 	%rd276, %rd523, %rd275;
	add.s64 	%rd150, %rd276, %rd197;
	ld.global.u32 	%r154, [%rd146+1024];
	mul.wide.s32 	%rd277, %r625, 16;
	add.s64 	%rd278, %rd4, %rd277;
	ld.global.f32 	%f79, [%rd278+12];
	mul.wide.s32 	%rd279, %r154, 16;
	add.s64 	%rd280, %rd4, %rd279;
	ld.global.f32 	%f80, [%rd280+12];
	setp.lt.f32 	%p45, %f79, %f80;
	mov.u32 	%r626, %r154;
	mov.u64 	%rd532, %rd150;
	@%p45 bra 	$L__BB6_157;
	setp.lt.f32 	%p46, %f80, %f79;
	mov.u32 	%r626, %r625;
	mov.u64 	%rd532, %rd531;
	@%p46 bra 	$L__BB6_157;
	setp.lt.s64 	%p47, %rd531, %rd150;
	selp.b32 	%r626, %r625, %r154, %p47;
	min.s64 	%rd532, %rd531, %rd150;
$L__BB6_157:
	cvt.u64.u32 	%rd281, %r149;
	add.s64 	%rd282, %rd523, %rd281;
	add.s64 	%rd153, %rd282, %rd197;
	ld.global.u32 	%r157, [%rd146+2048];
	mul.wide.s32 	%rd283, %r626, 16;
	add.s64 	%rd284, %rd4, %rd283;
	ld.global.f32 	%f81, [%rd284+12];
	mul.wide.s32 	%rd285, %r157, 16;
	add.s64 	%rd286, %rd4, %rd285;
	ld.global.f32 	%f82, [%rd286+12];
	setp.lt.f32 	%p48, %f81, %f82;
	mov.u32 	%r627, %r157;
	mov.u64 	%rd533, %rd153;
	@%p48 bra 	$L__BB6_160;
	setp.lt.f32 	%p49, %f82, %f81;
	mov.u32 	%r627, %r626;
	mov.u64 	%rd533, %rd532;
	@%p49 bra 	$L__BB6_160;
	setp.lt.s64 	%p50, %rd532, %rd153;
	selp.b32 	%r627, %r626, %r157, %p50;
	min.s64 	%rd533, %rd532, %rd153;
$L__BB6_160:
	add.s32 	%r230, %r149, 256;
	cvt.u64.u32 	%rd287, %r230;
	add.s64 	%rd288, %rd523, %rd287;
	add.s64 	%rd156, %rd288, %rd197;
	ld.global.u32 	%r160, [%rd146+3072];
	mul.wide.s32 	%rd289, %r627, 16;
	add.s64 	%rd290, %rd4, %rd289;
	ld.global.f32 	%f83, [%rd290+12];
	mul.wide.s32 	%rd291, %r160, 16;
	add.s64 	%rd292, %rd4, %rd291;
	ld.global.f32 	%f84, [%rd292+12];
	setp.lt.f32 	%p51, %f83, %f84;
	mov.u32 	%r629, %r160;
	mov.u64 	%rd535, %rd156;
	@%p51 bra 	$L__BB6_163;
	setp.lt.f32 	%p52, %f84, %f83;
	mov.u32 	%r629, %r627;
	mov.u64 	%rd535, %rd533;
	@%p52 bra 	$L__BB6_163;
	setp.lt.s64 	%p53, %rd533, %rd156;
	selp.b32 	%r629, %r627, %r160, %p53;
	min.s64 	%rd535, %rd533, %rd156;
$L__BB6_163:
	add.s32 	%r623, %r149, 1024;
	add.s32 	%r231, %r149, 512;
	setp.lt.s32 	%p54, %r231, %r134;
	@%p54 bra 	$L__BB6_151;
$L__BB6_164:
	// begin inline asm
	mov.u32 %r232, %laneid;
	// end inline asm
	mov.b32 	%r250, 1;
	mov.b32 	%r251, 31;
	mov.b32 	%r252, -1;
	// begin inline asm
	shfl.sync.down.b32 %r233, %r629, %r250, %r251, %r252;
	// end inline asm
	// begin inline asm
	shfl.sync.down.b32 %r238, %r239, %r250, %r251, %r252;
	// end inline asm
	mov.b64 	{%r244, %r249}, %rd535;
	// begin inline asm
	shfl.sync.down.b32 %r243, %r244, %r250, %r251, %r252;
	// end inline asm
	// begin inline asm
	shfl.sync.down.b32 %r248, %r249, %r250, %r251, %r252;
	// end inline asm
	mov.b64 	%rd160, {%r243, %r248};
	setp.gt.s32 	%p55, %r232, 30;
	mov.u32 	%r630, %r629;
	mov.u64 	%rd536, %rd535;
	@%p55 bra 	$L__BB6_168;
	mul.wide.s32 	%rd293, %r629, 16;
	add.s64 	%rd294, %rd4, %rd293;
	ld.global.f32 	%f85, [%rd294+12];
	mul.wide.s32 	%rd295, %r233, 16;
	add.s64 	%rd296, %rd4, %rd295;
	ld.global.f32 	%f86, [%rd296+12];
	setp.lt.f32 	%p56, %f85, %f86;
	mov.u32 	%r630, %r233;
	mov.u64 	%rd536, %rd160;
	@%p56 bra 	$L__BB6_168;
	setp.lt.f32 	%p57, %f86, %f85;
	mov.u32 	%r630, %r629;
	mov.u64 	%rd536, %rd535;
	@%p57 bra 	$L__BB6_168;
	setp.lt.s64 	%p58, %rd535, %rd160;
	selp.b32 	%r630, %r629, %r233, %p58;
	min.s64 	%rd536, %rd535, %rd160;
$L__BB6_168:
	mov.b32 	%r270, 2;
	mov.b32 	%r271, 31;
	mov.b32 	%r272, -1;
	// begin inline asm
	shfl.sync.down.b32 %r253, %r630, %r270, %r271, %r272;
	// end inline asm
	// begin inline asm
	shfl.sync.down.b32 %r258, %r259, %r270, %r271, %r272;
	// end inline asm
	mov.b64 	{%r264, %r269}, %rd536;
	// begin inline asm
	shfl.sync.down.b32 %r263, %r264, %r270, %r271, %r272;
	// end inline asm
	// begin inline asm
	shfl.sync.down.b32 %r268, %r269, %r270, %r271, %r272;
	// end inline asm
	mov.b64 	%rd163, {%r263, %r268};
	setp.gt.s32 	%p59, %r232, 29;
	mov.u32 	%r631, %r630;
	mov.u64 	%rd537, %rd536;
	@%p59 bra 	$L__BB6_172;
	mul.wide.s32 	%rd297, %r630, 16;
	add.s64 	%rd298, %rd4, %rd297;
	ld.global.f32 	%f87, [%rd298+12];
	mul.wide.s32 	%rd299, %r253, 16;
	add.s64 	%rd300, %rd4, %rd299;
	ld.global.f32 	%f88, [%rd300+12];
	setp.lt.f32 	%p60, %f87, %f88;
	mov.u32 	%r631, %r253;
	mov.u64 	%rd537, %rd163;
	@%p60 bra 	$L__BB6_172;
	setp.lt.f32 	%p61, %f88, %f87;
	mov.u32 	%r631, %r630;
	mov.u64 	%rd537, %rd536;
	@%p61 bra 	$L__BB6_172;
	setp.lt.s64 	%p62, %rd536, %rd163;
	selp.b32 	%r631, %r630, %r253, %p62;
	min.s64 	%rd537, %rd536, %rd163;
$L__BB6_172:
	mov.b32 	%r290, 4;
	mov.b32 	%r291, 31;
	mov.b32 	%r292, -1;
	// begin inline asm
	shfl.sync.down.b32 %r273, %r631, %r290, %r291, %r292;
	// end inline asm
	// begin inline asm
	shfl.sync.down.b32 %r278, %r279, %r290, %r291, %r292;
	// end inline asm
	mov.b64 	{%r284, %r289}, %rd537;
	// begin inline asm
	shfl.sync.down.b32 %r283, %r284, %r290, %r291, %r292;
	// end inline asm
	// begin inline asm
	shfl.sync.down.b32 %r288, %r289, %r290, %r291, %r292;
	// end inline asm
	mov.b64 	%rd166, {%r283, %r288};
	setp.gt.s32 	%p63, %r232, 27;
	mov.u32 	%r632, %r631;
	mov.u64 	%rd538, %rd537;
	@%p63 bra 	$L__BB6_176;
	mul.wide.s32 	%rd301, %r631, 16;
	add.s64 	%rd302, %rd4, %rd301;
	ld.global.f32 	%f89, [%rd302+12];
	mul.wide.s32 	%rd303, %r273, 16;
	add.s64 	%rd304, %rd4, %rd303;
	ld.global.f32 	%f90, [%rd304+12];
	setp.lt.f32 	%p64, %f89, %f90;
	mov.u32 	%r632, %r273;
	mov.u64 	%rd538, %rd166;
	@%p64 bra 	$L__BB6_176;
	setp.lt.f32 	%p65, %f90, %f89;
	mov.u32 	%r632, %r631;
	mov.u64 	%rd538, %rd537;
	@%p65 bra 	$L__BB6_176;
	setp.lt.s64 	%p66, %rd537, %rd166;
	selp.b32 	%r632, %r631, %r273, %p66;
	min.s64 	%rd538, %rd537, %rd166;
$L__BB6_176:
	mov.b32 	%r310, 8;
	mov.b32 	%r311, 31;
	mov.b32 	%r312, -1;
	// begin inline asm
	shfl.sync.down.b32 %r293, %r632, %r310, %r311, %r312;
	// end inline asm
	// begin inline asm
	shfl.sync.down.b32 %r298, %r299, %r310, %r311, %r312;
	// end inline asm
	mov.b64 	{%r304, %r309}, %rd538;
	// begin inline asm
	shfl.sync.down.b32 %r303, %r304, %r310, %r311, %r312;
	// end inline asm
	// begin inline asm
	shfl.sync.down.b32 %r308, %r309, %r310, %r311, %r312;
	// end inline asm
	mov.b64 	%rd169, {%r303, %r308};
	setp.gt.s32 	%p67, %r232, 23;
	mov.u32 	%r633, %r632;
	mov.u64 	%rd539, %rd538;
	@%p67 bra 	$L__BB6_180;
	mul.wide.s32 	%rd305, %r632, 16;
	add.s64 	%rd306, %rd4, %rd305;
	ld.global.f32 	%f91, [%rd306+12];
	mul.wide.s32 	%rd307, %r293, 16;
	add.s64 	%rd308, %rd4, %rd307;
	ld.global.f32 	%f92, [%rd308+12];
	setp.lt.f32 	%p68, %f91, %f92;
	mov.u32 	%r633, %r293;
	mov.u64 	%rd539, %rd169;
	@%p68 bra 	$L__BB6_180;
	setp.lt.f32 	%p69, %f92, %f91;
	mov.u32 	%r633, %r632;
	mov.u64 	%rd539, %rd538;
	@%p69 bra 	$L__BB6_180;
	setp.lt.s64 	%p70, %rd538, %rd169;
	selp.b32 	%r633, %r632, %r293, %p70;
	min.s64 	%rd539, %rd538, %rd169;
$L__BB6_180:
	mov.b32 	%r330, 16;
	mov.b32 	%r331, 31;
	mov.b32 	%r332, -1;
	// begin inline asm
	shfl.sync.down.b32 %r313, %r633, %r330, %r331, %r332;
	// end inline asm
	// begin inline asm
	shfl.sync.down.b32 %r318, %r319, %r330, %r331, %r332;
	// end inline asm
	mov.b64 	{%r324, %r329}, %rd539;
	// begin inline asm
	shfl.sync.down.b32 %r323, %r324, %r330, %r331, %r332;
	// end inline asm
	// begin inline asm
	shfl.sync.down.b32 %r328, %r329, %r330, %r331, %r332;
	// end inline asm
	mov.b64 	%rd172, {%r323, %r328};
	setp.gt.s32 	%p71, %r232, 15;
	mov.u32 	%r641, %r633;
	mov.u64 	%rd547, %rd539;
	@%p71 bra 	$L__BB6_184;
	mul.wide.s32 	%rd309, %r633, 16;
	add.s64 	%rd310, %rd4, %rd309;
	ld.global.f32 	%f93, [%rd310+12];
	mul.wide.s32 	%rd311, %r313, 16;
	add.s64 	%rd312, %rd4, %rd311;
	ld.global.f32 	%f94, [%rd312+12];
	setp.lt.f32 	%p72, %f93, %f94;
	mov.u32 	%r641, %r313;
	mov.u64 	%rd547, %rd172;
	@%p72 bra 	$L__BB6_184;
	setp.lt.f32 	%p73, %f94, %f93;
	mov.u32 	%r641, %r633;
	mov.u64 	%rd547, %rd539;
	@%p73 bra 	$L__BB6_184;
	setp.lt.s64 	%p74, %rd539, %rd172;
	selp.b32 	%r641, %r633, %r313, %p74;
	min.s64 	%rd547, %rd539, %rd172;
$L__BB6_184:
	setp.ne.s32 	%p75, %r232, 0;
	@%p75 bra 	$L__BB6_186;
	shr.u32 	%r333, %r112, 1;
	and.b32  	%r334, %r333, 496;
	mov.u32 	%r335, _ZN6thrust24THRUST_300001_SM_1000_NS8cuda_cub4core6detail5shmemE;
	add.s32 	%r336, %r335, %r334;
	st.shared.u32 	[%r336+8], %r641;
	st.shared.u64 	[%r336+16], %rd547;
$L__BB6_186:
	bar.sync 	0;
	setp.ne.s32 	%p76, %r112, 0;
	@%p76 bra 	$L__BB6_208;
	ld.shared.u32 	%r181, [_ZN6thrust24THRUST_300001_SM_1000_NS8cuda_cub4core6detail5shmemE+24];
	ld.shared.u64 	%rd175, [_ZN6thrust24THRUST_300001_SM_1000_NS8cuda_cub4core6detail5shmemE+32];
	mul.wide.s32 	%rd313, %r641, 16;
	add.s64 	%rd314, %rd4, %rd313;
	ld.global.f32 	%f95, [%rd314+12];
	mul.wide.s32 	%rd315, %r181, 16;
	add.s64 	%rd316, %rd4, %rd315;
	ld.global.f32 	%f96, [%rd316+12];
	setp.lt.f32 	%p77, %f95, %f96;
	mov.u32 	%r635, %r181;
	mov.u64 	%rd541, %rd175;
	@%p77 bra 	$L__BB6_190;
	setp.lt.f32 	%p78, %f96, %f95;
	mov.u32 	%r635, %r641;
	mov.u64 	%rd541, %rd547;
	@%p78 bra 	$L__BB6_190;
	setp.lt.s64 	%p79, %rd547, %rd175;
	selp.b32 	%r635, %r641, %r181, %p79;
	min.s64 	%rd541, %rd547, %rd175;
$L__BB6_190:
	ld.shared.u32 	%r184, [_ZN6thrust24THRUST_300001_SM_1000_NS8cuda_cub4core6detail5shmemE+40];
	ld.shared.u64 	%rd178, [_ZN6thrust24THRUST_300001_SM_1000_NS8cuda_cub4core6detail5shmemE+48];
	mul.wide.s32 	%rd317, %r635, 16;
	add.s64 	%rd318, %rd4, %rd317;
	ld.global.f32 	%f97, [%rd318+12];
	mul.wide.s32 	%rd319, %r184, 16;
	add.s64 	%rd320, %rd4, %rd319;
	ld.global.f32 	%f98, [%rd320+12];
	setp.lt.f32 	%p80, %f97, %f98;
	mov.u32 	%r636, %r184;
	mov.u64 	%rd542, %rd178;
	@%p80 bra 	$L__BB6_193;
	setp.lt.f32 	%p81, %f98, %f97;
	mov.u32 	%r636, %r635;
	mov.u64 	%rd542, %rd541;
	@%p81 bra 	$L__BB6_193;
	setp.lt.s64 	%p82, %rd541, %rd178;
	selp.b32 	%r636, %r635, %r184, %p82;
	min.s64 	%rd542, %rd541, %rd178;
$L__BB6_193:
	ld.shared.u32 	%r187, [_ZN6thrust24THRUST_300001_SM_1000_NS8cuda_cub4core6detail5shmemE+56];
	ld.shared.u64 	%rd181, [_ZN6thrust24THRUST_300001_SM_1000_NS8cuda_cub4core6detail5shmemE+64];
	mul.wide.s32 	%rd321, %r636, 16;
	add.s64 	%rd322, %rd4, %rd321;
	ld.global.f32 	%f99, [%rd322+12];
	mul.wide.s32 	%rd323, %r187, 16;
	add.s64 	%rd324, %rd4, %rd323;
	ld.global.f32 	%f100, [%rd324+12];
	setp.lt.f32 	%p83, %f99, %f100;
	mov.u32 	%r637, %r187;
	mov.u64 	%rd543, %rd181;
	@%p83 bra 	$L__BB6_196;
	setp.lt.f32 	%p84, %f100, %f99;
	mov.u32 	%r637, %r636;
	mov.u64 	%rd543, %rd542;
	@%p84 bra 	$L__BB6_196;
	setp.lt.s64 	%p85, %rd542, %rd181;
	selp.b32 	%r637, %r636, %r187, %p85;
	min.s64 	%rd543, %rd542, %rd181;
$L__BB6_196:
	ld.shared.u32 	%r190, [_ZN6thrust24THRUST_300001_SM_1000_NS8cuda_cub4core6detail5shmemE+72];
	ld.shared.u64 	%rd184, [_ZN6thrust24THRUST_300001_SM_1000_NS8cuda_cub4core6detail5shmemE+80];
	mul.wide.s32 	%rd325, %r637, 16;
	add.s64 	%rd326, %rd4, %rd325;
	ld.global.f32 	%f101, [%rd326+12];
	mul.wide.s32 	%rd327, %r190, 16;
	add.s64 	%rd328, %rd4, %rd327;
	ld.global.f32 	%f102, [%rd328+12];
	setp.lt.f32 	%p86, %f101, %f102;
	mov.u32 	%r638, %r190;
	mov.u64 	%rd544, %rd184;
	@%p86 bra 	$L__BB6_199;
	setp.lt.f32 	%p87, %f102, %f101;
	mov.u32 	%r638, %r637;
	mov.u64 	%rd544, %rd543;
	@%p87 bra 	$L__BB6_199;
	setp.lt.s64 	%p88, %rd543, %rd184;
	selp.b32 	%r638, %r637, %r190, %p88;
	min.s64 	%rd544, %rd543, %rd184;
$L__BB6_199:
	ld.shared.u32 	%r193, [_ZN6thrust24THRUST_300001_SM_1000_NS8cuda_cub4core6detail5shmemE+88];
	ld.shared.u64 	%rd187, [_ZN6thrust24THRUST_300001_SM_1000_NS8cuda_cub4core6detail5shmemE+96];
	mul.wide.s32 	%rd329, %r638, 16;
	add.s64 	%rd330, %rd4, %rd329;
	ld.global.f32 	%f103, [%rd330+12];
	mul.wide.s32 	%rd331, %r193, 16;
	add.s64 	%rd332, %rd4, %rd331;
	ld.global.f32 	%f104, [%rd332+12];
	setp.lt.f32 	%p89, %f103, %f104;
	mov.u32 	%r639, %r193;
	mov.u64 	%rd545, %rd187;
	@%p89 bra 	$L__BB6_202;
	setp.lt.f32 	%p90, %f104, %f103;
	mov.u32 	%r639, %r638;
	mov.u64 	%rd545, %rd544;
	@%p90 bra 	$L__BB6_202;
	setp.lt.s64 	%p91, %rd544, %rd187;
	selp.b32 	%r639, %r638, %r193, %p91;
	min.s64 	%rd545, %rd544, %rd187;
$L__BB6_202:
	ld.shared.u32 	%r196, [_ZN6thrust24THRUST_300001_SM_1000_NS8cuda_cub4core6detail5shmemE+104];
	ld.shared.u64 	%rd190, [_ZN6thrust24THRUST_300001_SM_1000_NS8cuda_cub4core6detail5shmemE+112];
	mul.wide.s32 	%rd333, %r639, 16;
	add.s64 	%rd334, %rd4, %rd333;
	ld.global.f32 	%f105, [%rd334+12];
	mul.wide.s32 	%rd335, %r196, 16;
	add.s64 	%rd336, %rd4, %rd335;
	ld.global.f32 	%f106, [%rd336+12];
	setp.lt.f32 	%p92, %f105, %f106;
	mov.u32 	%r640, %r196;
	mov.u64 	%rd546, %rd190;
	@%p92 bra 	$L__BB6_205;
	setp.lt.f32 	%p93, %f106, %f105;
	mov.u32 	%r640, %r639;
	mov.u64 	%rd546, %rd545;
	@%p93 bra 	$L__BB6_205;
	setp.lt.s64 	%p94, %rd545, %rd190;
	selp.b32 	%r640, %r639, %r196, %p94;
	min.s64 	%rd546, %rd545, %rd190;
$L__BB6_205:
	ld.shared.u32 	%r199, [_ZN6thrust24THRUST_300001_SM_1000_NS8cuda_cub4core6detail5shmemE+120];
	ld.shared.u64 	%rd193, [_ZN6thrust24THRUST_300001_SM_1000_NS8cuda_cub4core6detail5shmemE+128];
	mul.wide.s32 	%rd337, %r640, 16;
	add.s64 	%rd338, %rd4, %rd337;
	ld.global.f32 	%f107, [%rd338+12];
	mul.wide.s32 	%rd339, %r199, 16;
	add.s64 	%rd340, %rd4, %rd339;
	ld.global.f32 	%f108, [%rd340+12];
	setp.lt.f32 	%p95, %f107, %f108;
	mov.u32 	%r641, %r199;
	mov.u64 	%rd547, %rd193;
	@%p95 bra 	$L__BB6_208;
	setp.lt.f32 	%p96, %f108, %f107;
	mov.u32 	%r641, %r640;
	mov.u64 	%rd547, %rd546;
	@%p96 bra 	$L__BB6_208;
	setp.lt.s64 	%p97, %rd546, %rd193;
	selp.b32 	%r641, %r640, %r199, %p97;
	min.s64 	%rd547, %rd546, %rd193;
$L__BB6_208:
	mov.u32 	%r569, %tid.x;
	setp.ne.s32 	%p214, %r569, 0;
	@%p214 bra 	$L__BB6_210;
	ld.param.u64 	%rd478, [_ZN6thrust24THRUST_300001_SM_1000_NS8cuda_cub4core6detail13_kernel_agentINS1_8__reduce11ReduceAgentINS0_12zip_iteratorIN4cuda3std3__45tupleIJNS0_6detail15normal_iteratorINS0_10device_ptrIKiEEEENS0_17counting_iteratorIlNS0_11use_defaultESJ_SJ_EEEEEEEPNSB_IJilEEESN_lNS1_9__extrema9arg_max_fIil11CompareCandEEEEJSM_SO_lN3cub18CUB_300001_SM_100013GridEvenShareIlEENSV_9GridQueueIyEESS_EEEvDpT0__param_1];
	cvta.to.global.u64 	%rd475, %rd478;
	mul.wide.u32 	%rd476, %r1, 16;
	add.s64 	%rd477, %rd475, %rd476;
	st.global.u32 	[%rd477], %r641;
	st.global.u64 	[%rd477+8], %rd547;
$L__BB6_210:
	ret;

}
	// .globl	_ZN6thrust24THRUST_300001_SM_1000_NS8cuda_cub4core6detail13_kernel_agentINS1_8__reduce10DrainAgentIlEEJN3cub18CUB_300001_SM_10009GridQueueIyEElEEEvDpT0_
.visible .entry _ZN6thrust24THRUST_300001_SM_1000_NS8cuda_cub4core6detail13_kernel_agentINS1_8__reduce10DrainAgentIlEEJN3cub18CUB_300001_SM_10009GridQueueIyEElEEEvDpT0_(
	.param .align 8 .b8 _ZN6thrust24THRUST_300001_SM_1000_NS8cuda_cub4core6detail13_kernel_agentINS1_8__reduce10DrainAgentIlEEJN3cub18CUB_300001_SM_10009GridQueueIyEElEEEvDpT0__param_0[8],
	.param .u64 _ZN6thrust24THRUST_300001_SM_1000_NS8cuda_cub4core6detail13_kernel_agentINS1_8__reduce10DrainAgentIlEEJN3cub18CUB_300001_SM_10009GridQueueIyEElEEEvDpT0__param_1
)
.maxntid 1
{
	.reg .b64 	%rd<5>;

	ld.param.u64 	%rd1, [_ZN6thrust24THRUST_300001_SM_1000_NS8cuda_cub4core6detail13_kernel_agentINS1_8__reduce10DrainAgentIlEEJN3cub18CUB_300001_SM_10009GridQueueIyEElEEEvDpT0__param_0];
	ld.param.u64 	%rd2, [_ZN6thrust24THRUST_300001_SM_1000_NS8cuda_cub4core6detail13_kernel_agentINS1_8__reduce10DrainAgentIlEEJN3cub18CUB_300001_SM_10009GridQueueIyEElEEEvDpT0__param_1];
	cvta.to.global.u64 	%rd3, %rd1;
	st.global.u64 	[%rd3], %rd2;
	mov.b64 	%rd4, 0;
	st.global.u64 	[%rd3+8], %rd4;
	ret;

}
	// .globl	_ZN6thrust24THRUST_300001_SM_1000_NS8cuda_cub4core6detail13_kernel_agentINS1_8__reduce11ReduceAgentIPN4cuda3std3__45tupleIJilEEESC_SB_lNS1_9__extrema9arg_max_fIil11CompareCandEEEEJSC_SC_iSG_EEEvDpT0_
.visible .entry _ZN6thrust24THRUST_300001_SM_1000_NS8cuda_cub4core6detail13_kernel_agentINS1_8__reduce11ReduceAgentIPN4cuda3std3__45tupleIJilEEESC_SB_lNS1_9__extrema9arg_max_fIil11CompareCandEEEEJSC_SC_iSG_EEEvDpT0_(
	.param .u64 .ptr .align 1 _ZN6thrust24THRUST_300001_SM_1000_NS8cuda_cub4core6detail13_kernel_agentINS1_8__reduce11ReduceAgentIPN4cuda3std3__45tupleIJilEEESC_SB_lNS1_9__extrema9arg_max_fIil11CompareCandEEEEJSC_SC_iSG_EEEvDpT0__param_0,
	.param .u64 .ptr .align 1 _ZN6thrust24THRUST_300001_SM_1000_NS8cuda_cub4core6detail13_kernel_agentINS1_8__reduce11ReduceAgentIPN4cuda3std3__45tupleIJilEEESC_SB_lNS1_9__extrema9arg_max_fIil11CompareCandEEEEJSC_SC_iSG_EEEvDpT0__param_1,
	.param .u32 _ZN6thrust24THRUST_300001_SM_1000_NS8cuda_cub4core6detail13_kernel_agentINS1_8__reduce11ReduceAgentIPN4cuda3std3__45tupleIJilEEESC_SB_lNS1_9__extrema9arg_max_fIil11CompareCandEEEEJSC_SC_iSG_EEEvDpT0__param_2,
	.param .align 8 .b8 _ZN6thrust24THRUST_300001_SM_1000_NS8cuda_cub4core6detail13_kernel_agentINS1_8__reduce11ReduceAgentIPN4cuda3std3__45tupleIJilEEESC_SB_lNS1_9__extrema9arg_max_fIil11CompareCandEEEEJSC_SC_iSG_EEEvDpT0__param_3[8]
)
.maxntid 256
{
	.reg .pred 	%p<222>;
	.reg .b32 	%r<621>;
	.reg .b32 	%f<125>;
	.reg .b64 	%rd<607>;

	ld.param.u64 	%rd200, [_ZN6thrust24THRUST_300001_SM_1000_NS8cuda_cub4core6detail13_kernel_agentINS1_8__reduce11ReduceAgentIPN4cuda3std3__45tupleIJilEEESC_SB_lNS1_9__extrema9arg_max_fIil11CompareCandEEEEJSC_SC_iSG_EEEvDpT0__param_3];
	ld.param.u32 	%r207, [_ZN6thrust24THRUST_300001_SM_1000_NS8cuda_cub4core6detail13_kernel_agentINS1_8__reduce11ReduceAgentIPN4cuda3std3__45tupleIJilEEESC_SB_lNS1_9__extrema9arg_max_fIil11CompareCandEEEEJSC_SC_iSG_EEEvDpT0__param_2];
	setp.eq.s32 	%p1, %r207, 0;
	@%p1 bra 	$L__BB8_212;
	cvta.to.global.u64 	%rd1, %rd200;
	setp.gt.s32 	%p2, %r207, 1279;
	@%p2 bra 	$L__BB8_121;
	mov.u32 	%r1, %tid.x;
	setp.ge.s32 	%p105, %r1, %r207;
	mov.b32 	%r560, 0;
	mov.b64 	%rd545, 0;
	mov.u32 	%r552, %r1;
	@%p105 bra 	$L__BB8_4;
	ld.param.u64 	%rd531, [_ZN6thrust24THRUST_300001_SM_1000_NS8cuda_cub4core6detail13_kernel_agentINS1_8__reduce11ReduceAgentIPN4cuda3std3__45tupleIJilEEESC_SB_lNS1_9__extrema9arg_max_fIil11CompareCandEEEEJSC_SC_iSG_EEEvDpT0__param_0];
	mul.wide.u32 	%rd386, %r1, 16;
	add.s64 	%rd383, %rd531, %rd386;
	// begin inline asm
	ld.global.nc.u64 %rd382, [%rd383];
	// end inline asm
	add.s64 	%rd385, %rd383, 8;
	// begin inline asm
	ld.global.nc.u64 %rd545, [%rd385];
	// end inline asm
	cvt.u32.u64 	%r560, %rd382;
	add.s32 	%r552, %r1, 256;
$L__BB8_4:
	setp.ge.s32 	%p106, %r552, %r207;
	@%p106 bra 	$L__BB8_25;
	not.b32 	%r322, %r552;
	add.s32 	%r6, %r207, %r322;
	and.b32  	%r323, %r6, 768;
	setp.eq.s32 	%p107, %r323, 768;
	@%p107 bra 	$L__BB8_11;
	ld.param.u64 	%rd532, [_ZN6thrust24THRUST_300001_SM_1000_NS8cuda_cub4core6detail13_kernel_agentINS1_8__reduce11ReduceAgentIPN4cuda3std3__45tupleIJilEEESC_SB_lNS1_9__extrema9arg_max_fIil11CompareCandEEEEJSC_SC_iSG_EEEvDpT0__param_0];
	mul.wide.u32 	%rd388, %r552, 16;
	add.s64 	%rd536, %rd532, %rd388;
	shr.u32 	%r324, %r6, 8;
	add.s32 	%r325, %r324, 1;
	and.b32  	%r326, %r325, 3;
	neg.s32 	%r548, %r326;
$L__BB8_7:
	.pragma "nounroll";
	mov.u64 	%rd6, %rd545;
	mov.u32 	%r10, %r560;
	// begin inline asm
	ld.global.nc.u64 %rd389, [%rd536];
	// end inline asm
	add.s64 	%rd392, %rd536, 8;
	// begin inline asm
	ld.global.nc.u64 %rd391, [%rd392];
	// end inline asm
	cvt.u32.u64 	%r11, %rd389;
	mul.wide.s32 	%rd393, %r10, 16;
	add.s64 	%rd394, %rd1, %rd393;
	ld.global.f32 	%f1, [%rd394+12];
	mul.wide.s32 	%rd395, %r11, 16;
	add.s64 	%rd396, %rd1, %rd395;
	ld.global.f32 	%f2, [%rd396+12];
	setp.lt.f32 	%p108, %f1, %f2;
	mov.u64 	%rd545, %rd391;
	mov.u32 	%r560, %r11;
	@%p108 bra 	$L__BB8_10;
	setp.lt.f32 	%p109, %f2, %f1;
	mov.u64 	%rd545, %rd6;
	mov.u32 	%r560, %r10;
	@%p109 bra 	$L__BB8_10;
	setp.lt.s64 	%p110, %rd6, %rd391;
	min.s64 	%rd545, %rd6, %rd391;
	selp.b32 	%r560, %r10, %r11, %p110;
$L__BB8_10:
	add.s32 	%r552, %r552, 256;
	add.s64 	%rd536, %rd536, 4096;
	add.s32 	%r548, %r548, 1;
	setp.ne.s32 	%p111, %r548, 0;
	@%p111 bra 	$L__BB8_7;
$L__BB8_11:
	setp.lt.u32 	%p112, %r6, 768;
	@%p112 bra 	$L__BB8_25;
$L__BB8_12:
	ld.param.u64 	%rd533, [_ZN6thrust24THRUST_300001_SM_1000_NS8cuda_cub4core6detail13_kernel_agentINS1_8__reduce11ReduceAgentIPN4cuda3std3__45tupleIJilEEESC_SB_lNS1_9__extrema9arg_max_fIil11CompareCandEEEEJSC_SC_iSG_EEEvDpT0__param_0];
	mul.wide.s32 	%rd401, %r552, 16;
	add.s64 	%rd398, %rd533, %rd401;
	// begin inline asm
	ld.global.nc.u64 %rd397, [%rd398];
	// end inline asm
	add.s64 	%rd400, %rd398, 8;
	// begin inline asm
	ld.global.nc.u64 %rd399, [%rd400];
	// end inline asm
	cvt.u32.u64 	%r21, %rd397;
	mul.wide.s32 	%rd402, %r560, 16;
	add.s64 	%rd403, %rd1, %rd402;
	ld.global.f32 	%f3, [%rd403+12];
	mul.wide.s32 	%rd404, %r21, 16;
	add.s64 	%rd405, %rd1, %rd404;
	ld.global.f32 	%f4, [%rd405+12];
	setp.lt.f32 	%p113, %f3, %f4;
	mov.u64 	%rd542, %rd399;
	mov.u32 	%r557, %r21;
	@%p113 bra 	$L__BB8_15;
	setp.lt.f32 	%p114, %f4, %f3;
	mov.u64 	%rd542, %rd545;
	mov.u32 	%r557, %r560;
	@%p114 bra 	$L__BB8_15;
	setp.lt.s64 	%p115, %rd545, %rd399;
	min.s64 	%rd542, %rd545, %rd399;
	selp.b32 	%r557, %r560, %r21, %p115;
$L__BB8_15:
	add.s64 	%rd407, %rd398, 4096;
	// begin inline asm
	ld.global.nc.u64 %rd406, [%rd407];
	// end inline asm
	add.s64 	%rd409, %rd398, 4104;
	// begin inline asm
	ld.global.nc.u64 %rd408, [%rd409];
	// end inline asm
	cvt.u32.u64 	%r24, %rd406;
	mul.wide.s32 	%rd410, %r557, 16;
	add.s64 	%rd411, %rd1, %rd410;
	ld.global.f32 	%f5, [%rd411+12];
	mul.wide.s32 	%rd412, %r24, 16;
	add.s64 	%rd413, %rd1, %rd412;
	ld.global.f32 	%f6, [%rd413+12];
	setp.lt.f32 	%p116, %f5, %f6;
	mov.u64 	%rd543, %rd408;
	mov.u32 	%r558, %r24;
	@%p116 bra 	$L__BB8_18;
	setp.lt.f32 	%p117, %f6, %f5;
	mov.u64 	%rd543, %rd542;
	mov.u32 	%r558, %r557;
	@%p117 bra 	$L__BB8_18;
	setp.lt.s64 	%p118, %rd542, %rd408;
	min.s64 	%rd543, %rd542, %rd408;
	selp.b32 	%r558, %r557, %r24, %p118;
$L__BB8_18:
	add.s64 	%rd415, %rd398, 8192;
	// begin inline asm
	ld.global.nc.u64 %rd414, [%rd415];
	// end inline asm
	add.s64 	%rd417, %rd398, 8200;
	// begin inline asm
	ld.global.nc.u64 %rd416, [%rd417];
	// end inline asm
	cvt.u32.u64 	%r27, %rd414;
	mul.wide.s32 	%rd418, %r558, 16;
	add.s64 	%rd419, %rd1, %rd418;
	ld.global.f32 	%f7, [%rd419+12];
	mul.wide.s32 	%rd420, %r27, 16;
	add.s64 	%rd421, %rd1, %rd420;
	ld.global.f32 	%f8, [%rd421+12];
	setp.lt.f32 	%p119, %f7, %f8;
	mov.u64 	%rd544, %rd416;
	mov.u32 	%r559, %r27;
	@%p119 bra 	$L__BB8_21;
	setp.lt.f32 	%p120, %f8, %f7;
	mov.u64 	%rd544, %rd543;
	mov.u32 	%r559, %r558;
	@%p120 bra 	$L__BB8_21;
	setp.lt.s64 	%p121, %rd543, %rd416;
	min.s64 	%rd544, %rd543, %rd416;
	selp.b32 	%r559, %r558, %r27, %p121;
$L__BB8_21:
	add.s64 	%rd423, %rd398, 12288;
	// begin inline asm
	ld.global.nc.u64 %rd422, [%rd423];
	// end inline asm
	add.s64 	%rd425, %rd398, 12296;
	// begin inline asm
	ld.global.nc.u64 %rd424, [%rd425];
	// end inline asm
	cvt.u32.u64 	%r30, %rd422;
	mul.wide.s32 	%rd426, %r559, 16;
	add.s64 	%rd427, %rd1, %rd426;
	ld.global.f32 	%f9, [%rd427+12];
	mul.wide.s32 	%rd428, %r30, 16;
	add.s64 	%rd429, %rd1, %rd428;
	ld.global.f32 	%f10, [%rd429+12];
	setp.lt.f32 	%p122, %f9, %f10;
	mov.u64 	%rd545, %rd424;
	mov.u32 	%r560, %r30;
	@%p122 bra 	$L__BB8_24;
	setp.lt.f32 	%p123, %f10, %f9;
	mov.u64 	%rd545, %rd544;
	mov.u32 	%r560, %r559;
	@%p123 bra 	$L__BB8_24;
	setp.lt.s64 	%p124, %rd544, %rd424;
	min.s64 	%rd545, %rd544, %rd424;
	selp.b32 	%r560, %r559, %r30, %p124;
$L__BB8_24:
	add.s32 	%r552, %r552, 1024;
	setp.lt.s32 	%p125, %r552, %r207;
	@%p125 bra 	$L__BB8_12;
$L__BB8_25:
	setp.lt.s32 	%p126, %r207, 256;
	@%p126 bra 	$L__BB8_70;
	// begin inline asm
	mov.u32 %r440, %laneid;
	// end inline asm
	mov.b32 	%r458, 1;
	mov.b32 	%r459, 31;
	mov.b32 	%r460, -1;
	// begin inline asm
	shfl.sync.down.b32 %r441, %r560, %r458, %r459, %r460;
	// end inline asm
	// begin inline asm
	shfl.sync.down.b32 %r446, %r447, %r458, %r459, %r460;
	// end inline asm
	mov.b64 	{%r452, %r457}, %rd545;
	// begin inline asm
	shfl.sync.down.b32 %r451, %r452, %r458, %r459, %r460;
	// end inline asm
	// begin inline asm
	shfl.sync.down.b32 %r456, %r457, %r458, %r459, %r460;
	// end inline asm
	mov.b64 	%rd28, {%r451, %r456};
	setp.gt.s32 	%p178, %r440, 30;
	mov.u64 	%rd547, %rd545;
	mov.u32 	%r562, %r560;
	@%p178 bra 	$L__BB8_30;
	mul.wide.s32 	%rd478, %r560, 16;
	add.s64 	%rd479, %rd1, %rd478;
	ld.global.f32 	%f11, [%rd479+12];
	mul.wide.s32 	%rd480, %r441, 16;
	add.s64 	%rd481, %rd1, %rd480;
	ld.global.f32 	%f12, [%rd481+12];
	setp.lt.f32 	%p179, %f11, %f12;
	mov.u64 	%rd547, %rd28;
	mov.u32 	%r562, %r441;
	@%p179 bra 	$L__BB8_30;
	setp.lt.f32 	%p180, %f12, %f11;
	mov.u64 	%rd547, %rd545;
	mov.u32 	%r562, %r560;
	@%p180 bra 	$L__BB8_30;
	setp.lt.s64 	%p181, %rd545, %rd28;
	min.s64 	%rd547, %rd545, %rd28;
	selp.b32 	%r562, %r560, %r441, %p181;
$L__BB8_30:
	mov.b32 	%r478, 2;
	mov.b32 	%r479, 31;
	mov.b32 	%r480, -1;
	// begin inline asm
	shfl.sync.down.b32 %r461, %r562, %r478, %r479, %r480;
	// end inline asm
	// begin inline asm
	shfl.sync.down.b32 %r466, %r467, %r478, %r479, %r480;
	// end inline asm
	mov.b64 	{%r472, %r477}, %rd547;
	// begin inline asm
	shfl.sync.down.b32 %r471, %r472, %r478, %r479, %r480;
	// end inline asm
	// begin inline asm
	shfl.sync.down.b32 %r476, %r477, %r478, %r479, %r480;
	// end inline asm
	mov.b64 	%rd31, {%r471, %r476};
	setp.gt.s32 	%p182, %r440, 29;
	mov.u64 	%rd548, %rd547;
	mov.u32 	%r563, %r562;
	@%p182 bra 	$L__BB8_34;
	mul.wide.s32 	%rd482, %r562, 16;
	add.s64 	%rd483, %rd1, %rd482;
	ld.global.f32 	%f13, [%rd483+12];
	mul.wide.s32 	%rd484, %r461, 16;
	add.s64 	%rd485, %rd1, %rd484;
	ld.global.f32 	%f14, [%rd485+12];
	setp.lt.f32 	%p183, %f13, %f14;
	mov.u64 	%rd548, %rd31;
	mov.u32 	%r563, %r461;
	@%p183 bra 	$L__BB8_34;
	setp.lt.f32 	%p184, %f14, %f13;
	mov.u64 	%rd548, %rd547;
	mov.u32 	%r563, %r562;
	@%p184 bra 	$L__BB8_34;
	setp.lt.s64 	%p185, %rd547, %rd31;
	min.s64 	%rd548, %rd547, %rd31;
	selp.b32 	%r563, %r562, %r461, %p185;
$L__BB8_34:
	mov.b32 	%r498, 4;
	mov.b32 	%r499, 31;
	mov.b32 	%r500, -1;
	// begin inline asm
	shfl.sync.down.b32 %r481, %r563, %r498, %r499, %r500;
	// end inline asm
	// begin inline asm
	shfl.sync.down.b32 %r486, %r487, %r498, %r499, %r500;
	// end inline asm
	mov.b64 	{%r492, %r497}, %rd548;
	// begin inline asm
	shfl.sync.down.b32 %r491, %r492, %r498, %r499, %r500;
	// end inline asm
	// begin inline asm
	shfl.sync.down.b32 %r496, %r497, %r498, %r499, %r500;
	// end inline asm
	mov.b64 	%rd34, {%r491, %r496};
	setp.gt.s32 	%p186, %r440, 27;
	mov.u64 	%rd549, %rd548;
	mov.u32 	%r564, %r563;
	@%p186 bra 	$L__BB8_38;
	mul.wide.s32 	%rd486, %r563, 16;
	add.s64 	%rd487, %rd1, %rd486;
	ld.global.f32 	%f15, [%rd487+12];
	mul.wide.s32 	%rd488, %r481, 16;
	add.s64 	%rd489, %rd1, %rd488;
	ld.global.f32 	%f16, [%rd489+12];
	setp.lt.f32 	%p187, %f15, %f16;
	mov.u64 	%rd549, %rd34;
	mov.u32 	%r564, %r481;
	@%p187 bra 	$L__BB8_38;
	setp.lt.f32 	%p188, %f16, %f15;
	mov.u64 	%rd549, %rd548;
	mov.u32 	%r564, %r563;
	@%p188 bra 	$L__BB8_38;
	setp.lt.s64 	%p189, %rd548, %rd34;
	min.s64 	%rd549, %rd548, %rd34;
	selp.b32 	%r564, %r563, %r481, %p189;
$L__BB8_38:
	mov.b32 	%r518, 8;
	mov.b32 	%r519, 31;
	mov.b32 	%r520, -1;
	// begin inline asm
	shfl.sync.down.b32 %r501, %r564, %r518, %r519, %r520;
	// end inline asm
	// begin inline asm
	shfl.sync.down.b32 %r506, %r507, %r518, %r519, %r520;
	// end inline asm
	mov.b64 	{%r512, %r517}, %rd549;
	// begin inline asm
	shfl.sync.down.b32 %r511, %r512, %r518, %r519, %r520;
	// end inline asm
	// begin inline asm
	shfl.sync.down.b32 %r516, %r517, %r518, %r519, %r520;
	// end inline asm
	mov.b64 	%rd37, {%r511, %r516};
	setp.gt.s32 	%p190, %r440, 23;
	mov.u64 	%rd550, %rd549;
	mov.u32 	%r565, %r564;
	@%p190 bra 	$L__BB8_42;
	mul.wide.s32 	%rd490, %r564, 16;
	add.s64 	%rd491, %rd1, %rd490;
	ld.global.f32 	%f17, [%rd491+12];
	mul.wide.s32 	%rd492, %r501, 16;
	add.s64 	%rd493, %rd1, %rd492;
	ld.global.f32 	%f18, [%rd493+12];
	setp.lt.f32 	%p191, %f17, %f18;
	mov.u64 	%rd550, %rd37;
	mov.u32 	%r565, %r501;
	@%p191 bra 	$L__BB8_42;
	setp.lt.f32 	%p192, %f18, %f17;
	mov.u64 	%rd550, %rd549;
	mov.u32 	%r565, %r564;
	@%p192 bra 	$L__BB8_42;
	setp.lt.s64 	%p193, %rd549, %rd37;
	min.s64 	%rd550, %rd549, %rd37;
	selp.b32 	%r565, %r564, %r501, %p193;
$L__BB8_42:
	mov.b32 	%r538, 16;
	mov.b32 	%r539, 31;
	mov.b32 	%r540, -1;
	// begin inline asm
	shfl.sync.down.b32 %r521, %r565, %r538, %r539, %r540;
	// end inline asm
	// begin inline asm
	shfl.sync.down.b32 %r526, %r527, %r538, %r539, %r540;
	// end inline asm
	mov.b64 	{%r532, %r537}, %rd550;
	// begin inline asm
	shfl.sync.down.b32 %r531, %r532, %r538, %r539, %r540;
	// end inline asm
	// begin inline asm
	shfl.sync.down.b32 %r536, %r537, %r538, %r539, %r540;
	// end inline asm
	mov.b64 	%rd40, {%r531, %r536};
	setp.gt.s32 	%p194, %r440, 15;
	mov.u64 	%rd606, %rd550;
	mov.u32 	%r620, %r565;
	@%p194 bra 	$L__BB8_46;
	mul.wide.s32 	%rd494, %r565, 16;
	add.s64 	%rd495, %rd1, %rd494;
	ld.global.f32 	%f19, [%rd495+12];
	mul.wide.s32 	%rd496, %r521, 16;
	add.s64 	%rd497, %rd1, %rd496;
	ld.global.f32 	%f20, [%rd497+12];
	setp.lt.f32 	%p195, %f19, %f20;
	mov.u64 	%rd606, %rd40;
	mov.u32 	%r620, %r521;
	@%p195 bra 	$L__BB8_46;
	setp.lt.f32 	%p196, %f20, %f19;
	mov.u64 	%rd606, %rd550;
	mov.u32 	%r620, %r565;
	@%p196 bra 	$L__BB8_46;
	setp.lt.s64 	%p197, %rd550, %rd40;
	min.s64 	%rd606, %rd550, %rd40;
	selp.b32 	%r620, %r565, %r521, %p197;
$L__BB8_46:
	setp.ne.s32 	%p198, %r440, 0;
	@%p198 bra 	$L__BB8_48;
	shr.u32 	%r541, %r1, 1;
	and.b32  	%r542, %r541, 496;
	mov.u32 	%r543, _ZN6thrust24THRUST_300001_SM_1000_NS8cuda_cub4core6detail5shmemE;
	add.s32 	%r544, %r543, %r542;
	st.shared.u32 	[%r544+8], %r620;
	st.shared.u64 	[%r544+16], %rd606;
$L__BB8_48:
	bar.sync 	0;
	setp.ne.s32 	%p199, %r1, 0;
	@%p199 bra 	$L__BB8_210;
	ld.shared.u32 	%r51, [_ZN6thrust24THRUST_300001_SM_1000_NS8cuda_cub4core6detail5shmemE+24];
	ld.shared.u64 	%rd43, [_ZN6thrust24THRUST_300001_SM_1000_NS8cuda_cub4core6detail5shmemE+32];
	mul.wide.s32 	%rd498, %r620, 16;
	add.s64 	%rd499, %rd1, %rd498;
	ld.global.f32 	%f21, [%rd499+12];
	mul.wide.s32 	%rd500, %r51, 16;
	add.s64 	%rd501, %rd1, %rd500;
	ld.global.f32 	%f22, [%rd501+12];
	setp.lt.f32 	%p200, %f21, %f22;
	mov.u64 	%rd552, %rd43;
	mov.u32 	%r567, %r51;
	@%p200 bra 	$L__BB8_52;
	setp.lt.f32 	%p201, %f22, %f21;
	mov.u64 	%rd552, %rd606;
	mov.u32 	%r567, %r620;
	@%p201 bra 	$L__BB8_52;
	setp.lt.s64 	%p202, %rd606, %rd43;
	min.s64 	%rd552, %rd606, %rd43;
	selp.b32 	%r567, %r620, %r51, %p202;
$L__BB8_52:
	ld.shared.u32 	%r54, [_ZN6thrust24THRUST_300001_SM_1000_NS8cuda_cub4core6detail5shmemE+40];
	ld.shared.u64 	%rd46, [_ZN6thrust24THRUST_300001_SM_1000_NS8cuda_cub4core6detail5shmemE+48];
	mul.wide.s32 	%rd502, %r567, 16;
	add.s64 	%rd503, %rd1, %rd502;
	ld.global.f32 	%f23, [%rd503+12];
	mul.wide.s32 	%rd504, %r54, 16;
	add.s64 	%rd505, %rd1, %rd504;
	ld.global.f32 	%f24, [%rd505+12];
	setp.lt.f32 	%p203, %f23, %f24;
	mov.u64 	%rd553, %rd46;
	mov.u32 	%r568, %r54;
	@%p203 bra 	$L__BB8_55;
	setp.lt.f32 	%p204, %f24, %f23;
	mov.u64 	%rd553, %rd552;
	mov.u32 	%r568, %r567;
	@%p204 bra 	$L__BB8_55;
	setp.lt.s64 	%p205, %rd552, %rd46;
	min.s64 	%rd553, %rd552, %rd46;
	selp.b32 	%r568, %r567, %r54, %p205;
$L__BB8_55:
	ld.shared.u32 	%r57, [_ZN6thrust24THRUST_300001_SM_1000_NS8cuda_cub4core6detail5shmemE+56];
	ld.shared.u64 	%rd49, [_ZN6thrust24THRUST_300001_SM_1000_NS8cuda_cub4core6detail5shmemE+64];
	mul.wide.s32 	%rd506, %r568, 16;
	add.s64 	%rd507, %rd1, %rd506;
	ld.global.f32 	%f25, [%rd507+12];
	mul.wide.s32 	%rd508, %r57, 16;
	add.s64 	%rd509, %rd1, %rd508;
	ld.global.f32 	%f26, [%rd509+12];
	setp.lt.f32 	%p206, %f25, %f26;
	mov.u64 	%rd554, %rd49;
	mov.u32 	%r569, %r57;
	@%p206 bra 	$L__BB8_58;
	setp.lt.f32 	%p207, %f26, %f25;
	mov.u64 	%rd554, %rd553;
	mov.u32 	%r569, %r568;
	@%p207 bra 	$L__BB8_58;
	setp.lt.s64 	%p208, %rd553, %rd49;
	min.s64 	%rd554, %rd553, %rd49;
	selp.b32 	%r569, %r568, %r57, %p208;
$L__BB8_58:
	ld.shared.u32 	%r60, [_ZN6thrust24THRUST_300001_SM_1000_NS8cuda_cub4core6detail5shmemE+72];
	ld.shared.u64 	%rd52, [_ZN6thrust24THRUST_300001_SM_1000_NS8cuda_cub4core6detail5shmemE+80];
	mul.wide.s32 	%rd510, %r569, 16;
	add.s64 	%rd511, %rd1, %rd510;
	ld.global.f32 	%f27, [%rd511+12];
	mul.wide.s32 	%rd512, %r60, 16;
	add.s64 	%rd513, %rd1, %rd512;
	ld.global.f32 	%f28, [%rd513+12];
	setp.lt.f32 	%p209, %f27, %f28;
	mov.u64 	%rd555, %rd52;
	mov.u32 	%r570, %r60;
	@%p209 bra 	$L__BB8_61;
	setp.lt.f32 	%p210, %f28, %f27;
	mov.u64 	%rd555, %rd554;
	mov.u32 	%r570, %r569;
	@%p210 bra 	$L__BB8_61;
	setp.lt.s64 	%p211, %rd554, %rd52;
	min.s64 	%rd555, %rd554, %rd52;
	selp.b32 	%r570, %r569, %r60, %p211;
$L__BB8_61:
	ld.shared.u32 	%r63, [_ZN6thrust24THRUST_300001_SM_1000_NS8cuda_cub4core6detail5shmemE+88];
	ld.shared.u64 	%rd55, [_ZN6thrust24THRUST_300001_SM_1000_NS8cuda_cub4core6detail5shmemE+96];
	mul.wide.s32 	%rd514, %r570, 16;
	add.s64 	%rd515, %rd1, %rd514;
	ld.global.f32 	%f29, [%rd515+12];
	mul.wide.s32 	%rd516, %r63, 16;
	add.s64 	%rd517, %rd1, %rd516;
	ld.global.f32 	%f30, [%rd517+12];
	setp.lt.f32 	%p212, %f29, %f30;
	mov.u64 	%rd556, %rd55;
	mov.u32 	%r571, %r63;
	@%p212 bra 	$L__BB8_64;
	setp.lt.f32 	%p213, %f30, %f29;
	mov.u64 	%rd556, %rd555;
	mov.u32 	%r571, %r570;
	@%p213 bra 	$L__BB8_64;
	setp.lt.s64 	%p214, %rd555, %rd55;
	min.s64 	%rd556, %rd555, %rd55;
	selp.b32 	%r571, %r570, %r63, %p214;
$L__BB8_64:
	ld.shared.u32 	%r66, [_ZN6thrust24THRUST_300001_SM_1000_NS8cuda_cub4core6detail5shmemE+104];
	ld.shared.u64 	%rd58, [_ZN6thrust24THRUST_300001_SM_1000_NS8cuda_cub4core6detail5shmemE+112];
	mul.wide.s32 	%rd518, %r571, 16;
	add.s64 	%rd519, %rd1, %rd518;
	ld.global.f32 	%f31, [%rd519+12];
	mul.wide.s32 	%rd520, %r66, 16;
	add.s64 	%rd521, %rd1, %rd520;
	ld.global.f32 	%f32, [%rd521+12];
	setp.lt.f32 	%p215, %f31, %f32;
	mov.u64 	%rd557, %rd58;
	mov.u32 	%r572, %r66;
	@%p215 bra 	$L__BB8_67;
	setp.lt.f32 	%p216, %f32, %f31;
	mov.u64 	%rd557, %rd556;
	mov.u32 	%r572, %r571;
	@%p216 bra 	$L__BB8_67;
	setp.lt.s64 	%p217, %rd556, %rd58;
	min.s64 	%rd557, %rd556, %rd58;
	selp.b32 	%r572, %r571, %r66, %p217;
$L__BB8_67:
	ld.shared.u32 	%r69, [_ZN6thrust24THRUST_300001_SM_1000_NS8cuda_cub4core6detail5shmemE+120];
	ld.shared.u64 	%rd61, [_ZN6thrust24THRUST_300001_SM_1000_NS8cuda_cub4core6detail5shmemE+128];
	mul.wide.s32 	%rd522, %r572, 16;
	add.s64 	%rd523, %rd1, %rd522;
	ld.global.f32 	%f33, [%rd523+12];
	mul.wide.s32 	%rd524, %r69, 16;
	add.s64 	%rd525, %rd1, %rd524;
	ld.global.f32 	%f34, [%rd525+12];
	setp.lt.f32 	%p218, %f33, %f34;
	mov.u32 	%r620, %r69;
	mov.u64 	%rd606, %rd61;
	@%p218 bra 	$L__BB8_210;
	setp.lt.f32 	%p219, %f34, %f33;
	mov.u32 	%r620, %r572;
	mov.u64 	%rd606, %rd557;
	@%p219 bra 	$L__BB8_210;
	setp.lt.s64 	%p220, %rd557, %rd61;
	min.s64 	%rd606, %rd557, %rd61;
	selp.b32 	%r620, %r572, %r69, %p220;
	bra.uni 	$L__BB8_210;
$L__BB8_70:
	// begin inline asm
	mov.u32 %r327, %laneid;
	// end inline asm
	and.b32  	%r348, %r1, 992;
	add.s32 	%r349, %r348, 32;
	setp.gt.s32 	%p127, %r349, %r207;
	not.b32 	%r350, %r348;
	add.s32 	%r351, %r207, %r350;
	selp.b32 	%r346, %r351, 31, %p127;
	mov.b32 	%r345, 1;
	mov.b32 	%r347, -1;
	// begin inline asm
	shfl.sync.down.b32 %r328, %r560, %r345, %r346, %r347;
	// end inline asm
	// begin inline asm
	shfl.sync.down.b32 %r333, %r334, %r345, %r346, %r347;
	// end inline asm
	mov.b64 	{%r339, %r344}, %rd545;
	// begin inline asm
	shfl.sync.down.b32 %r338, %r339, %r345, %r346, %r347;
	// end inline asm
	// begin inline asm
	shfl.sync.down.b32 %r343, %r344, %r345, %r346, %r347;
	// end inline asm
	mov.b64 	%rd63, {%r338, %r343};
	setp.ge.s32 	%p128, %r327, %r346;
	mov.u64 	%rd558, %rd545;
	mov.u32 	%r573, %r560;
	@%p128 bra 	$L__BB8_74;
	mul.wide.s32 	%rd430, %r560, 16;
	add.s64 	%rd431, %rd1, %rd430;
	ld.global.f32 	%f35, [%rd431+12];
	mul.wide.s32 	%rd432, %r328, 16;
	add.s64 	%rd433, %rd1, %rd432;
	ld.global.f32 	%f36, [%rd433+12];
	setp.lt.f32 	%p129, %f35, %f36;
	mov.u64 	%rd558, %rd63;
	mov.u32 	%r573, %r328;
	@%p129 bra 	$L__BB8_74;
	setp.lt.f32 	%p130, %f36, %f35;
	mov.u64 	%rd558, %rd545;
	mov.u32 	%r573, %r560;
	@%p130 bra 	$L__BB8_74;
	setp.lt.s64 	%p131, %rd545, %rd63;
	min.s64 	%rd558, %rd545, %rd63;
	selp.b32 	%r573, %r560, %r328, %p131;
$L__BB8_74:
	mov.b32 	%r369, 2;
	mov.b32 	%r371, -1;
	// begin inline asm
	shfl.sync.down.b32 %r352, %r573, %r369, %r346, %r371;
	// end inline asm
	// begin inline asm
	shfl.sync.down.b32 %r357, %r358, %r369, %r346, %r371;
	// end inline asm
	mov.b64 	{%r363, %r368}, %rd558;
	// begin inline asm
	shfl.sync.down.b32 %r362, %r363, %r369, %r346, %r371;
	// end inline asm
	// begin inline asm
	shfl.sync.down.b32 %r367, %r368, %r369, %r346, %r371;
	// end inline asm
	mov.b64 	%rd66, {%r362, %r367};
	add.s32 	%r372, %r327, 2;
	setp.gt.s32 	%p132, %r372, %r346;
	mov.u64 	%rd559, %rd558;
	mov.u32 	%r574, %r573;
	@%p132 bra 	$L__BB8_78;
	mul.wide.s32 	%rd434, %r573, 16;
	add.s64 	%rd435, %rd1, %rd434;
	ld.global.f32 	%f37, [%rd435+12];
	mul.wide.s32 	%rd436, %r352, 16;
	add.s64 	%rd437, %rd1, %rd436;
	ld.global.f32 	%f38, [%rd437+12];
	setp.lt.f32 	%p133, %f37, %f38;
	mov.u64 	%rd559, %rd66;
	mov.u32 	%r574, %r352;
	@%p133 bra 	$L__BB8_78;
	setp.lt.f32 	%p134, %f38, %f37;
	mov.u64 	%rd559, %rd558;
	mov.u32 	%r574, %r573;
	@%p134 bra 	$L__BB8_78;
	setp.lt.s64 	%p135, %rd558, %rd66;
	min.s64 	%rd559, %rd558, %rd66;
	selp.b32 	%r574, %r573, %r352, %p135;
$L__BB8_78:
	mov.b32 	%r390, 4;
	mov.b32 	%r392, -1;
	// begin inline asm
	shfl.sync.down.b32 %r373, %r574, %r390, %r346, %r392;
	// end inline asm
	// begin inline asm
	shfl.sync.down.b32 %r378, %r379, %r390, %r346, %r392;
	// end inline asm
	mov.b64 	{%r384, %r389}, %rd559;
	// begin inline asm
	shfl.sync.down.b32 %r383, %r384, %r390, %r346, %r392;
	// end inline asm
	// begin inline asm
	shfl.sync.down.b32 %r388, %r389, %r390, %r346, %r392;
	// end inline asm
	mov.b64 	%rd69, {%r383, %r388};
	add.s32 	%r393, %r327, 4;
	setp.gt.s32 	%p136, %r393, %r346;
	mov.u32 	%r575, %r574;
	mov.u64 	%rd560, %rd559;
	@%p136 bra 	$L__BB8_82;
	mul.wide.s32 	%rd438, %r574, 16;
	add.s64 	%rd439, %rd1, %rd438;
	ld.global.f32 	%f39, [%rd439+12];
	mul.wide.s32 	%rd440, %r373, 16;
	add.s64 	%rd441, %rd1, %rd440;
	ld.global.f32 	%f40, [%rd441+12];
	setp.lt.f32 	%p137, %f39, %f40;
	mov.u32 	%r575, %r373;
	mov.u64 	%rd560, %rd69;
	@%p137 bra 	$L__BB8_82;
	setp.lt.f32 	%p138, %f40, %f39;
	mov.u32 	%r575, %r574;
	mov.u64 	%rd560, %rd559;
	@%p138 bra 	$L__BB8_82;
	setp.lt.s64 	%p139, %rd559, %rd69;
	selp.b32 	%r575, %r574, %r373, %p139;
	min.s64 	%rd560, %rd559, %rd69;
$L__BB8_82:
	mov.b32 	%r411, 8;
	mov.b32 	%r413, -1;
	// begin inline asm
	shfl.sync.down.b32 %r394, %r575, %r411, %r346, %r413;
	// end inline asm
	// begin inline asm
	shfl.sync.down.b32 %r399, %r400, %r411, %r346, %r413;
	// end inline asm
	mov.b64 	{%r405, %r410}, %rd560;
	// begin inline asm
	shfl.sync.down.b32 %r404, %r405, %r411, %r346, %r413;
	// end inline asm
	// begin inline asm
	shfl.sync.down.b32 %r409, %r410, %r411, %r346, %r413;
	// end inline asm
	mov.b64 	%rd72, {%r404, %r409};
	add.s32 	%r414, %r327, 8;
	setp.gt.s32 	%p140, %r414, %r346;
	mov.u32 	%r576, %r575;
	mov.u64 	%rd561, %rd560;
	@%p140 bra 	$L__BB8_86;
	mul.wide.s32 	%rd442, %r575, 16;
	add.s64 	%rd443, %rd1, %rd442;
	ld.global.f32 	%f41, [%rd443+12];
	mul.wide.s32 	%rd444, %r394, 16;
	add.s64 	%rd445, %rd1, %rd444;
	ld.global.f32 	%f42, [%rd445+12];
	setp.lt.f32 	%p141, %f41, %f42;
	mov.u32 	%r576, %r394;
	mov.u64 	%rd561, %rd72;
	@%p141 bra 	$L__BB8_86;
	setp.lt.f32 	%p142, %f42, %f41;
	mov.u32 	%r576, %r575;
	mov.u64 	%rd561, %rd560;
	@%p142 bra 	$L__BB8_86;
	setp.lt.s64 	%p143, %rd560, %rd72;
	selp.b32 	%r576, %r575, %r394, %p143;
	min.s64 	%rd561, %rd560, %rd72;
$L__BB8_86:
	mov.b32 	%r432, 16;
	mov.b32 	%r434, -1;
	// begin inline asm
	shfl.sync.down.b32 %r415, %r576, %r432, %r346, %r434;
	// end inline asm
	// begin inline asm
	shfl.sync.down.b32 %r420, %r421, %r432, %r346, %r434;
	// end inline asm
	mov.b64 	{%r426, %r431}, %rd561;
	// begin inline asm
	shfl.sync.down.b32 %r425, %r426, %r432, %r346, %r434;
	// end inline asm
	// begin inline asm
	shfl.sync.down.b32 %r430, %r431, %r432, %r346, %r434;
	// end inline asm
	mov.b64 	%rd75, {%r425, %r430};
	add.s32 	%r435, %r327, 16;
	setp.gt.s32 	%p144, %r435, %r346;
	mov.u32 	%r620, %r576;
	mov.u64 	%rd606, %rd561;
	@%p144 bra 	$L__BB8_90;
	mul.wide.s32 	%rd446, %r576, 16;
	add.s64 	%rd447, %rd1, %rd446;
	ld.global.f32 	%f43, [%rd447+12];
	mul.wide.s32 	%rd448, %r415, 16;
	add.s64 	%rd449, %rd1, %rd448;
	ld.global.f32 	%f44, [%rd449+12];
	setp.lt.f32 	%p145, %f43, %f44;
	mov.u32 	%r620, %r415;
	mov.u64 	%rd606, %rd75;
	@%p145 bra 	$L__BB8_90;
	setp.lt.f32 	%p146, %f44, %f43;
	mov.u32 	%r620, %r576;
	mov.u64 	%rd606, %rd561;
	@%p146 bra 	$L__BB8_90;
	setp.lt.s64 	%p147, %rd561, %rd75;
	selp.b32 	%r620, %r576, %r415, %p147;
	min.s64 	%rd606, %rd561, %rd75;
$L__BB8_90:
	setp.ne.s32 	%p148, %r327, 0;
	@%p148 bra 	$L__BB8_92;
	shr.u32 	%r436, %r1, 1;
	and.b32  	%r437, %r436, 496;
	mov.u32 	%r438, _ZN6thrust24THRUST_300001_SM_1000_NS8cuda_cub4core6detail5shmemE;
	add.s32 	%r439, %r438, %r437;
	st.shared.u32 	[%r439+8], %r620;
	st.shared.u64 	[%r439+16], %rd606;
$L__BB8_92:
	bar.sync 	0;
	setp.ne.s32 	%p149, %r1, 0;
	@%p149 bra 	$L__BB8_210;
	setp.lt.s32 	%p150, %r207, 33;
	mov.u32 	%r578, %r620;
	mov.u64 	%rd563, %rd606;
	@%p150 bra 	$L__BB8_97;
	ld.shared.u32 	%r88, [_ZN6thrust24THRUST_300001_SM_1000_NS8cuda_cub4core6detail5shmemE+24];
	ld.shared.u64 	%rd78, [_ZN6thrust24THRUST_300001_SM_1000_NS8cuda_cub4core6detail5shmemE+32];
	mul.wide.s32 	%rd450, %r620, 16;
	add.s64 	%rd451, %rd1, %rd450;
	ld.global.f32 	%f45, [%rd451+12];
	mul.wide.s32 	%rd452, %r88, 16;
	add.s64 	%rd453, %rd1, %rd452;
	ld.global.f32 	%f46, [%rd453+12];
	setp.lt.f32 	%p151, %f45, %f46;
	mov.u32 	%r578, %r88;
	mov.u64 	%rd563, %rd78;
	@%p151 bra 	$L__BB8_97;
	setp.lt.f32 	%p152, %f46, %f45;
	mov.u32 	%r578, %r620;
	mov.u64 	%rd563, %rd606;
	@%p152 bra 	$L__BB8_97;
	setp.lt.s64 	%p153, %rd606, %rd78;
	selp.b32 	%r578, %r620, %r88, %p153;
	min.s64 	%rd563, %rd606, %rd78;
$L__BB8_97:
	setp.lt.s32 	%p154, %r207, 65;
	mov.u32 	%r579, %r578;
	mov.u64 	%rd564, %rd563;
	@%p154 bra 	$L__BB8_101;
	ld.shared.u32 	%r91, [_ZN6thrust24THRUST_300001_SM_1000_NS8cuda_cub4core6detail5shmemE+40];
	ld.shared.u64 	%rd81, [_ZN6thrust24THRUST_300001_SM_1000_NS8cuda_cub4core6detail5shmemE+48];
	mul.wide.s32 	%rd454, %r578, 16;
	add.s64 	%rd455, %rd1, %rd454;
	ld.global.f32 	%f47, [%rd455+12];
	mul.wide.s32 	%rd456, %r91, 16;
	add.s64 	%rd457, %rd1, %rd456;
	ld.global.f32 	%f48, [%rd457+12];
	setp.lt.f32 	%p155, %f47, %f48;
	mov.u32 	%r579, %r91;
	mov.u64 	%rd564, %rd81;
	@%p155 bra 	$L__BB8_101;
	setp.lt.f32 	%p156, %f48, %f47;
	mov.u32 	%r579, %r578;
	mov.u64 	%rd564, %rd563;
	@%p156 bra 	$L__BB8_101;
	setp.lt.s64 	%p157, %rd563, %rd81;
	selp.b32 	%r579, %r578, %r91, %p157;
	min.s64 	%rd564, %rd563, %rd81;
$L__BB8_101:
	setp.lt.s32 	%p158, %r207, 97;
	mov.u32 	%r580, %r579;
	mov.u64 	%rd565, %rd564;
	@%p158 bra 	$L__BB8_105;
	ld.shared.u32 	%r94, [_ZN6thrust24THRUST_300001_SM_1000_NS8cuda_cub4core6detail5shmemE+56];
	ld.shared.u64 	%rd84, [_ZN6thrust24THRUST_300001_SM_1000_NS8cuda_cub4core6detail5shmemE+64];
	mul.wide.s32 	%rd458, %r579, 16;
	add.s64 	%rd459, %rd1, %rd458;
	ld.global.f32 	%f49, [%rd459+12];
	mul.wide.s32 	%rd460, %r94, 16;
	add.s64 	%rd461, %rd1, %rd460;
	ld.global.f32 	%f50, [%rd461+12];
	setp.lt.f32 	%p159, %f49, %f50;
	mov.u32 	%r580, %r94;
	mov.u64 	%rd565, %rd84;
	@%p159 bra 	$L__BB8_105;
	setp.lt.f32 	%p160, %f50, %f49;
	mov.u32 	%r580, %r579;
	mov.u64 	%rd565, %rd564;
	@%p160 bra 	$L__BB8_105;
	setp.lt.s64 	%p161, %rd564, %rd84;
	selp.b32 	%r580, %r579, %r94, %p161;
	min.s64 	%rd565, %rd564, %rd84;
$L__BB8_105:
	setp.lt.s32 	%p162, %r207, 129;
	mov.u32 	%r581, %r580;
	mov.u64 	%rd566, %rd565;
	@%p162 bra 	$L__BB8_109;
	ld.shared.u32 	%r97, [_ZN6thrust24THRUST_300001_SM_1000_NS8cuda_cub4core6detail5shmemE+72];
	ld.shared.u64 	%rd87, [_ZN6thrust24THRUST_300001_SM_1000_NS8cuda_cub4core6detail5shmemE+80];
	mul.wide.s32 	%rd462, %r580, 16;
	add.s64 	%rd463, %rd1, %rd462;
	ld.global.f32 	%f51, [%rd463+12];
	mul.wide.s32 	%rd464, %r97, 16;
	add.s64 	%rd465, %rd1, %rd464;
	ld.global.f32 	%f52, [%rd465+12];
	setp.lt.f32 	%p163, %f51, %f52;
	mov.u32 	%r581, %r97;
	mov.u64 	%rd566, %rd87;
	@%p163 bra 	$L__BB8_109;
	setp.lt.f32 	%p164, %f52, %f51;
	mov.u32 	%r581, %r580;
	mov.u64 	%rd566, %rd565;
	@%p164 bra 	$L__BB8_109;
	setp.lt.s64 	%p165, %rd565, %rd87;
	selp.b32 	%r581, %r580, %r97, %p165;
	min.s64 	%rd566, %rd565, %rd87;
$L__BB8_109:
	setp.lt.s32 	%p166, %r207, 161;
	mov.u32 	%r582, %r581;
	mov.u64 	%rd567, %rd566;
	@%p166 bra 	$L__BB8_113;
	ld.shared.u32 	%r100, [_ZN6thrust24THRUST_300001_SM_1000_NS8cuda_cub4core6detail5shmemE+88];
	ld.shared.u64 	%rd90, [_ZN6thrust24THRUST_300001_SM_1000_NS8cuda_cub4core6detail5shmemE+96];
	mul.wide.s32 	%rd466, %r581, 16;
	add.s64 	%rd467, %rd1, %rd466;
	ld.global.f32 	%f53, [%rd467+12];
	mul.wide.s32 	%rd468, %r100, 16;
	add.s64 	%rd469, %rd1, %rd468;
	ld.global.f32 	%f54, [%rd469+12];
	setp.lt.f32 	%p167, %f53, %f54;
	mov.u32 	%r582, %r100;
	mov.u64 	%rd567, %rd90;
	@%p167 bra 	$L__BB8_113;
	setp.lt.f32 	%p168, %f54, %f53;
	mov.u32 	%r582, %r581;
	mov.u64 	%rd567, %rd566;
	@%p168 bra 	$L__BB8_113;
	setp.lt.s64 	%p169, %rd566, %rd90;
	selp.b32 	%r582, %r581, %r100, %p169;
	min.s64 	%rd567, %rd566, %rd90;
$L__BB8_113:
	setp.lt.s32 	%p170, %r207, 193;
	mov.u32 	%r583, %r582;
	mov.u64 	%rd568, %rd567;
	@%p170 bra 	$L__BB8_117;
	ld.shared.u32 	%r103, [_ZN6thrust24THRUST_300001_SM_1000_NS8cuda_cub4core6detail5shmemE+104];
	ld.shared.u64 	%rd93, [_ZN6thrust24THRUST_300001_SM_1000_NS8cuda_cub4core6detail5shmemE+112];
	mul.wide.s32 	%rd470, %r582, 16;
	add.s64 	%rd471, %rd1, %rd470;
	ld.global.f32 	%f55, [%rd471+12];
	mul.wide.s32 	%rd472, %r103, 16;
	add.s64 	%rd473, %rd1, %rd472;
	ld.global.f32 	%f56, [%rd473+12];
	setp.lt.f32 	%p171, %f55, %f56;
	mov.u32 	%r583, %r103;
	mov.u64 	%rd568, %rd93;
	@%p171 bra 	$L__BB8_117;
	setp.lt.f32 	%p172, %f56, %f55;
	mov.u32 	%r583, %r582;
	mov.u64 	%rd568, %rd567;
	@%p172 bra 	$L__BB8_117;
	setp.lt.s64 	%p173, %rd567, %rd93;
	selp.b32 	%r583, %r582, %r103, %p173;
	min.s64 	%rd568, %rd567, %rd93;
$L__BB8_117:
	setp.lt.s32 	%p174, %r207, 225;
	mov.u32 	%r620, %r583;
	mov.u64 	%rd606, %rd568;
	@%p174 bra 	$L__BB8_210;
	ld.shared.u32 	%r106, [_ZN6thrust24THRUST_300001_SM_1000_NS8cuda_cub4core6detail5shmemE+120];
	ld.shared.u64 	%rd96, [_ZN6thrust24THRUST_300001_SM_1000_NS8cuda_cub4core6detail5shmemE+128];
	mul.wide.s32 	%rd474, %r583, 16;
	add.s64 	%rd475, %rd1, %rd474;
	ld.global.f32 	%f57, [%rd475+12];
	mul.wide.s32 	%rd476, %r106, 16;
	add.s64 	%rd477, %rd1, %rd476;
	ld.global.f32 	%f58, [%rd477+12];
	setp.lt.f32 	%p175, %f57, %f58;
	mov.u32 	%r620, %r106;
	mov.u64 	%rd606, %rd96;
	@%p175 bra 	$L__BB8_210;
	setp.lt.f32 	%p176, %f58, %f57;
	mov.u32 	%r620, %r583;
	mov.u64 	%rd606, %rd568;
	@%p176 bra 	$L__BB8_210;
	setp.lt.s64 	%p177, %rd568, %rd96;
	selp.b32 	%r620, %r583, %r106, %p177;
	min.s64 	%rd606, %rd568, %rd96;
	bra.uni 	$L__BB8_210;
$L__BB8_121:
	ld.param.u64 	%rd527, [_ZN6thrust24THRUST_300001_SM_1000_NS8cuda_cub4core6detail13_kernel_agentINS1_8__reduce11ReduceAgentIPN4cuda3std3__45tupleIJilEEESC_SB_lNS1_9__extrema9arg_max_fIil11CompareCandEEEEJSC_SC_iSG_EEEvDpT0__param_0];
	mov.u32 	%r108, %tid.x;
	cvt.u64.u32 	%rd98, %r108;
	mul.wide.u32 	%rd221, %r108, 16;
	add.s64 	%rd202, %rd527, %rd221;
	// begin inline asm
	ld.global.nc.u64 %rd201, [%rd202];
	// end inline asm
	add.s64 	%rd204, %rd202, 8;
	// begin inline asm
	ld.global.nc.u64 %rd203, [%rd204];
	// end inline asm
	cvt.u32.u64 	%r109, %rd201;
	add.s64 	%rd206, %rd202, 4096;
	// begin inline asm
	ld.global.nc.u64 %rd205, [%rd206];
	// end inline asm
	add.s64 	%rd208, %rd202, 4104;
	// begin inline asm
	ld.global.nc.u64 %rd569, [%rd208];
	// end inline asm
	cvt.u32.u64 	%r584, %rd205;
	add.s64 	%rd210, %rd202, 8192;
	// begin inline asm
	ld.global.nc.u64 %rd209, [%rd210];
	// end inline asm
	add.s64 	%rd212, %rd202, 8200;
	// begin inline asm
	ld.global.nc.u64 %rd570, [%rd212];
	// end inline asm
	cvt.u32.u64 	%r585, %rd209;
	add.s64 	%rd214, %rd202, 12288;
	// begin inline asm
	ld.global.nc.u64 %rd213, [%rd214];
	// end inline asm
	add.s64 	%rd216, %rd202, 12296;
	// begin inline asm
	ld.global.nc.u64 %rd571, [%rd216];
	// end inline asm
	cvt.u32.u64 	%r586, %rd213;
	add.s64 	%rd218, %rd202, 16384;
	// begin inline asm
	ld.global.nc.u64 %rd217, [%rd218];
	// end inline asm
	add.s64 	%rd220, %rd202, 16392;
	// begin inline asm
	ld.global.nc.u64 %rd593, [%rd220];
	// end inline asm
	cvt.u32.u64 	%r607, %rd217;
	mul.wide.s32 	%rd222, %r109, 16;
	add.s64 	%rd223, %rd1, %rd222;
	ld.global.f32 	%f59, [%rd223+12];
	mul.wide.s32 	%rd224, %r584, 16;
	add.s64 	%rd225, %rd1, %rd224;
	ld.global.f32 	%f118, [%rd225+12];
	setp.lt.f32 	%p3, %f59, %f118;
	@%p3 bra 	$L__BB8_123;
	setp.lt.f32 	%p4, %f118, %f59;
	setp.lt.s64 	%p5, %rd203, %rd569;
	or.pred  	%p6, %p4, %p5;
	selp.b32 	%r584, %r109, %r584, %p6;
	selp.b64 	%rd569, %rd203, %rd569, %p6;
	mul.wide.s32 	%rd226, %r584, 16;
	add.s64 	%rd227, %rd1, %rd226;
	ld.global.f32 	%f118, [%rd227+12];
$L__BB8_123:
	mul.wide.s32 	%rd228, %r585, 16;
	add.s64 	%rd229, %rd1, %rd228;
	ld.global.f32 	%f119, [%rd229+12];
	setp.lt.f32 	%p7, %f118, %f119;
	@%p7 bra 	$L__BB8_125;
	setp.lt.f32 	%p8, %f119, %f118;
	setp.lt.s64 	%p9, %rd569, %rd570;
	or.pred  	%p10, %p8, %p9;
	selp.b32 	%r585, %r584, %r585, %p10;
	selp.b64 	%rd570, %rd569, %rd570, %p10;
	mul.wide.s32 	%rd230, %r585, 16;
	add.s64 	%rd231, %rd1, %rd230;
	ld.global.f32 	%f119, [%rd231+12];
$L__BB8_125:
	mul.wide.s32 	%rd232, %r586, 16;
	add.s64 	%rd233, %rd1, %rd232;
	ld.global.f32 	%f120, [%rd233+12];
	setp.lt.f32 	%p11, %f119, %f120;
	@%p11 bra 	$L__BB8_127;
	setp.lt.f32 	%p12, %f120, %f119;
	setp.lt.s64 	%p13, %rd570, %rd571;
	or.pred  	%p14, %p12, %p13;
	selp.b32 	%r586, %r585, %r586, %p14;
	selp.b64 	%rd571, %rd570, %rd571, %p14;
	mul.wide.s32 	%rd234, %r586, 16;
	add.s64 	%rd235, %rd1, %rd234;
	ld.global.f32 	%f120, [%rd235+12];
$L__BB8_127:
	mul.wide.s32 	%rd236, %r607, 16;
	add.s64 	%rd237, %rd1, %rd236;
	ld.global.f32 	%f69, [%rd237+12];
	setp.lt.f32 	%p15, %f120, %f69;
	@%p15 bra 	$L__BB8_129;
	setp.lt.f32 	%p16, %f69, %f120;
	setp.lt.s64 	%p17, %rd571, %rd593;
	or.pred  	%p18, %p16, %p17;
	selp.b32 	%r607, %r586, %r607, %p18;
	selp.b64 	%rd593, %rd571, %rd593, %p18;
$L__BB8_129:
	setp.lt.u32 	%p19, %r207, 2560;
	mov.b64 	%rd582, 1280;
	@%p19 bra 	$L__BB8_143;
	ld.param.u64 	%rd528, [_ZN6thrust24THRUST_300001_SM_1000_NS8cuda_cub4core6detail13_kernel_agentINS1_8__reduce11ReduceAgentIPN4cuda3std3__45tupleIJilEEESC_SB_lNS1_9__extrema9arg_max_fIil11CompareCandEEEEJSC_SC_iSG_EEEvDpT0__param_0];
	shl.b64 	%rd240, %rd98, 4;
	add.s64 	%rd241, %rd240, %rd528;
	add.s64 	%rd574, %rd241, 36872;
	mov.b64 	%rd573, 0;
$L__BB8_131:
	add.s64 	%rd243, %rd574, -16392;
	// begin inline asm
	ld.global.nc.u64 %rd242, [%rd243];
	// end inline asm
	add.s64 	%rd245, %rd574, -16384;
	// begin inline asm
	ld.global.nc.u64 %rd576, [%rd245];
	// end inline asm
	cvt.u32.u64 	%r589, %rd242;
	add.s64 	%rd247, %rd574, -12296;
	// begin inline asm
	ld.global.nc.u64 %rd246, [%rd247];
	// end inline asm
	add.s64 	%rd249, %rd574, -12288;
	// begin inline asm
	ld.global.nc.u64 %rd577, [%rd249];
	// end inline asm
	cvt.u32.u64 	%r590, %rd246;
	add.s64 	%rd251, %rd574, -8200;
	// begin inline asm
	ld.global.nc.u64 %rd250, [%rd251];
	// end inline asm
	add.s64 	%rd253, %rd574, -8192;
	// begin inline asm
	ld.global.nc.u64 %rd578, [%rd253];
	// end inline asm
	cvt.u32.u64 	%r591, %rd250;
	add.s64 	%rd255, %rd574, -4104;
	// begin inline asm
	ld.global.nc.u64 %rd254, [%rd255];
	// end inline asm
	add.s64 	%rd257, %rd574, -4096;
	// begin inline asm
	ld.global.nc.u64 %rd579, [%rd257];
	// end inline asm
	cvt.u32.u64 	%r592, %rd254;
	add.s64 	%rd259, %rd574, -8;
	// begin inline asm
	ld.global.nc.u64 %rd258, [%rd259];
	// end inline asm
	// begin inline asm
	ld.global.nc.u64 %rd580, [%rd574];
	// end inline asm
	cvt.u32.u64 	%r593, %rd258;
	mul.wide.s32 	%rd262, %r607, 16;
	add.s64 	%rd263, %rd1, %rd262;
	ld.global.f32 	%f70, [%rd263+12];
	mul.wide.s32 	%rd264, %r589, 16;
	add.s64 	%rd265, %rd1, %rd264;
	ld.global.f32 	%f121, [%rd265+12];
	setp.lt.f32 	%p20, %f70, %f121;
	@%p20 bra 	$L__BB8_133;
	setp.lt.f32 	%p21, %f121, %f70;
	setp.lt.s64 	%p22, %rd593, %rd576;
	or.pred  	%p23, %p21, %p22;
	selp.b32 	%r589, %r607, %r589, %p23;
	selp.b64 	%rd576, %rd593, %rd576, %p23;
	mul.wide.s32 	%rd266, %r589, 16;
	add.s64 	%rd267, %rd1, %rd266;
	ld.global.f32 	%f121, [%rd267+12];
$L__BB8_133:
	mul.wide.s32 	%rd268, %r590, 16;
	add.s64 	%rd269, %rd1, %rd268;
	ld.global.f32 	%f122, [%rd269+12];
	setp.lt.f32 	%p24, %f121, %f122;
	@%p24 bra 	$L__BB8_135;
	setp.lt.f32 	%p25, %f122, %f121;
	setp.lt.s64 	%p26, %rd576, %rd577;
	or.pred  	%p27, %p25, %p26;
	selp.b32 	%r590, %r589, %r590, %p27;
	selp.b64 	%rd577, %rd576, %rd577, %p27;
	mul.wide.s32 	%rd270, %r590, 16;
	add.s64 	%rd271, %rd1, %rd270;
	ld.global.f32 	%f122, [%rd271+12];
$L__BB8_135:
	mul.wide.s32 	%rd272, %r591, 16;
	add.s64 	%rd273, %rd1, %rd272;
	ld.global.f32 	%f123, [%rd273+12];
	setp.lt.f32 	%p28, %f122, %f123;
	@%p28 bra 	$L__BB8_137;
	setp.lt.f32 	%p29, %f123, %f122;
	setp.lt.s64 	%p30, %rd577, %rd578;
	or.pred  	%p31, %p29, %p30;
	selp.b32 	%r591, %r590, %r591, %p31;
	selp.b64 	%rd578, %rd577, %rd578, %p31;
	mul.wide.s32 	%rd274, %r591, 16;
	add.s64 	%rd275, %rd1, %rd274;
	ld.global.f32 	%f123, [%rd275+12];
$L__BB8_137:
	mul.wide.s32 	%rd276, %r592, 16;
	add.s64 	%rd277, %rd1, %rd276;
	ld.global.f32 	%f124, [%rd277+12];
	setp.lt.f32 	%p32, %f123, %f124;
	@%p32 bra 	$L__BB8_139;
	setp.lt.f32 	%p33, %f124, %f123;
	setp.lt.s64 	%p34, %rd578, %rd579;
	or.pred  	%p35, %p33, %p34;
	selp.b32 	%r592, %r591, %r592, %p35;
	selp.b64 	%rd579, %rd578, %rd579, %p35;
	mul.wide.s32 	%rd278, %r592, 16;
	add.s64 	%rd279, %rd1, %rd278;
	ld.global.f32 	%f124, [%rd279+12];
$L__BB8_139:
	mul.wide.s32 	%rd280, %r593, 16;
	add.s64 	%rd281, %rd1, %rd280;
	ld.global.f32 	%f83, [%rd281+12];
	setp.lt.f32 	%p36, %f124, %f83;
	@%p36 bra 	$L__BB8_141;
	setp.lt.f32 	%p37, %f83, %f124;
	setp.lt.s64 	%p38, %rd579, %rd580;
	or.pred  	%p39, %p37, %p38;
	selp.b32 	%r593, %r592, %r593, %p39;
	selp.b64 	%rd580, %rd579, %rd580, %p39;
$L__BB8_141:
	add.s64 	%rd574, %rd574, 20480;
	add.s64 	%rd573, %rd573, 1280;
	cvt.s64.s32 	%rd282, %r207;
	add.s64 	%rd283, %rd282, -2560;
	setp.le.s64 	%p40, %rd573, %rd283;
	mov.u32 	%r607, %r593;
	mov.u64 	%rd593, %rd580;
	@%p40 bra 	$L__BB8_131;
	add.s64 	%rd582, %rd573, 1280;
	mov.u64 	%rd593, %rd580;
	mov.u32 	%r607, %r593;
$L__BB8_143:
	cvt.s64.s32 	%rd284, %r207;
	setp.ge.s64 	%p41, %rd582, %rd284;
	@%p41 bra 	$L__BB8_166;
	cvt.u32.u64 	%r139, %rd582;
	sub.s32 	%r140, %r207, %r139;
	setp.ge.s32 	%p42, %r108, %r140;
	@%p42 bra 	$L__BB8_166;
	not.b32 	%r209, %r108;
	add.s32 	%r210, %r207, %r209;
	sub.s32 	%r141, %r210, %r139;
	and.b32  	%r211, %r141, 768;
	setp.eq.s32 	%p43, %r211, 768;
	mov.u32 	%r599, %r108;
	@%p43 bra 	$L__BB8_151;
	ld.param.u64 	%rd529, [_ZN6thrust24THRUST_300001_SM_1000_NS8cuda_cub4core6detail13_kernel_agentINS1_8__reduce11ReduceAgentIPN4cuda3std3__45tupleIJilEEESC_SB_lNS1_9__extrema9arg_max_fIil11CompareCandEEEEJSC_SC_iSG_EEEvDpT0__param_0];
	add.s64 	%rd287, %rd582, %rd98;
	shl.b64 	%rd288, %rd287, 4;
	add.s64 	%rd583, %rd529, %rd288;
	shr.u32 	%r212, %r141, 8;
	add.s32 	%r213, %r212, 1;
	and.b32  	%r214, %r213, 3;
	neg.s32 	%r595, %r214;
	mov.u32 	%r599, %r108;
$L__BB8_147:
	.pragma "nounroll";
	mov.u64 	%rd138, %rd593;
	mov.u32 	%r145, %r607;
	// begin inline asm
	ld.global.nc.u64 %rd289, [%rd583];
	// end inline asm
	add.s64 	%rd292, %rd583, 8;
	// begin inline asm
	ld.global.nc.u64 %rd291, [%rd292];
	// end inline asm
	cvt.u32.u64 	%r146, %rd289;
	mul.wide.s32 	%rd293, %r145, 16;
	add.s64 	%rd294, %rd1, %rd293;
	ld.global.f32 	%f84, [%rd294+12];
	mul.wide.s32 	%rd295, %r146, 16;
	add.s64 	%rd296, %rd1, %rd295;
	ld.global.f32 	%f85, [%rd296+12];
	setp.lt.f32 	%p44, %f84, %f85;
	mov.u32 	%r607, %r146;
	mov.u64 	%rd593, %rd291;
	@%p44 bra 	$L__BB8_150;
	setp.lt.f32 	%p45, %f85, %f84;
	mov.u32 	%r607, %r145;
	mov.u64 	%rd593, %rd138;
	@%p45 bra 	$L__BB8_150;
	setp.lt.s64 	%p46, %rd138, %rd291;
	selp.b32 	%r607, %r145, %r146, %p46;
	min.s64 	%rd593, %rd138, %rd291;
$L__BB8_150:
	add.s32 	%r599, %r599, 256;
	add.s64 	%rd583, %rd583, 4096;
	add.s32 	%r595, %r595, 1;
	setp.ne.s32 	%p47, %r595, 0;
	@%p47 bra 	$L__BB8_147;
$L__BB8_151:
	setp.lt.u32 	%p48, %r141, 768;
	@%p48 bra 	$L__BB8_166;
	ld.param.u64 	%rd530, [_ZN6thrust24THRUST_300001_SM_1000_NS8cuda_cub4core6detail13_kernel_agentINS1_8__reduce11ReduceAgentIPN4cuda3std3__45tupleIJilEEESC_SB_lNS1_9__extrema9arg_max_fIil11CompareCandEEEEJSC_SC_iSG_EEEvDpT0__param_0];
	cvt.u64.u32 	%rd297, %r599;
	add.s64 	%rd298, %rd582, %rd297;
	shl.b64 	%rd299, %rd298, 4;
	add.s64 	%rd300, %rd299, %rd530;
	add.s64 	%rd588, %rd300, 12296;
$L__BB8_153:
	add.s64 	%rd302, %rd588, -12296;
	// begin inline asm
	ld.global.nc.u64 %rd301, [%rd302];
	// end inline asm
	add.s64 	%rd304, %rd588, -12288;
	// begin inline asm
	ld.global.nc.u64 %rd303, [%rd304];
	// end inline asm
	cvt.u32.u64 	%r156, %rd301;
	mul.wide.s32 	%rd305, %r607, 16;
	add.s64 	%rd306, %rd1, %rd305;
	ld.global.f32 	%f86, [%rd306+12];
	mul.wide.s32 	%rd307, %r156, 16;
	add.s64 	%rd308, %rd1, %rd307;
	ld.global.f32 	%f87, [%rd308+12];
	setp.lt.f32 	%p49, %f86, %f87;
	mov.u32 	%r604, %r156;
	mov.u64 	%rd590, %rd303;
	@%p49 bra 	$L__BB8_156;
	setp.lt.f32 	%p50, %f87, %f86;
	mov.u32 	%r604, %r607;
	mov.u64 	%rd590, %rd593;
	@%p50 bra 	$L__BB8_156;
	setp.lt.s64 	%p51, %rd593, %rd303;
	selp.b32 	%r604, %r607, %r156, %p51;
	min.s64 	%rd590, %rd593, %rd303;
$L__BB8_156:
	add.s64 	%rd310, %rd588, -8200;
	// begin inline asm
	ld.global.nc.u64 %rd309, [%rd310];
	// end inline asm
	add.s64 	%rd312, %rd588, -8192;
	// begin inline asm
	ld.global.nc.u64 %rd311, [%rd312];
	// end inline asm
	cvt.u32.u64 	%r159, %rd309;
	mul.wide.s32 	%rd313, %r604, 16;
	add.s64 	%rd314, %rd1, %rd313;
	ld.global.f32 	%f88, [%rd314+12];
	mul.wide.s32 	%rd315, %r159, 16;
	add.s64 	%rd316, %rd1, %rd315;
	ld.global.f32 	%f89, [%rd316+12];
	setp.lt.f32 	%p52, %f88, %f89;
	mov.u32 	%r605, %r159;
	mov.u64 	%rd591, %rd311;
	@%p52 bra 	$L__BB8_159;
	setp.lt.f32 	%p53, %f89, %f88;
	mov.u32 	%r605, %r604;
	mov.u64 	%rd591, %rd590;
	@%p53 bra 	$L__BB8_159;
	setp.lt.s64 	%p54, %rd590, %rd311;
	selp.b32 	%r605, %r604, %r159, %p54;
	min.s64 	%rd591, %rd590, %rd311;
$L__BB8_159:
	add.s64 	%rd318, %rd588, -4104;
	// begin inline asm
	ld.global.nc.u64 %rd317, [%rd318];
	// end inline asm
	add.s64 	%rd320, %rd588, -4096;
	// begin inline asm
	ld.global.nc.u64 %rd319, [%rd320];
	// end inline asm
	cvt.u32.u64 	%r162, %rd317;
	mul.wide.s32 	%rd321, %r605, 16;
	add.s64 	%rd322, %rd1, %rd321;
	ld.global.f32 	%f90, [%rd322+12];
	mul.wide.s32 	%rd323, %r162, 16;
	add.s64 	%rd324, %rd1, %rd323;
	ld.global.f32 	%f91, [%rd324+12];
	setp.lt.f32 	%p55, %f90, %f91;
	mov.u32 	%r606, %r162;
	mov.u64 	%rd592, %rd319;
	@%p55 bra 	$L__BB8_162;
	setp.lt.f32 	%p56, %f91, %f90;
	mov.u32 	%r606, %r605;
	mov.u64 	%rd592, %rd591;
	@%p56 bra 	$L__BB8_162;
	setp.lt.s64 	%p57, %rd591, %rd319;
	selp.b32 	%r606, %r605, %r162, %p57;
	min.s64 	%rd592, %rd591, %rd319;
$L__BB8_162:
	add.s64 	%rd326, %rd588, -8;
	// begin inline asm
	ld.global.nc.u64 %rd325, [%rd326];
	// end inline asm
	// begin inline asm
	ld.global.nc.u64 %rd327, [%rd588];
	// end inline asm
	cvt.u32.u64 	%r165, %rd325;
	mul.wide.s32 	%rd329, %r606, 16;
	add.s64 	%rd330, %rd1, %rd329;
	ld.global.f32 	%f92, [%rd330+12];
	mul.wide.s32 	%rd331, %r165, 16;
	add.s64 	%rd332, %rd1, %rd331;
	ld.global.f32 	%f93, [%rd332+12];
	setp.lt.f32 	%p58, %f92, %f93;
	mov.u32 	%r607, %r165;
	mov.u64 	%rd593, %rd327;
	@%p58 bra 	$L__BB8_165;
	setp.lt.f32 	%p59, %f93, %f92;
	mov.u32 	%r607, %r606;
	mov.u64 	%rd593, %rd592;
	@%p59 bra 	$L__BB8_165;
	setp.lt.s64 	%p60, %rd592, %rd327;
	selp.b32 	%r607, %r606, %r165, %p60;
	min.s64 	%rd593, %rd592, %rd327;
$L__BB8_165:
	add.s32 	%r599, %r599, 1024;
	add.s64 	%rd588, %rd588, 16384;
	setp.lt.s32 	%p61, %r599, %r140;
	@%p61 bra 	$L__BB8_153;
$L__BB8_166:
	// begin inline asm
	mov.u32 %r215, %laneid;
	// end inline asm
	mov.b32 	%r233, 1;
	mov.b32 	%r234, 31;
	mov.b32 	%r235, -1;
	// begin inline asm
	shfl.sync.down.b32 %r216, %r607, %r233, %r234, %r235;
	// end inline asm
	// begin inline asm
	shfl.sync.down.b32 %r221, %r222, %r233, %r234, %r235;
	// end inline asm
	mov.b64 	{%r227, %r232}, %rd593;
	// begin inline asm
	shfl.sync.down.b32 %r226, %r227, %r233, %r234, %r235;
	// end inline asm
	// begin inline asm
	shfl.sync.down.b32 %r231, %r232, %r233, %r234, %r235;
	// end inline asm
	mov.b64 	%rd162, {%r226, %r231};
	setp.gt.s32 	%p62, %r215, 30;
	mov.u32 	%r609, %r607;
	mov.u64 	%rd595, %rd593;
	@%p62 bra 	$L__BB8_170;
	mul.wide.s32 	%rd333, %r607, 16;
	add.s64 	%rd334, %rd1, %rd333;
	ld.global.f32 	%f94, [%rd334+12];
	mul.wide.s32 	%rd335, %r216, 16;
	add.s64 	%rd336, %rd1, %rd335;
	ld.global.f32 	%f95, [%rd336+12];
	setp.lt.f32 	%p63, %f94, %f95;
	mov.u32 	%r609, %r216;
	mov.u64 	%rd595, %rd162;
	@%p63 bra 	$L__BB8_170;
	setp.lt.f32 	%p64, %f95, %f94;
	mov.u32 	%r609, %r607;
	mov.u64 	%rd595, %rd593;
	@%p64 bra 	$L__BB8_170;
	setp.lt.s64 	%p65, %rd593, %rd162;
	selp.b32 	%r609, %r607, %r216, %p65;
	min.s64 	%rd595, %rd593, %rd162;
$L__BB8_170:
	mov.b32 	%r253, 2;
	mov.b32 	%r254, 31;
	mov.b32 	%r255, -1;
	// begin inline asm
	shfl.sync.down.b32 %r236, %r609, %r253, %r254, %r255;
	// end inline asm
	// begin inline asm
	shfl.sync.down.b32 %r241, %r242, %r253, %r254, %r255;
	// end inline asm
	mov.b64 	{%r247, %r252}, %rd595;
	// begin inline asm
	shfl.sync.down.b32 %r246, %r247, %r253, %r254, %r255;
	// end inline asm
	// begin inline asm
	shfl.sync.down.b32 %r251, %r252, %r253, %r254, %r255;
	// end inline asm
	mov.b64 	%rd165, {%r246, %r251};
	setp.gt.s32 	%p66, %r215, 29;
	mov.u32 	%r610, %r609;
	mov.u64 	%rd596, %rd595;
	@%p66 bra 	$L__BB8_174;
	mul.wide.s32 	%rd337, %r609, 16;
	add.s64 	%rd338, %rd1, %rd337;
	ld.global.f32 	%f96, [%rd338+12];
	mul.wide.s32 	%rd339, %r236, 16;
	add.s64 	%rd340, %rd1, %rd339;
	ld.global.f32 	%f97, [%rd340+12];
	setp.lt.f32 	%p67, %f96, %f97;
	mov.u32 	%r610, %r236;
	mov.u64 	%rd596, %rd165;
	@%p67 bra 	$L__BB8_174;
	setp.lt.f32 	%p68, %f97, %f96;
	mov.u32 	%r610, %r609;
	mov.u64 	%rd596, %rd595;
	@%p68 bra 	$L__BB8_174;
	setp.lt.s64 	%p69, %rd595, %rd165;
	selp.b32 	%r610, %r609, %r236, %p69;
	min.s64 	%rd596, %rd595, %rd165;
$L__BB8_174:
	mov.b32 	%r273, 4;
	mov.b32 	%r274, 31;
	mov.b32 	%r275, -1;
	// begin inline asm
	shfl.sync.down.b32 %r256, %r610, %r273, %r274, %r275;
	// end inline asm
	// begin inline asm
	shfl.sync.down.b32 %r261, %r262, %r273, %r274, %r275;
	// end inline asm
	mov.b64 	{%r267, %r272}, %rd596;
	// begin inline asm
	shfl.sync.down.b32 %r266, %r267, %r273, %r274, %r275;
	// end inline asm
	// begin inline asm
	shfl.sync.down.b32 %r271, %r272, %r273, %r274, %r275;
	// end inline asm
	mov.b64 	%rd168, {%r266, %r271};
	setp.gt.s32 	%p70, %r215, 27;
	mov.u32 	%r611, %r610;
	mov.u64 	%rd597, %rd596;
	@%p70 bra 	$L__BB8_178;
	mul.wide.s32 	%rd341, %r610, 16;
	add.s64 	%rd342, %rd1, %rd341;
	ld.global.f32 	%f98, [%rd342+12];
	mul.wide.s32 	%rd343, %r256, 16;
	add.s64 	%rd344, %rd1, %rd343;
	ld.global.f32 	%f99, [%rd344+12];
	setp.lt.f32 	%p71, %f98, %f99;
	mov.u32 	%r611, %r256;
	mov.u64 	%rd597, %rd168;
	@%p71 bra 	$L__BB8_178;
	setp.lt.f32 	%p72, %f99, %f98;
	mov.u32 	%r611, %r610;
	mov.u64 	%rd597, %rd596;
	@%p72 bra 	$L__BB8_178;
	setp.lt.s64 	%p73, %rd596, %rd168;
	selp.b32 	%r611, %r610, %r256, %p73;
	min.s64 	%rd597, %rd596, %rd168;
$L__BB8_178:
	mov.b32 	%r293, 8;
	mov.b32 	%r294, 31;
	mov.b32 	%r295, -1;
	// begin inline asm
	shfl.sync.down.b32 %r276, %r611, %r293, %r294, %r295;
	// end inline asm
	// begin inline asm
	shfl.sync.down.b32 %r281, %r282, %r293, %r294, %r295;
	// end inline asm
	mov.b64 	{%r287, %r292}, %rd597;
	// begin inline asm
	shfl.sync.down.b32 %r286, %r287, %r293, %r294, %r295;
	// end inline asm
	// begin inline asm
	shfl.sync.down.b32 %r291, %r292, %r293, %r294, %r295;
	// end inline asm
	mov.b64 	%rd171, {%r286, %r291};
	setp.gt.s32 	%p74, %r215, 23;
	mov.u32 	%r612, %r611;
	mov.u64 	%rd598, %rd597;
	@%p74 bra 	$L__BB8_182;
	mul.wide.s32 	%rd345, %r611, 16;
	add.s64 	%rd346, %rd1, %rd345;
	ld.global.f32 	%f100, [%rd346+12];
	mul.wide.s32 	%rd347, %r276, 16;
	add.s64 	%rd348, %rd1, %rd347;
	ld.global.f32 	%f101, [%rd348+12];
	setp.lt.f32 	%p75, %f100, %f101;
	mov.u32 	%r612, %r276;
	mov.u64 	%rd598, %rd171;
	@%p75 bra 	$L__BB8_182;
	setp.lt.f32 	%p76, %f101, %f100;
	mov.u32 	%r612, %r611;
	mov.u64 	%rd598, %rd597;
	@%p76 bra 	$L__BB8_182;
	setp.lt.s64 	%p77, %rd597, %rd171;
	selp.b32 	%r612, %r611, %r276, %p77;
	min.s64 	%rd598, %rd597, %rd171;
$L__BB8_182:
	mov.b32 	%r313, 16;
	mov.b32 	%r314, 31;
	mov.b32 	%r315, -1;
	// begin inline asm
	shfl.sync.down.b32 %r296, %r612, %r313, %r314, %r315;
	// end inline asm
	// begin inline asm
	shfl.sync.down.b32 %r301, %r302, %r313, %r314, %r315;
	// end inline asm
	mov.b64 	{%r307, %r312}, %rd598;
	// begin inline asm
	shfl.sync.down.b32 %r306, %r307, %r313, %r314, %r315;
	// end inline asm
	// begin inline asm
	shfl.sync.down.b32 %r311, %r312, %r313, %r314, %r315;
	// end inline asm
	mov.b64 	%rd174, {%r306, %r311};
	setp.gt.s32 	%p78, %r215, 15;
	mov.u32 	%r620, %r612;
	mov.u64 	%rd606, %rd598;
	@%p78 bra 	$L__BB8_186;
	mul.wide.s32 	%rd349, %r612, 16;
	add.s64 	%rd350, %rd1, %rd349;
	ld.global.f32 	%f102, [%rd350+12];
	mul.wide.s32 	%rd351, %r296, 16;
	add.s64 	%rd352, %rd1, %rd351;
	ld.global.f32 	%f103, [%rd352+12];
	setp.lt.f32 	%p79, %f102, %f103;
	mov.u32 	%r620, %r296;
	mov.u64 	%rd606, %rd174;
	@%p79 bra 	$L__BB8_186;
	setp.lt.f32 	%p80, %f103, %f102;
	mov.u32 	%r620, %r612;
	mov.u64 	%rd606, %rd598;
	@%p80 bra 	$L__BB8_186;
	setp.lt.s64 	%p81, %rd598, %rd174;
	selp.b32 	%r620, %r612, %r296, %p81;
	min.s64 	%rd606, %rd598, %rd174;
$L__BB8_186:
	setp.ne.s32 	%p82, %r215, 0;
	@%p82 bra 	$L__BB8_188;
	shr.u32 	%r316, %r108, 1;
	and.b32  	%r317, %r316, 496;
	mov.u32 	%r318, _ZN6thrust24THRUST_300001_SM_1000_NS8cuda_cub4core6detail5shmemE;
	add.s32 	%r319, %r318, %r317;
	st.shared.u32 	[%r319+8], %r620;
	st.shared.u64 	[%r319+16], %rd606;
$L__BB8_188:
	bar.sync 	0;
	setp.ne.s32 	%p83, %r108, 0;
	@%p83 bra 	$L__BB8_210;
	ld.shared.u32 	%r186, [_ZN6thrust24THRUST_300001_SM_1000_NS8cuda_cub4core6detail5shmemE+24];
	ld.shared.u64 	%rd177, [_ZN6thrust24THRUST_300001_SM_1000_NS8cuda_cub4core6detail5shmemE+32];
	mul.wide.s32 	%rd353, %r620, 16;
	add.s64 	%rd354, %rd1, %rd353;
	ld.global.f32 	%f104, [%rd354+12];
	mul.wide.s32 	%rd355, %r186, 16;
	add.s64 	%rd356, %rd1, %rd355;
	ld.global.f32 	%f105, [%rd356+12];
	setp.lt.f32 	%p84, %f104, %f105;
	mov.u32 	%r614, %r186;
	mov.u64 	%rd600, %rd177;
	@%p84 bra 	$L__BB8_192;
	setp.lt.f32 	%p85, %f105, %f104;
	mov.u32 	%r614, %r620;
	mov.u64 	%rd600, %rd606;
	@%p85 bra 	$L__BB8_192;
	setp.lt.s64 	%p86, %rd606, %rd177;
	selp.b32 	%r614, %r620, %r186, %p86;
	min.s64 	%rd600, %rd606, %rd177;
$L__BB8_192:
	ld.shared.u32 	%r189, [_ZN6thrust24THRUST_300001_SM_1000_NS8cuda_cub4core6detail5shmemE+40];
	ld.shared.u64 	%rd180, [_ZN6thrust24THRUST_300001_SM_1000_NS8cuda_cub4core6detail5shmemE+48];
	mul.wide.s32 	%rd357, %r614, 16;
	add.s64 	%rd358, %rd1, %rd357;
	ld.global.f32 	%f106, [%rd358+12];
	mul.wide.s32 	%rd359, %r189, 16;
	add.s64 	%rd360, %rd1, %rd359;
	ld.global.f32 	%f107, [%rd360+12];
	setp.lt.f32 	%p87, %f106, %f107;
	mov.u32 	%r615, %r189;
	mov.u64 	%rd601, %rd180;
	@%p87 bra 	$L__BB8_195;
	setp.lt.f32 	%p88, %f107, %f106;
	mov.u32 	%r615, %r614;
	mov.u64 	%rd601, %rd600;
	@%p88 bra 	$L__BB8_195;
	setp.lt.s64 	%p89, %rd600, %rd180;
	selp.b32 	%r615, %r614, %r189, %p89;
	min.s64 	%rd601, %rd600, %rd180;
$L__BB8_195:
	ld.shared.u32 	%r192, [_ZN6thrust24THRUST_300001_SM_1000_NS8cuda_cub4core6detail5shmemE+56];
	ld.shared.u64 	%rd183, [_ZN6thrust24THRUST_300001_SM_1000_NS8cuda_cub4core6detail5shmemE+64];
	mul.wide.s32 	%rd361, %r615, 16;
	add.s64 	%rd362, %rd1, %rd361;
	ld.global.f32 	%f108, [%rd362+12];
	mul.wide.s32 	%rd363, %r192, 16;
	add.s64 	%rd364, %rd1, %rd363;
	ld.global.f32 	%f109, [%rd364+12];
	setp.lt.f32 	%p90, %f108, %f109;
	mov.u32 	%r616, %r192;
	mov.u64 	%rd602, %rd183;
	@%p90 bra 	$L__BB8_198;
	setp.lt.f32 	%p91, %f109, %f108;
	mov.u32 	%r616, %r615;
	mov.u64 	%rd602, %rd601;
	@%p91 bra 	$L__BB8_198;
	setp.lt.s64 	%p92, %rd601, %rd183;
	selp.b32 	%r616, %r615, %r192, %p92;
	min.s64 	%rd602, %rd601, %rd183;
$L__BB8_198:
	ld.shared.u32 	%r195, [_ZN6thrust24THRUST_300001_SM_1000_NS8cuda_cub4core6detail5shmemE+72];
	ld.shared.u64 	%rd186, [_ZN6thrust24THRUST_300001_SM_1000_NS8cuda_cub4core6detail5shmemE+80];
	mul.wide.s32 	%rd365, %r616, 16;
	add.s64 	%rd366, %rd1, %rd365;
	ld.global.f32 	%f110, [%rd366+12];
	mul.wide.s32 	%rd367, %r195, 16;
	add.s64 	%rd368, %rd1, %rd367;
	ld.global.f32 	%f111, [%rd368+12];
	setp.lt.f32 	%p93, %f110, %f111;
	mov.u32 	%r617, %r195;
	mov.u64 	%rd603, %rd186;
	@%p93 bra 	$L__BB8_201;
	setp.lt.f32 	%p94, %f111, %f110;
	mov.u32 	%r617, %r616;
	mov.u64 	%rd603, %rd602;
	@%p94 bra 	$L__BB8_201;
	setp.lt.s64 	%p95, %rd602, %rd186;
	selp.b32 	%r617, %r616, %r195, %p95;
	min.s64 	%rd603, %rd602, %rd186;
$L__BB8_201:
	ld.shared.u32 	%r198, [_ZN6thrust24THRUST_300001_SM_1000_NS8cuda_cub4core6detail5shmemE+88];
	ld.shared.u64 	%rd189, [_ZN6thrust24THRUST_300001_SM_1000_NS8cuda_cub4core6detail5shmemE+96];
	mul.wide.s32 	%rd369, %r617, 16;
	add.s64 	%rd370, %rd1, %rd369;
	ld.global.f32 	%f112, [%rd370+12];
	mul.wide.s32 	%rd371, %r198, 16;
	add.s64 	%rd372, %rd1, %rd371;
	ld.global.f32 	%f113, [%rd372+12];
	setp.lt.f32 	%p96, %f112, %f113;
	mov.u32 	%r618, %r198;
	mov.u64 	%rd604, %rd189;
	@%p96 bra 	$L__BB8_204;
	setp.lt.f32 	%p97, %f113, %f112;
	mov.u32 	%r618, %r617;
	mov.u64 	%rd604, %rd603;
	@%p97 bra 	$L__BB8_204;
	setp.lt.s64 	%p98, %rd603, %rd189;
	selp.b32 	%r618, %r617, %r198, %p98;
	min.s64 	%rd604, %rd603, %rd189;
$L__BB8_204:
	ld.shared.u32 	%r201, [_ZN6thrust24THRUST_300001_SM_1000_NS8cuda_cub4core6detail5shmemE+104];
	ld.shared.u64 	%rd192, [_ZN6thrust24THRUST_300001_SM_1000_NS8cuda_cub4core6detail5shmemE+112];
	mul.wide.s32 	%rd373, %r618, 16;
	add.s64 	%rd374, %rd1, %rd373;
	ld.global.f32 	%f114, [%rd374+12];
	mul.wide.s32 	%rd375, %r201, 16;
	add.s64 	%rd376, %rd1, %rd375;
	ld.global.f32 	%f115, [%rd376+12];
	setp.lt.f32 	%p99, %f114, %f115;
	mov.u32 	%r619, %r201;
	mov.u64 	%rd605, %rd192;
	@%p99 bra 	$L__BB8_207;
	setp.lt.f32 	%p100, %f115, %f114;
	mov.u32 	%r619, %r618;
	mov.u64 	%rd605, %rd604;
	@%p100 bra 	$L__BB8_207;
	setp.lt.s64 	%p101, %rd604, %rd192;
	selp.b32 	%r619, %r618, %r201, %p101;
	min.s64 	%rd605, %rd604, %rd192;
$L__BB8_207:
	ld.shared.u32 	%r204, [_ZN6thrust24THRUST_300001_SM_1000_NS8cuda_cub4core6detail5shmemE+120];
	ld.shared.u64 	%rd195, [_ZN6thrust24THRUST_300001_SM_1000_NS8cuda_cub4core6detail5shmemE+128];
	mul.wide.s32 	%rd377, %r619, 16;
	add.s64 	%rd378, %rd1, %rd377;
	ld.global.f32 	%f116, [%rd378+12];
	mul.wide.s32 	%rd379, %r204, 16;
	add.s64 	%rd380, %rd1, %rd379;
	ld.global.f32 	%f117, [%rd380+12];
	setp.lt.f32 	%p102, %f116, %f117;
	mov.u32 	%r620, %r204;
	mov.u64 	%rd606, %rd195;
	@%p102 bra 	$L__BB8_210;
	setp.lt.f32 	%p103, %f117, %f116;
	mov.u32 	%r620, %r619;
	mov.u64 	%rd606, %rd605;
	@%p103 bra 	$L__BB8_210;
	setp.lt.s64 	%p104, %rd605, %rd195;
	selp.b32 	%r620, %r619, %r204, %p104;
	min.s64 	%rd606, %rd605, %rd195;
$L__BB8_210:
	mov.u32 	%r545, %tid.x;
	setp.ne.s32 	%p221, %r545, 0;
	@%p221 bra 	$L__BB8_212;
	ld.param.u64 	%rd534, [_ZN6thrust24THRUST_300001_SM_1000_NS8cuda_cub4core6detail13_kernel_agentINS1_8__reduce11ReduceAgentIPN4cuda3std3__45tupleIJilEEESC_SB_lNS1_9__extrema9arg_max_fIil11CompareCandEEEEJSC_SC_iSG_EEEvDpT0__param_1];
	cvta.to.global.u64 	%rd526, %rd534;
	st.global.u32 	[%rd526], %r620;
	st.global.u64 	[%rd526+8], %rd606;
$L__BB8_212:
	ret;

}
	// .globl	_ZN3cub18CUB_300001_SM_10006detail11EmptyKernelIvEEvv
.visible .entry _ZN3cub18CUB_300001_SM_10006detail11EmptyKernelIvEEvv()
{


	ret;

}
	// .globl	_ZN3cub18CUB_300001_SM_10006detail8for_each13static_kernelINS2_12policy_hub_t12policy_500_tEmN6thrust24THRUST_300001_SM_1000_NS8cuda_cub20__uninitialized_fill7functorINS7_10device_ptrIiEEiEEEEvT0_T1_
.visible .entry _ZN3cub18CUB_300001_SM_10006detail8for_each13static_kernelINS2_12policy_hub_t12policy_500_tEmN6thrust24THRUST_300001_SM_1000_NS8cuda_cub20__uninitialized_fill7functorINS7_10device_ptrIiEEiEEEEvT0_T1_(
	.param .u64 _ZN3cub18CUB_300001_SM_10006detail8for_each13static_kernelINS2_12policy_hub_t12policy_500_tEmN6thrust24THRUST_300001_SM_1000_NS8cuda_cub20__uninitialized_fill7functorINS7_10device_ptrIiEEiEEEEvT0_T1__param_0,
	.param .align 8 .b8 _ZN3cub18CUB_300001_SM_10006detail8for_each13static_kernelINS2_12policy_hub_t12policy_500_tEmN6thrust24THRUST_300001_SM_1000_NS8cuda_cub20__uninitialized_fill7functorINS7_10device_ptrIiEEiEEEEvT0_T1__param_1[16]
)
.maxntid 256
{
	.reg .pred 	%p<4>;
	.reg .b16 	%rs<5>;
	.reg .b32 	%r<12>;
	.reg .b64 	%rd<16>;

	ld.param.u32 	%r3, [_ZN3cub18CUB_300001_SM_10006detail8for_each13static_kernelINS2_12policy_hub_t12policy_500_tEmN6thrust24THRUST_300001_SM_1000_NS8cuda_cub20__uninitialized_fill7functorINS7_10device_ptrIiEEiEEEEvT0_T1__param_1+8];
	ld.param.u64 	%rd4, [_ZN3cub18CUB_300001_SM_10006detail8for_each13static_kernelINS2_12policy_hub_t12policy_500_tEmN6thrust24THRUST_300001_SM_1000_NS8cuda_cub20__uninitialized_fill7functorINS7_10device_ptrIiEEiEEEEvT0_T1__param_1];
	ld.param.u64 	%rd5, [_ZN3cub18CUB_300001_SM_10006detail8for_each13static_kernelINS2_12policy_hub_t12policy_500_tEmN6thrust24THRUST_300001_SM_1000_NS8cuda_cub20__uninitialized_fill7functorINS7_10device_ptrIiEEiEEEEvT0_T1__param_0];
	mov.u32 	%r9, %ctaid.x;
	mul.wide.u32 	%rd1, %r9, 512;
	sub.s64 	%rd2, %rd5, %rd1;
	setp.lt.u64 	%p1, %rd2, 512;
	@%p1 bra 	$L__BB10_2;
	mov.u32 	%r11, %tid.x;
	cvta.to.global.u64 	%rd11, %rd4;
	cvt.u64.u32 	%rd12, %r11;
	add.s64 	%rd13, %rd1, %rd12;
	shl.b64 	%rd14, %rd13, 2;
	add.s64 	%rd15, %rd11, %rd14;
	st.global.u32 	[%rd15], %r3;
	st.global.u32 	[%rd15+1024], %r3;
	bra.uni 	$L__BB10_6;
$L__BB10_2:
	cvta.to.global.u64 	%rd6, %rd4;
	mov.u32 	%r2, %tid.x;
	cvt.u64.u32 	%rd7, %r2;
	setp.le.u64 	%p2, %rd2, %rd7;
	add.s64 	%rd8, %rd1, %rd7;
	shl.b64 	%rd9, %rd8, 2;
	add.s64 	%rd3, %rd6, %rd9;
	@%p2 bra 	$L__BB10_4;
	st.global.u32 	[%rd3], %r3;
$L__BB10_4:
	add.s32 	%r10, %r2, 256;
	cvt.u64.u32 	%rd10, %r10;
	setp.le.u64 	%p3, %rd2, %rd10;
	@%p3 bra 	$L__BB10_6;
	st.global.u32 	[%rd3+1024], %r3;
$L__BB10_6:
	ret;

}
	// .globl	_ZN3cub18CUB_300001_SM_10006detail8for_each13static_kernelINS2_12policy_hub_t12policy_500_tEmN6thrust24THRUST_300001_SM_1000_NS8cuda_cub20__uninitialized_fill7functorINS7_10device_ptrI5SCandEESC_EEEEvT0_T1_
.visible .entry _ZN3cub18CUB_300001_SM_10006detail8for_each13static_kernelINS2_12policy_hub_t12policy_500_tEmN6thrust24THRUST_300001_SM_1000_NS8cuda_cub20__uninitialized_fill7functorINS7_10device_ptrI5SCandEESC_EEEEvT0_T1_(
	.param .u64 _ZN3cub18CUB_300001_SM_10006detail8for_each13static_kernelINS2_12policy_hub_t12policy_500_tEmN6thrust24THRUST_300001_SM_1000_NS8cuda_cub20__uninitialized_fill7functorINS7_10device_ptrI5SCandEESC_EEEEvT0_T1__param_0,
	.param .align 8 .b8 _ZN3cub18CUB_300001_SM_10006detail8for_each13static_kernelINS2_12policy_hub_t12policy_500_tEmN6thrust24THRUST_300001_SM_1000_NS8cuda_cub20__uninitialized_fill7functorINS7_10device_ptrI5SCandEESC_EEEEvT0_T1__param_1[24]
)
.maxntid 256
{
	.reg .pred 	%p<4>;
	.reg .b32 	%r<11>;
	.reg .b32 	%f<3>;
	.reg .b64 	%rd<16>;

	ld.param.f32 	%f2, [_ZN3cub18CUB_300001_SM_10006detail8for_each13static_kernelINS2_12policy_hub_t12policy_500_tEmN6thrust24THRUST_300001_SM_1000_NS8cuda_cub20__uninitialized_fill7functorINS7_10device_ptrI5SCandEESC_EEEEvT0_T1__param_1+20];
	ld.param.u32 	%r7, [_ZN3cub18CUB_300001_SM_10006detail8for_each13static_kernelINS2_12policy_hub_t12policy_500_tEmN6thrust24THRUST_300001_SM_1000_NS8cuda_cub20__uninitialized_fill7functorINS7_10device_ptrI5SCandEESC_EEEEvT0_T1__param_1+16];
	ld.param.u64 	%rd4, [_ZN3cub18CUB_300001_SM_10006detail8for_each13static_kernelINS2_12policy_hub_t12policy_500_tEmN6thrust24THRUST_300001_SM_1000_NS8cuda_cub20__uninitialized_fill7functorINS7_10device_ptrI5SCandEESC_EEEEvT0_T1__param_1];
	ld.param.u64 	%rd5, [_ZN3cub18CUB_300001_SM_10006detail8for_each13static_kernelINS2_12policy_hub_t12policy_500_tEmN6thrust24THRUST_300001_SM_1000_NS8cuda_cub20__uninitialized_fill7functorINS7_10device_ptrI5SCandEESC_EEEEvT0_T1__param_0];
	ld.param.v2.u32 	{%r5, %r6}, [_ZN3cub18CUB_300001_SM_10006detail8for_each13static_kernelINS2_12policy_hub_t12policy_500_tEmN6thrust24THRUST_300001_SM_1000_NS8cuda_cub20__uninitialized_fill7functorINS7_10device_ptrI5SCandEESC_EEEEvT0_T1__param_1+8];
	mov.u32 	%r8, %ctaid.x;
	mul.wide.u32 	%rd1, %r8, 512;
	sub.s64 	%rd2, %rd5, %rd1;
	setp.lt.u64 	%p1, %rd2, 512;
	@%p1 bra 	$L__BB11_2;
	mov.u32 	%r10, %tid.x;
	cvta.to.global.u64 	%rd11, %rd4;
	cvt.u64.u32 	%rd12, %r10;
	add.s64 	%rd13, %rd1, %rd12;
	shl.b64 	%rd14, %rd13, 4;
	add.s64 	%rd15, %rd11, %rd14;
	st.global.u32 	[%rd15], %r5;
	st.global.u32 	[%rd15+4], %r6;
	st.global.u32 	[%rd15+8], %r7;
	st.global.f32 	[%rd15+12], %f2;
	st.global.u32 	[%rd15+4096], %r5;
	st.global.u32 	[%rd15+4100], %r6;
	st.global.u32 	[%rd15+4104], %r7;
	st.global.f32 	[%rd15+4108], %f2;
	bra.uni 	$L__BB11_6;
$L__BB11_2:
	cvta.to.global.u64 	%rd6, %rd4;
	mov.u32 	%r4, %tid.x;
	cvt.u64.u32 	%rd7, %r4;
	setp.le.u64 	%p2, %rd2, %rd7;
	add.s64 	%rd8, %rd1, %rd7;
	shl.b64 	%rd9, %rd8, 4;
	add.s64 	%rd3, %rd6, %rd9;
	@%p2 bra 	$L__BB11_4;
	st.global.u32 	[%rd3], %r5;
	st.global.u32 	[%rd3+4], %r6;
	st.global.u32 	[%rd3+8], %r7;
	st.global.f32 	[%rd3+12], %f2;
$L__BB11_4:
	add.s32 	%r9, %r4, 256;
	cvt.u64.u32 	%rd10, %r9;
	setp.le.u64 	%p3, %rd2, %rd10;
	@%p3 bra 	$L__BB11_6;
	st.global.u32 	[%rd3+4096], %r5;
	st.global.u32 	[%rd3+4100], %r6;
	st.global.u32 	[%rd3+4104], %r7;
	st.global.f32 	[%rd3+4108], %f2;
$L__BB11_6:
	ret;

}
	// .globl	_ZN3cub18CUB_300001_SM_10006detail10merge_sort30DeviceMergeSortBlockSortKernelINS2_10policy_hubIN6thrust24THRUST_300001_SM_1000_NS6detail15normal_iteratorINS6_10device_ptrIiEEEEE9Policy600ESB_PNS0_8NullTypeESB_SF_j17CompareCandMemberiSE_EEvbT0_T1_T2_T3_T4_PT6_PT7_T5_NS1_7vsmem_tE
.visible .entry _ZN3cub18CUB_300001_SM_10006detail10merge_sort30DeviceMergeSortBlockSortKernelINS2_10policy_hubIN6thrust24THRUST_300001_SM_1000_NS6detail15normal_iteratorINS6_10device_ptrIiEEEEE9Policy600ESB_PNS0_8NullTypeESB_SF_j17CompareCandMemberiSE_EEvbT0_T1_T2_T3_T4_PT6_PT7_T5_NS1_7vsmem_tE(
	.param .u8 _ZN3cub18CUB_300001_SM_10006detail10merge_sort30DeviceMergeSortBlockSortKernelINS2_10policy_hubIN6thrust24THRUST_300001_SM_1000_NS6detail15normal_iteratorINS6_10device_ptrIiEEEEE9Policy600ESB_PNS0_8NullTypeESB_SF_j17CompareCandMemberiSE_EEvbT0_T1_T2_T3_T4_PT6_PT7_T5_NS1_7vsmem_tE_param_0,
	.param .align 8 .b8 _ZN3cub18CUB_300001_SM_10006detail10merge_sort30DeviceMergeSortBlockSortKernelINS2_10policy_hubIN6thrust24THRUST_300001_SM_1000_NS6detail15normal_iteratorINS6_10device_ptrIiEEEEE9Policy600ESB_PNS0_8NullTypeESB_SF_j17CompareCandMemberiSE_EEvbT0_T1_T2_T3_T4_PT6_PT7_T5_NS1_7vsmem_tE_param_1[8],
	.param .u64 .ptr .align 1 _ZN3cub18CUB_300001_SM_10006detail10merge_sort30DeviceMergeSortBlockSortKernelINS2_10policy_hubIN6thrust24THRUST_300001_SM_1000_NS6detail15normal_iteratorINS6_10device_ptrIiEEEEE9Policy600ESB_PNS0_8NullTypeESB_SF_j17CompareCandMemberiSE_EEvbT0_T1_T2_T3_T4_PT6_PT7_T5_NS1_7vsmem_tE_param_2,
	.param .align 8 .b8 _ZN3cub18CUB_300001_SM_10006detail10merge_sort30DeviceMergeSortBlockSortKernelINS2_10policy_hubIN6thrust24THRUST_300001_SM_1000_NS6detail15normal_iteratorINS6_10device_ptrIiEEEEE9Policy600ESB_PNS0_8NullTypeESB_SF_j17CompareCandMemberiSE_EEvbT0_T1_T2_T3_T4_PT6_PT7_T5_NS1_7vsmem_tE_param_3[8],
	.param .u64 .ptr .align 1 _ZN3cub18CUB_300001_SM_10006detail10merge_sort30DeviceMergeSortBlockSortKernelINS2_10policy_hubIN6thrust24THRUST_300001_SM_1000_NS6detail15normal_iteratorINS6_10device_ptrIiEEEEE9Policy600ESB_PNS0_8NullTypeESB_SF_j17CompareCandMemberiSE_EEvbT0_T1_T2_T3_T4_PT6_PT7_T5_NS1_7vsmem_tE_param_4,
	.param .u32 _ZN3cub18CUB_300001_SM_10006detail10merge_sort30DeviceMergeSortBlockSortKernelINS2_10policy_hubIN6thrust24THRUST_300001_SM_1000_NS6detail15normal_iteratorINS6_10device_ptrIiEEEEE9Policy600ESB_PNS0_8NullTypeESB_SF_j17CompareCandMemberiSE_EEvbT0_T1_T2_T3_T4_PT6_PT7_T5_NS1_7vsmem_tE_param_5,
	.param .u64 .ptr .align 1 _ZN3cub18CUB_300001_SM_10006detail10merge_sort30DeviceMergeSortBlockSortKernelINS2_10policy_hubIN6thrust24THRUST_300001_SM_1000_NS6detail15normal_iteratorINS6_10device_ptrIiEEEEE9Policy600ESB_PNS0_8NullTypeESB_SF_j17CompareCandMemberiSE_EEvbT0_T1_T2_T3_T4_PT6_PT7_T5_NS1_7vsmem_tE_param_6,
	.param .u64 .ptr .align 1 _ZN3cub18CUB_300001_SM_10006detail10merge_sort30DeviceMergeSortBlockSortKernelINS2_10policy_hubIN6thrust24THRUST_300001_SM_1000_NS6detail15normal_iteratorINS6_10device_ptrIiEEEEE9Policy600ESB_PNS0_8NullTypeESB_SF_j17CompareCandMemberiSE_EEvbT0_T1_T2_T3_T4_PT6_PT7_T5_NS1_7vsmem_tE_param_7,
	.param .align 8 .b8 _ZN3cub18CUB_300001_SM_10006detail10merge_sort30DeviceMergeSortBlockSortKernelINS2_10policy_hubIN6thrust24THRUST_300001_SM_1000_NS6detail15normal_iteratorINS6_10device_ptrIiEEEEE9Policy600ESB_PNS0_8NullTypeESB_SF_j17CompareCandMemberiSE_EEvbT0_T1_T2_T3_T4_PT6_PT7_T5_NS1_7vsmem_tE_param_8[16],
	.param .align 8 .b8 _ZN3cub18CUB_300001_SM_10006detail10merge_sort30DeviceMergeSortBlockSortKernelINS2_10policy_hubIN6thrust24THRUST_300001_SM_1000_NS6detail15normal_iteratorINS6_10device_ptrIiEEEEE9Policy600ESB_PNS0_8NullTypeESB_SF_j17CompareCandMemberiSE_EEvbT0_T1_T2_T3_T4_PT6_PT7_T5_NS1_7vsmem_tE_param_9[8]
)
.maxntid 256
{
	.reg .pred 	%p<633>;
	.reg .b16 	%rs<8>;
	.reg .b32 	%r<2302>;
	.reg .b64 	%rd<1462>;
	// demoted variable
	.shared .align 16 .b8 _ZZN3cub18CUB_300001_SM_10006detail10merge_sort30DeviceMergeSortBlockSortKernelINS2_10policy_hubIN6thrust24THRUST_300001_SM_1000_NS6detail15normal_iteratorINS6_10device_ptrIiEEEEE9Policy600ESB_PNS0_8NullTypeESB_SF_j17CompareCandMemberiSE_EEvbT0_T1_T2_T3_T4_PT6_PT7_T5_NS1_7vsmem_tEE19static_temp_storage[17424];
	ld.param.u32 	%r514, [_ZN3cub18CUB_300001_SM_10006detail10merge_sort30DeviceMergeSortBlockSortKernelINS2_10policy_hubIN6thrust24THRUST_300001_SM_1000_NS6detail15normal_iteratorINS6_10device_ptrIiEEEEE9Policy600ESB_PNS0_8NullTypeESB_SF_j17CompareCandMemberiSE_EEvbT0_T1_T2_T3_T4_PT6_PT7_T5_NS1_7vsmem_tE_param_8+8];
	ld.param.u64 	%rd10, [_ZN3cub18CUB_300001_SM_10006detail10merge_sort30DeviceMergeSortBlockSortKernelINS2_10policy_hubIN6thrust24THRUST_300001_SM_1000_NS6detail15normal_iteratorINS6_10device_ptrIiEEEEE9Policy600ESB_PNS0_8NullTypeESB_SF_j17CompareCandMemberiSE_EEvbT0_T1_T2_T3_T4_PT6_PT7_T5_NS1_7vsmem_tE_param_8];
	ld.param.u64 	%rd11, [_ZN3cub18CUB_300001_SM_10006detail10merge_sort30DeviceMergeSortBlockSortKernelINS2_10policy_hubIN6thrust24THRUST_300001_SM_1000_NS6detail15normal_iteratorINS6_10device_ptrIiEEEEE9Policy600ESB_PNS0_8NullTypeESB_SF_j17CompareCandMemberiSE_EEvbT0_T1_T2_T3_T4_PT6_PT7_T5_NS1_7vsmem_tE_param_3];
	ld.param.u64 	%rd12, [_ZN3cub18CUB_300001_SM_10006detail10merge_sort30DeviceMergeSortBlockSortKernelINS2_10policy_hubIN6thrust24THRUST_300001_SM_1000_NS6detail15normal_iteratorINS6_10device_ptrIiEEEEE9Policy600ESB_PNS0_8NullTypeESB_SF_j17CompareCandMemberiSE_EEvbT0_T1_T2_T3_T4_PT6_PT7_T5_NS1_7vsmem_tE_param_1];
	ld.param.u32 	%r513, [_ZN3cub18CUB_300001_SM_10006detail10merge_sort30DeviceMergeSortBlockSortKernelINS2_10policy_hubIN6thrust24THRUST_300001_SM_1000_NS6detail15normal_iteratorINS6_10device_ptrIiEEEEE9Policy600ESB_PNS0_8NullTypeESB_SF_j17CompareCandMemberiSE_EEvbT0_T1_T2_T3_T4_PT6_PT7_T5_NS1_7vsmem_tE_param_5];
	ld.param.u64 	%rd13, [_ZN3cub18CUB_300001_SM_10006detail10merge_sort30DeviceMergeSortBlockSortKernelINS2_10policy_hubIN6thrust24THRUST_300001_SM_1000_NS6detail15normal_iteratorINS6_10device_ptrIiEEEEE9Policy600ESB_PNS0_8NullTypeESB_SF_j17CompareCandMemberiSE_EEvbT0_T1_T2_T3_T4_PT6_PT7_T5_NS1_7vsmem_tE_param_6];
	cvta.to.global.u64 	%rd1, %rd13;
	cvta.to.global.u64 	%rd2, %rd12;
	cvta.to.global.u64 	%rd3, %rd11;
	cvta.to.global.u64 	%rd4, %rd10;
	mov.u32 	%r520, %ctaid.x;
	mov.u32 	%r521, %nctaid.x;
	mul.lo.s32 	%r2, %r520, 4352;
	add.s32 	%r522, %r521, -1;
	setp.ge.u32 	%p65, %r520, %r522;
	@%p65 bra 	$L__BB12_108;
	// begin inline asm
	griddepcontrol.wait;
	// end inline asm
	cvt.u64.u32 	%rd834, %r2;
	mov.u32 	%r3, %tid.x;
	and.b32  	%r4, %r3, 31;
	and.b32  	%r1328, %r3, 992;
	mul.lo.s32 	%r5, %r1328, 17;
	or.b32  	%r1329, %r5, %r4;
	cvt.u64.u32 	%rd835, %r1329;
	add.s64 	%rd5, %rd835, %rd834;
	shl.b64 	%rd836, %rd5, 2;
	add.s64 	%rd837, %rd2, %rd836;
	ld.global.u32 	%r1330, [%rd837];
	ld.global.u32 	%r1331, [%rd837+128];
	ld.global.u32 	%r1332, [%rd837+256];
	ld.global.u32 	%r1333, [%rd837+384];
	ld.global.u32 	%r1334, [%rd837+512];
	ld.global.u32 	%r1335, [%rd837+640];
	ld.global.u32 	%r1336, [%rd837+768];
	ld.global.u32 	%r1337, [%rd837+896];
	ld.global.u32 	%r1338, [%rd837+1024];
	ld.global.u32 	%r1339, [%rd837+1152];
	ld.global.u32 	%r1340, [%rd837+1280];
	ld.global.u32 	%r1341, [%rd837+1408];
	ld.global.u32 	%r1342, [%rd837+1536];
	ld.global.u32 	%r1343, [%rd837+1664];
	ld.global.u32 	%r1344, [%rd837+1792];
	ld.global.u32 	%r1345, [%rd837+1920];
	ld.global.u32 	%r1346, [%rd837+2048];
	// begin inline asm
	mov.u32 %r1326, %laneid;
	// end inline asm
	shr.u32 	%r1347, %r3, 5;
	mad.lo.s32 	%r1348, %r1347, 544, %r1326;
	shl.b32 	%r1349, %r1348, 2;
	mov.u32 	%r1350, _ZZN3cub18CUB_300001_SM_10006detail10merge_sort30DeviceMergeSortBlockSortKernelINS2_10policy_hubIN6thrust24THRUST_300001_SM_1000_NS6detail15normal_iteratorINS6_10device_ptrIiEEEEE9Policy600ESB_PNS0_8NullTypeESB_SF_j17CompareCandMemberiSE_EEvbT0_T1_T2_T3_T4_PT6_PT7_T5_NS1_7vsmem_tEE19static_temp_storage;
	add.s32 	%r6, %r1350, %r1349;
	st.shared.u32 	[%r6], %r1330;
	st.shared.u32 	[%r6+128], %r1331;
	st.shared.u32 	[%r6+256], %r1332;
	st.shared.u32 	[%r6+384], %r1333;
	st.shared.u32 	[%r6+512], %r1334;
	st.shared.u32 	[%r6+640], %r1335;
	st.shared.u32 	[%r6+768], %r1336;
	st.shared.u32 	[%r6+896], %r1337;
	st.shared.u32 	[%r6+1024], %r1338;
	st.shared.u32 	[%r6+1152], %r1339;
	st.shared.u32 	[%r6+1280], %r1340;
	st.shared.u32 	[%r6+1408], %r1341;
	st.shared.u32 	[%r6+1536], %r1342;
	st.shared.u32 	[%r6+1664], %r1343;
	st.shared.u32 	[%r6+1792], %r1344;
	st.shared.u32 	[%r6+1920], %r1345;
	st.shared.u32 	[%r6+2048], %r1346;
	bar.warp.sync 	-1;
	shl.b32 	%r1351, %r1326, 6;
	add.s32 	%r7, %r6, %r1351;
	ld.shared.u32 	%r1352, [%r7];
	ld.shared.u32 	%r1353, [%r7+4];
	ld.shared.u32 	%r1354, [%r7+8];
	ld.shared.u32 	%r1355, [%r7+12];
	ld.shared.u32 	%r1356, [%r7+16];
	ld.shared.u32 	%r1357, [%r7+20];
	ld.shared.u32 	%r1358, [%r7+24];
	ld.shared.u32 	%r1359, [%r7+28];
	ld.shared.u32 	%r1360, [%r7+32];
	ld.shared.u32 	%r1361, [%r7+36];
	ld.shared.u32 	%r1362, [%r7+40];
	ld.shared.u32 	%r1363, [%r7+44];
	ld.shared.u32 	%r1364, [%r7+48];
	ld.shared.u32 	%r1365, [%r7+52];
	ld.shared.u32 	%r1366, [%r7+56];
	ld.shared.u32 	%r1367, [%r7+60];
	ld.shared.u32 	%r1368, [%r7+64];
	bar.sync 	0;
	// begin inline asm
	griddepcontrol.launch_dependents;
	// end inline asm
	cvt.s64.s32 	%rd838, %r514;
	add.s64 	%rd6, %rd4, %rd838;
	mul.wide.s32 	%rd839, %r1353, 16;
	add.s64 	%rd840, %rd6, %rd839;
	ld.global.u32 	%r1369, [%rd840];
	mul.wide.s32 	%rd841, %r1352, 16;
	add.s64 	%rd842, %rd6, %rd841;
	ld.global.u32 	%r1370, [%rd842];
	setp.lt.s32 	%p376, %r1369, %r1370;
	selp.b32 	%r1371, %r1352, %r1353, %p376;
	selp.b32 	%r1372, %r1353, %r1352, %p376;
	mul.wide.s32 	%rd843, %r1355, 16;
	add.s64 	%rd844, %rd6, %rd843;
	ld.global.u32 	%r1373, [%rd844];
	mul.wide.s32 	%rd845, %r1354, 16;
	add.s64 	%rd846, %rd6, %rd845;
	ld.global.u32 	%r1374, [%rd846];
	setp.lt.s32 	%p377, %r1373, %r1374;
	selp.b32 	%r1375, %r1354, %r1355, %p377;
	selp.b32 	%r1376, %r1355, %r1354, %p377;
	mul.wide.s32 	%rd847, %r1357, 16;
	add.s64 	%rd848, %rd6, %rd847;
	ld.global.u32 	%r1377, [%rd848];
	mul.wide.s32 	%rd849, %r1356, 16;
	add.s64 	%rd850, %rd6, %rd849;
	ld.global.u32 	%r1378, [%rd850];
	setp.lt.s32 	%p378, %r1377, %r1378;
	selp.b32 	%r1379, %r1356, %r1357, %p378;
	selp.b32 	%r1380, %r1357, %r1356, %p378;
	mul.wide.s32 	%rd851, %r1359, 16;
	add.s64 	%rd852, %rd6, %rd851;
	ld.global.u32 	%r1381, [%rd852];
	mul.wide.s32 	%rd853, %r1358, 16;
	add.s64 	%rd854, %rd6, %rd853;
	ld.global.u32 	%r1382, [%rd854];
	setp.lt.s32 	%p379, %r1381, %r1382;
	selp.b32 	%r1383, %r1358, %r1359, %p379;
	selp.b32 	%r1384, %r1359, %r1358, %p379;
	mul.wide.s32 	%rd855, %r1361, 16;
	add.s64 	%rd856, %rd6, %rd855;
	ld.global.u32 	%r1385, [%rd856];
	mul.wide.s32 	%rd857, %r1360, 16;
	add.s64 	%rd858, %rd6, %rd857;
	ld.global.u32 	%r1386, [%rd858];
	setp.lt.s32 	%p380, %r1385, %r1386;
	selp.b32 	%r1387, %r1360, %r1361, %p380;
	selp.b32 	%r1388, %r1361, %r1360, %p380;
	mul.wide.s32 	%rd859, %r1363, 16;
	add.s64 	%rd860, %rd6, %rd859;
	ld.global.u32 	%r1389, [%rd860];
	mul.wide.s32 	%rd861, %r1362, 16;
	add.s64 	%rd862, %rd6, %rd861;
	ld.global.u32 	%r1390, [%rd862];
	setp.lt.s32 	%p381, %r1389, %r1390;
	selp.b32 	%r1391, %r1362, %r1363, %p381;
	selp.b32 	%r1392, %r1363, %r1362, %p381;
	mul.wide.s32 	%rd863, %r1365, 16;
	add.s64 	%rd864, %rd6, %rd863;
	ld.global.u32 	%r1393, [%rd864];
	mul.wide.s32 	%rd865, %r1364, 16;
	add.s64 	%rd866, %rd6, %rd865;
	ld.global.u32 	%r1394, [%rd866];
	setp.lt.s32 	%p382, %r1393, %r1394;
	selp.b32 	%r1395, %r1364, %r1365, %p382;
	selp.b32 	%r1396, %r1365, %r1364, %p382;
	mul.wide.s32 	%rd867, %r1367, 16;
	add.s64 	%rd868, %rd6, %rd867;
	ld.global.u32 	%r1397, [%rd868];
	mul.wide.s32 	%rd869, %r1366, 16;
	add.s64 	%rd870, %rd6, %rd869;
	ld.global.u32 	%r1398, [%rd870];
	setp.lt.s32 	%p383, %r1397, %r1398;
	selp.b32 	%r1399, %r1366, %r1367, %p383;
	selp.b32 	%r1400, %r1367, %r1366, %p383;
	mul.wide.s32 	%rd871, %r1376, 16;
	add.s64 	%rd872, %rd6, %rd871;
	ld.global.u32 	%r1401, [%rd872];
	mul.wide.s32 	%rd873, %r1371, 16;
	add.s64 	%rd874, %rd6, %rd873;
	ld.global.u32 	%r1402, [%rd874];
	setp.lt.s32 	%p384, %r1401, %r1402;
	selp.b32 	%r1403, %r1371, %r1376, %p384;
	selp.b32 	%r1404, %r1376, %r1371, %p384;
	mul.wide.s32 	%rd875, %r1380, 16;
	add.s64 	%rd876, %rd6, %rd875;
	ld.global.u32 	%r1405, [%rd876];
	mul.wide.s32 	%rd877, %r1375, 16;
	add.s64 	%rd878, %rd6, %rd877;
	ld.global.u32 	%r1406, [%rd878];
	setp.lt.s32 	%p385, %r1405, %r1406;
	selp.b32 	%r1407, %r1375, %r1380, %p385;
	selp.b32 	%r1408, %r1380, %r1375, %p385;
	mul.wide.s32 	%rd879, %r1384, 16;
	add.s64 	%rd880, %rd6, %rd879;
	ld.global.u32 	%r1409, [%rd880];
	mul.wide.s32 	%rd881, %r1379, 16;
	add.s64 	%rd882, %rd6, %rd881;
	ld.global.u32 	%r1410, [%rd882];
	setp.lt.s32 	%p386, %r1409, %r1410;
	selp.b32 	%r1411, %r1379, %r1384, %p386;
	selp.b32 	%r1412, %r1384, %r1379, %p386;
	mul.wide.s32 	%rd883, %r1388, 16;
	add.s64 	%rd884, %rd6, %rd883;
	ld.global.u32 	%r1413, [%rd884];
	mul.wide.s32 	%rd885, %r1383, 16;
	add.s64 	%rd886, %rd6, %rd885;
	ld.global.u32 	%r1414, [%rd886];
	setp.lt.s32 	%p387, %r1413, %r1414;
	selp.b32 	%r1415, %r1383, %r1388, %p387;
	selp.b32 	%r1416, %r1388, %r1383, %p387;
	mul.wide.s32 	%rd887, %r1392, 16;
	add.s64 	%rd888, %rd6, %rd887;
	ld.global.u32 	%r1417, [%rd888];
	mul.wide.s32 	%rd889, %r1387, 16;
	add.s64 	%rd890, %rd6, %rd889;
	ld.global.u32 	%r1418, [%rd890];
	setp.lt.s32 	%p388, %r1417, %r1418;
	selp.b32 	%r1419, %r1387, %r1392, %p388;
	selp.b32 	%r1420, %r1392, %r1387, %p388;
	mul.wide.s32 	%rd891, %r1396, 16;
	add.s64 	%rd892, %rd6, %rd891;
	ld.global.u32 	%r1421, [%rd892];
	mul.wide.s32 	%rd893, %r1391, 16;
	add.s64 	%rd894, %rd6, %rd893;
	ld.global.u32 	%r1422, [%rd894];
	setp.lt.s32 	%p389, %r1421, %r1422;
	selp.b32 	%r1423, %r1391, %r1396, %p389;
	selp.b32 	%r1424, %r1396, %r1391, %p389;
	mul.wide.s32 	%rd895, %r1400, 16;
	add.s64 	%rd896, %rd6, %rd895;
	ld.global.u32 	%r1425, [%rd896];
	mul.wide.s32 	%rd897, %r1395, 16;
	add.s64 	%rd898, %rd6, %rd897;
	ld.global.u32 	%r1426, [%rd898];
	setp.lt.s32 	%p390, %r1425, %r1426;
	selp.b32 	%r1427, %r1395, %r1400, %p390;
	selp.b32 	%r1428, %r1400, %r1395, %p390;
	mul.wide.s32 	%rd899, %r1368, 16;
	add.s64 	%rd900, %rd6, %rd899;
	ld.global.u32 	%r1429, [%rd900];
	mul.wide.s32 	%rd901, %r1399, 16;
	add.s64 	%rd902, %rd6, %rd901;
	ld.global.u32 	%r1430, [%rd902];
	setp.lt.s32 	%p391, %r1429, %r1430;
	selp.b32 	%r1431, %r1399, %r1368, %p391;
	selp.b32 	%r1432, %r1368, %r1399, %p391;
	mul.wide.s32 	%rd903, %r1404, 16;
	add.s64 	%rd904, %rd6, %rd903;
	ld.global.u32 	%r1433, [%rd904];
	mul.wide.s32 	%rd905, %r1372, 16;
	add.s64 	%rd906, %rd6, %rd905;
	ld.global.u32 	%r1434, [%rd906];
	setp.lt.s32 	%p392, %r1433, %r1434;
	selp.b32 	%r1435, %r1372, %r1404, %p392;
	selp.b32 	%r1436, %r1404, %r1372, %p392;
	mul.wide.s32 	%rd907, %r1408, 16;
	add.s64 	%rd908, %rd6, %rd907;
	ld.global.u32 	%r1437, [%rd908];
	mul.wide.s32 	%rd909, %r1403, 16;
	add.s64 	%rd910, %rd6, %rd909;
	ld.global.u32 	%r1438, [%rd910];
	setp.lt.s32 	%p393, %r1437, %r1438;
	selp.b32 	%r1439, %r1403, %r1408, %p393;
	selp.b32 	%r1440, %r1408, %r1403, %p393;
	mul.wide.s32 	%rd911, %r1412, 16;
	add.s64 	%rd912, %rd6, %rd911;
	ld.global.u32 	%r1441, [%rd912];
	mul.wide.s32 	%rd913, %r1407, 16;
	add.s64 	%rd914, %rd6, %rd913;
	ld.global.u32 	%r1442, [%rd914];
	setp.lt.s32 	%p394, %r1441, %r1442;
	selp.b32 	%r1443, %r1407, %r1412, %p394;
	selp.b32 	%r1444, %r1412, %r1407, %p394;
	mul.wide.s32 	%rd915, %r1416, 16;
	add.s64 	%rd916, %rd6, %rd915;
	ld.global.u32 	%r1445, [%rd916];
	mul.wide.s32 	%rd917, %r1411, 16;
	add.s64 	%rd918, %rd6, %rd917;
	ld.global.u32 	%r1446, [%rd918];
	setp.lt.s32 	%p395, %r1445, %r1446;
	selp.b32 	%r1447, %r1411, %r1416, %p395;
	selp.b32 	%r1448, %r1416, %r1411, %p395;
	mul.wide.s32 	%rd919, %r1420, 16;
	add.s64 	%rd920, %rd6, %rd919;
	ld.global.u32 	%r1449, [%rd920];
	mul.wide.s32 	%rd921, %r1415, 16;
	add.s64 	%rd922, %rd6, %rd921;
	ld.global.u32 	%r1450, [%rd922];
	setp.lt.s32 	%p396, %r1449, %r1450;
	selp.b32 	%r1451, %r1415, %r1420, %p396;
	selp.b32 	%r1452, %r1420, %r1415, %p396;
	mul.wide.s32 	%rd923, %r1424, 16;
	add.s64 	%rd924, %rd6, %rd923;
	ld.global.u32 	%r1453, [%rd924];
	mul.wide.s32 	%rd925, %r1419, 16;
	add.s64 	%rd926, %rd6, %rd925;
	ld.global.u32 	%r1454, [%rd926];
	setp.lt.s32 	%p397, %r1453, %r1454;
	selp.b32 	%r1455, %r1419, %r1424, %p397;
	selp.b32 	%r1456, %r1424, %r1419, %p397;
	mul.wide.s32 	%rd927, %r1428, 16;
	add.s64 	%rd928, %rd6, %rd927;
	ld.global.u32 	%r1457, [%rd928];
	mul.wide.s32 	%rd929, %r1423, 16;
	add.s64 	%rd930, %rd6, %rd929;
	ld.global.u32 	%r1458, [%rd930];
	setp.lt.s32 	%p398, %r1457, %r1458;
	selp.b32 	%r1459, %r1423, %r1428, %p398;
	selp.b32 	%r1460, %r1428, %r1423, %p398;
	mul.wide.s32 	%rd931, %r1432, 16;
	add.s64 	%rd932, %rd6, %rd931;
	ld.global.u32 	%r1461, [%rd932];
	mul.wide.s32 	%rd933, %r1427, 16;
	add.s64 	%rd934, %rd6, %rd933;
	ld.global.u32 	%r1462, [%rd934];
	setp.lt.s32 	%p399, %r1461, %r1462;
	selp.b32 	%r1463, %r1427, %r1432, %p399;
	selp.b32 	%r1464, %r1432, %r1427, %p399;
	mul.wide.s32 	%rd935, %r1440, 16;
	add.s64 	%rd936, %rd6, %rd935;
	ld.global.u32 	%r1465, [%rd936];
	mul.wide.s32 	%rd937, %r1435, 16;
	add.s64 	%rd938, %rd6, %rd937;
	ld.global.u32 	%r1466, [%rd938];
	setp.lt.s32 	%p400, %r1465, %r1466;
	selp.b32 	%r1467, %r1435, %r1440, %p400;
	selp.b32 	%r1468, %r1440, %r1435, %p400;
	mul.wide.s32 	%rd939, %r1444, 16;
	add.s64 	%rd940, %rd6, %rd939;
	ld.global.u32 	%r1469, [%rd940];
	mul.wide.s32 	%rd941, %r1439, 16;
	add.s64 	%rd942, %rd6, %rd941;
	ld.global.u32 	%r1470, [%rd942];
	setp.lt.s32 	%p401, %r1469, %r1470;
	selp.b32 	%r1471, %r1439, %r1444, %p401;
	selp.b32 	%r1472, %r1444, %r1439, %p401;
	mul.wide.s32 	%rd943, %r1448, 16;
	add.s64 	%rd944, %rd6, %rd943;
	ld.global.u32 	%r1473, [%rd944];
	mul.wide.s32 	%rd945, %r1443, 16;
	add.s64 	%rd946, %rd6, %rd945;
	ld.global.u32 	%r1474, [%rd946];
	setp.lt.s32 	%p402, %r1473, %r1474;
	selp.b32 	%r1475, %r1443, %r1448, %p402;
	selp.b32 	%r1476, %r1448, %r1443, %p402;
	mul.wide.s32 	%rd947, %r1452, 16;
	add.s64 	%rd948, %rd6, %rd947;
	ld.global.u32 	%r1477, [%rd948];
	mul.wide.s32 	%rd949, %r1447, 16;
	add.s64 	%rd950, %rd6, %rd949;
	ld.global.u32 	%r1478, [%rd950];
	setp.lt.s32 	%p403, %r1477, %r1478;
	selp.b32 	%r1479, %r1447, %r1452, %p403;
	selp.b32 	%r1480, %r1452, %r1447, %p403;
	mul.wide.s32 	%rd951, %r1456, 16;
	add.s64 	%rd952, %rd6, %rd951;
	ld.global.u32 	%r1481, [%rd952];
	mul.wide.s32 	%rd953, %r1451, 16;
	add.s64 	%rd954, %rd6, %rd953;
	ld.global.u32 	%r1482, [%rd954];
	setp.lt.s32 	%p404, %r1481, %r1482;
	selp.b32 	%r1483, %r1451, %r1456, %p404;
	selp.b32 	%r1484, %r1456, %r1451, %p404;
	mul.wide.s32 	%rd955, %r1460, 16;
	add.s64 	%rd956, %rd6, %rd955;
	ld.global.u32 	%r1485, [%rd956];
	mul.wide.s32 	%rd957, %r1455, 16;
	add.s64 	%rd958, %rd6, %rd957;
	ld.global.u32 	%r1486, [%rd958];
	setp.lt.s32 	%p405, %r1485, %r1486;
	selp.b32 	%r1487, %r1455, %r1460, %p405;
	selp.b32 	%r1488, %r1460, %r1455, %p405;
	mul.wide.s32 	%rd959, %r1464, 16;
	add.s64 	%rd960, %rd6, %rd959;
	ld.global.u32 	%r1489, [%rd960];
	mul.wide.s32 	%rd961, %r1459, 16;
	add.s64 	%rd962, %rd6, %rd961;
	ld.global.u32 	%r1490, [%rd962];
	setp.lt.s32 	%p406, %r1489, %r1490;
	selp.b32 	%r1491, %r1459, %r1464, %p406;
	selp.b32 	%r1492, %r1464, %r1459, %p406;
	mul.wide.s32 	%rd963, %r1431, 16;
	add.s64 	%rd964, %rd6, %rd963;
	ld.global.u32 	%r1493, [%rd964];
	mul.wide.s32 	%rd965, %r1463, 16;
	add.s64 	%rd966, %rd6, %rd965;
	ld.global.u32 	%r1494, [%rd966];
	setp.lt.s32 	%p407, %r1493, %r1494;
	selp.b32 	%r1495, %r1463, %r1431, %p407;
	selp.b32 	%r1496, %r1431, %r1463, %p407;
	mul.wide.s32 	%rd967, %r1468, 16;
	add.s64 	%rd968, %rd6, %rd967;
	ld.global.u32 	%r1497, [%rd968];
	mul.wide.s32 	%rd969, %r1436, 16;
	add.s64 	%rd970, %rd6, %rd969;
	ld.global.u32 	%r1498, [%rd970];
	setp.lt.s32 	%p408, %r1497, %r1498;
	selp.b32 	%r1499, %r1436, %r1468, %p408;
	selp.b32 	%r1500, %r1468, %r1436, %p408;
	mul.wide.s32 	%rd971, %r1472, 16;
	add.s64 	%rd972, %rd6, %rd971;
	ld.global.u32 	%r1501, [%rd972];
	mul.wide.s32 	%rd973, %r1467, 16;
	add.s64 	%rd974, %rd6, %rd973;
	ld.global.u32 	%r1502, [%rd974];
	setp.lt.s32 	%p409, %r1501, %r1502;
	selp.b32 	%r1503, %r1467, %r1472, %p409;
	selp.b32 	%r1504, %r1472, %r1467, %p409;
	mul.wide.s32 	%rd975, %r1476, 16;
	add.s64 	%rd976, %rd6, %rd975;
	ld.global.u32 	%r1505, [%rd976];
	mul.wide.s32 	%rd977, %r1471, 16;
	add.s64 	%rd978, %rd6, %rd977;
	ld.global.u32 	%r1506, [%rd978];
	setp.lt.s32 	%p410, %r1505, %r1506;
	selp.b32 	%r1507, %r1471, %r1476, %p410;
	selp.b32 	%r1508, %r1476, %r1471, %p410;
	mul.wide.s32 	%rd979, %r1480, 16;
	add.s64 	%rd980, %rd6, %rd979;
	ld.global.u32 	%r1509, [%rd980];
	mul.wide.s32 	%rd981, %r1475, 16;
	add.s64 	%rd982, %rd6, %rd981;
	ld.global.u32 	%r1510, [%rd982];
	setp.lt.s32 	%p411, %r1509, %r1510;
	selp.b32 	%r1511, %r1475, %r1480, %p411;
	selp.b32 	%r1512, %r1480, %r1475, %p411;
	mul.wide.s32 	%rd983, %r1484, 16;
	add.s64 	%rd984, %rd6, %rd983;
	ld.global.u32 	%r1513, [%rd984];
	mul.wide.s32 	%rd985, %r1479, 16;
	add.s64 	%rd986, %rd6, %rd985;
	ld.global.u32 	%r1514, [%rd986];
	setp.lt.s32 	%p412, %r1513, %r1514;
	selp.b32 	%r1515, %r1479, %r1484, %p412;
	selp.b32 	%r1516, %r1484, %r1479, %p412;
	mul.wide.s32 	%rd987, %r1488, 16;
	add.s64 	%rd988, %rd6, %rd987;
	ld.global.u32 	%r1517, [%rd988];
	mul.wide.s32 	%rd989, %r1483, 16;
	add.s64 	%rd990, %rd6, %rd989;
	ld.global.u32 	%r1518, [%rd990];
	setp.lt.s32 	%p413, %r1517, %r1518;
	selp.b32 	%r1519, %r1483, %r1488, %p413;
	selp.b32 	%r1520, %r1488, %r1483, %p413;
	mul.wide.s32 	%rd991, %r1492, 16;
	add.s64 	%rd992, %rd6, %rd991;
	ld.global.u32 	%r1521, [%rd992];
	mul.wide.s32 	%rd993, %r1487, 16;
	add.s64 	%rd994, %rd6, %rd993;
	ld.global.u32 	%r1522, [%rd994];
	setp.lt.s32 	%p414, %r1521, %r1522;
	selp.b32 	%r1523, %r1487, %r1492, %p414;
	selp.b32 	%r1524, %r1492, %r1487, %p414;
	mul.wide.s32 	%rd995, %r1496, 16;
	add.s64 	%rd996, %rd6, %rd995;
	ld.global.u32 	%r1525, [%rd996];
	mul.wide.s32 	%rd997, %r1491, 16;
	add.s64 	%rd998, %rd6, %rd997;
	ld.global.u32 	%r1526, [%rd998];
	setp.lt.s32 	%p415, %r1525, %r1526;
	selp.b32 	%r1527, %r1491, %r1496, %p415;
	selp.b32 	%r1528, %r1496, %r1491, %p415;
	mul.wide.s32 	%rd999, %r1504, 16;
	add.s64 	%rd1000, %rd6, %rd999;
	ld.global.u32 	%r1529, [%rd1000];
	mul.wide.s32 	%rd1001, %r1499, 16;
	add.s64 	%rd1002, %rd6, %rd1001;
	ld.global.u32 	%r1530, [%rd1002];
	setp.lt.s32 	%p416, %r1529, %r1530;
	selp.b32 	%r1531, %r1499, %r1504, %p416;
	selp.b32 	%r1532, %r1504, %r1499, %p416;
	mul.wide.s32 	%rd1003, %r1508, 16;
	add.s64 	%rd1004, %rd6, %rd1003;
	ld.global.u32 	%r1533, [%rd1004];
	mul.wide.s32 	%rd1005, %r1503, 16;
	add.s64 	%rd1006, %rd6, %rd1005;
	ld.global.u32 	%r1534, [%rd1006];
	setp.lt.s32 	%p417, %r1533, %r1534;
	selp.b32 	%r1535, %r1503, %r1508, %p417;
	selp.b32 	%r1536, %r1508, %r1503, %p417;
	mul.wide.s32 	%rd1007, %r1512, 16;
	add.s64 	%rd1008, %rd6, %rd1007;
	ld.global.u32 	%r1537, [%rd1008];
	mul.wide.s32 	%rd1009, %r1507, 16;
	add.s64 	%rd1010, %rd6, %rd1009;
	ld.global.u32 	%r1538, [%rd1010];
	setp.lt.s32 	%p418, %r1537, %r1538;
	selp.b32 	%r1539, %r1507, %r1512, %p418;
	selp.b32 	%r1540, %r1512, %r1507, %p418;
	mul.wide.s32 	%rd1011, %r1516, 16;
	add.s64 	%rd1012, %rd6, %rd1011;
	ld.global.u32 	%r1541, [%rd1012];
	mul.wide.s32 	%rd1013, %r1511, 16;
	add.s64 	%rd1014, %rd6, %rd1013;
	ld.global.u32 	%r1542, [%rd1014];
	setp.lt.s32 	%p419, %r1541, %r1542;
	selp.b32 	%r1543, %r1511, %r1516, %p419;
	selp.b32 	%r1544, %r1516, %r1511, %p419;
	mul.wide.s32 	%rd1015, %r1520, 16;
	add.s64 	%rd1016, %rd6, %rd1015;
	ld.global.u32 	%r1545, [%rd1016];
	mul.wide.s32 	%rd1017, %r1515, 16;
	add.s64 	%rd1018, %rd6, %rd1017;
	ld.global.u32 	%r1546, [%rd1018];
	setp.lt.s32 	%p420, %r1545, %r1546;
	selp.b32 	%r1547, %r1515, %r1520, %p420;
	selp.b32 	%r1548, %r1520, %r1515, %p420;
	mul.wide.s32 	%rd1019, %r1524, 16;
	add.s64 	%rd1020, %rd6, %rd1019;
	ld.global.u32 	%r1549, [%rd1020];
	mul.wide.s32 	%rd1021, %r1519, 16;
	add.s64 	%rd1022, %rd6, %rd1021;
	ld.global.u32 	%r1550, [%rd1022];
	setp.lt.s32 	%p421, %r1549, %r1550;
	selp.b32 	%r1551, %r1519, %r1524, %p421;
	selp.b32 	%r1552, %r1524, %r1519, %p421;
	mul.wide.s32 	%rd1023, %r1528, 16;
	add.s64 	%rd1024, %rd6, %rd1023;
	ld.global.u32 	%r1553, [%rd1024];
	mul.wide.s32 	%rd1025, %r1523, 16;
	add.s64 	%rd1026, %rd6, %rd1025;
	ld.global.u32 	%r1554, [%rd1026];
	setp.lt.s32 	%p422, %r1553, %r1554;
	selp.b32 	%r1555, %r1523, %r1528, %p422;
	selp.b32 	%r1556, %r1528, %r1523, %p422;
	mul.wide.s32 	%rd1027, %r1495, 16;
	add.s64 	%rd1028, %rd6, %rd1027;
	ld.global.u32 	%r1557, [%rd1028];
	mul.wide.s32 	%rd1029, %r1527, 16;
	add.s64 	%rd1030, %rd6, %rd1029;
	ld.global.u32 	%r1558, [%rd1030];
	setp.lt.s32 	%p423, %r1557, %r1558;
	selp.b32 	%r1559, %r1527, %r1495, %p423;
	selp.b32 	%r1560, %r1495, %r1527, %p423;
	mul.wide.s32 	%rd1031, %r1532, 16;
	add.s64 	%rd1032, %rd6, %rd1031;
	ld.global.u32 	%r1561, [%rd1032];
	mul.wide.s32 	%rd1033, %r1500, 16;
	add.s64 	%rd1034, %rd6, %rd1033;
	ld.global.u32 	%r1562, [%rd1034];
	setp.lt.s32 	%p424, %r1561, %r1562;
	selp.b32 	%r1563, %r1500, %r1532, %p424;
	selp.b32 	%r1564, %r1532, %r1500, %p424;
	mul.wide.s32 	%rd1035, %r1536, 16;
	add.s64 	%rd1036, %rd6, %rd1035;
	ld.global.u32 	%r1565, [%rd1036];
	mul.wide.s32 	%rd1037, %r1531, 16;
	add.s64 	%rd1038, %rd6, %rd1037;
	ld.global.u32 	%r1566, [%rd1038];
	setp.lt.s32 	%p425, %r1565, %r1566;
	selp.b32 	%r1567, %r1531, %r1536, %p425;
	selp.b32 	%r1568, %r1536, %r1531, %p425;
	mul.wide.s32 	%rd1039, %r1540, 16;
	add.s64 	%rd1040, %rd6, %rd1039;
	ld.global.u32 	%r1569, [%rd1040];
	mul.wide.s32 	%rd1041, %r1535, 16;
	add.s64 	%rd1042, %rd6, %rd1041;
	ld.global.u32 	%r1570, [%rd1042];
	setp.lt.s32 	%p426, %r1569, %r1570;
	selp.b32 	%r1571, %r1535, %r1540, %p426;
	selp.b32 	%r1572, %r1540, %r1535, %p426;
	mul.wide.s32 	%rd1043, %r1544, 16;
	add.s64 	%rd1044, %rd6, %rd1043;
	ld.global.u32 	%r1573, [%rd1044];
	mul.wide.s32 	%rd1045, %r1539, 16;
	add.s64 	%rd1046, %rd6, %rd1045;
	ld.global.u32 	%r1574, [%rd1046];
	setp.lt.s32 	%p427, %r1573, %r1574;
	selp.b32 	%r1575, %r1539, %r1544, %p427;
	selp.b32 	%r1576, %r1544, %r1539, %p427;
	mul.wide.s32 	%rd1047, %r1548, 16;
	add.s64 	%rd1048, %rd6, %rd1047;
	ld.global.u32 	%r1577, [%rd1048];
	mul.wide.s32 	%rd1049, %r1543, 16;
	add.s64 	%rd1050, %rd6, %rd1049;
	ld.global.u32 	%r1578, [%rd1050];
	setp.lt.s32 	%p428, %r1577, %r1578;
	selp.b32 	%r1579, %r1543, %r1548, %p428;
	selp.b32 	%r1580, %r1548, %r1543, %p428;
	mul.wide.s32 	%rd1051, %r1552, 16;
	add.s64 	%rd1052, %rd6, %rd1051;
	ld.global.u32 	%r1581, [%rd1052];
	mul.wide.s32 	%rd1053, %r1547, 16;
	add.s64 	%rd1054, %rd6, %rd1053;
	ld.global.u32 	%r1582, [%rd1054];
	setp.lt.s32 	%p429, %r1581, %r1582;
	selp.b32 	%r1583, %r1547, %r1552, %p429;
	selp.b32 	%r1584, %r1552, %r1547, %p429;
	mul.wide.s32 	%rd1055, %r1556, 16;
	add.s64 	%rd1056, %rd6, %rd1055;
	ld.global.u32 	%r1585, [%rd1056];
	mul.wide.s32 	%rd1057, %r1551, 16;
	add.s64 	%rd1058, %rd6, %rd1057;
	ld.global.u32 	%r1586, [%rd1058];
	setp.lt.s32 	%p430, %r1585, %r1586;
	selp.b32 	%r1587, %r1551, %r1556, %p430;
	selp.b32 	%r1588, %r1556, %r1551, %p430;
	mul.wide.s32 	%rd1059, %r1560, 16;
	add.s64 	%rd1060, %rd6, %rd1059;
	ld.global.u32 	%r1589, [%rd1060];
	mul.wide.s32 	%rd1061, %r1555, 16;
	add.s64 	%rd1062, %rd6, %rd1061;
	ld.global.u32 	%r1590, [%rd1062];
	setp.lt.s32 	%p431, %r1589, %r1590;
	selp.b32 	%r1591, %r1555, %r1560, %p431;
	selp.b32 	%r1592, %r1560, %r1555, %p431;
	mul.wide.s32 	%rd1063, %r1568, 16;
	add.s64 	%rd1064, %rd6, %rd1063;
	ld.global.u32 	%r1593, [%rd1064];
	mul.wide.s32 	%rd1065, %r1563, 16;
	add.s64 	%rd1066, %rd6, %rd1065;
	ld.global.u32 	%r1594, [%rd1066];
	setp.lt.s32 	%p432, %r1593, %r1594;
	selp.b32 	%r1595, %r1563, %r1568, %p432;
	selp.b32 	%r1596, %r1568, %r1563, %p432;
	mul.wide.s32 	%rd1067, %r1572, 16;
	add.s64 	%rd1068, %rd6, %rd1067;
	ld.global.u32 	%r1597, [%rd1068];
	mul.wide.s32 	%rd1069, %r1567, 16;
	add.s64 	%rd1070, %rd6, %rd1069;
	ld.global.u32 	%r1598, [%rd1070];
	setp.lt.s32 	%p433, %r1597, %r1598;
	selp.b32 	%r1599, %r1567, %r1572, %p433;
	selp.b32 	%r1600, %r1572, %r1567, %p433;
	mul.wide.s32 	%rd1071, %r1576, 16;
	add.s64 	%rd1072, %rd6, %rd1071;
	ld.global.u32 	%r1601, [%rd1072];
	mul.wide.s32 	%rd1073, %r1571, 16;
	add.s64 	%rd1074, %rd6, %rd1073;
	ld.global.u32 	%r1602, [%rd1074];
	setp.lt.s32 	%p434, %r1601, %r1602;
	selp.b32 	%r1603, %r1571, %r1576, %p434;
	selp.b32 	%r1604, %r1576, %r1571, %p434;
	mul.wide.s32 	%rd1075, %r1580, 16;
	add.s64 	%rd1076, %rd6, %rd1075;
	ld.global.u32 	%r1605, [%rd1076];
	mul.wide.s32 	%rd1077, %r1575, 16;
	add.s64 	%rd1078, %rd6, %rd1077;
	ld.global.u32 	%r1606, [%rd1078];
	setp.lt.s32 	%p435, %r1605, %r1606;
	selp.b32 	%r1607, %r1575, %r1580, %p435;
	selp.b32 	%r1608, %r1580, %r1575, %p435;
	mul.wide.s32 	%rd1079, %r1584, 16;
	add.s64 	%rd1080, %rd6, %rd1079;
	ld.global.u32 	%r1609, [%rd1080];
	mul.wide.s32 	%rd1081, %r1579, 16;
	add.s64 	%rd1082, %rd6, %rd1081;
	ld.global.u32 	%r1610, [%rd1082];
	setp.lt.s32 	%p436, %r1609, %r1610;
	selp.b32 	%r1611, %r1579, %r1584, %p436;
	selp.b32 	%r1612, %r1584, %r1579, %p436;
	mul.wide.s32 	%rd1083, %r1588, 16;
	add.s64 	%rd1084, %rd6, %rd1083;
	ld.global.u32 	%r1613, [%rd1084];
	mul.wide.s32 	%rd1085, %r1583, 16;
	add.s64 	%rd1086, %rd6, %rd1085;
	ld.global.u32 	%r1614, [%rd1086];
	setp.lt.s32 	%p437, %r1613, %r1614;
	selp.b32 	%r1615, %r1583, %r1588, %p437;
	selp.b32 	%r1616, %r1588, %r1583, %p437;
	mul.wide.s32 	%rd1087, %r1592, 16;
	add.s64 	%rd1088, %rd6, %rd1087;
	ld.global.u32 	%r1617, [%rd1088];
	mul.wide.s32 	%rd1089, %r1587, 16;
	add.s64 	%rd1090, %rd6, %rd1089;
	ld.global.u32 	%r1618, [%rd1090];
	setp.lt.s32 	%p438, %r1617, %r1618;
	selp.b32 	%r1619, %r1587, %r1592, %p438;
	selp.b32 	%r1620, %r1592, %r1587, %p438;
	mul.wide.s32 	%rd1091, %r1559, 16;
	add.s64 	%rd1092, %rd6, %rd1091;
	ld.global.u32 	%r1621, [%rd1092];
	mul.wide.s32 	%rd1093, %r1591, 16;
	add.s64 	%rd1094, %rd6, %rd1093;
	ld.global.u32 	%r1622, [%rd1094];
	setp.lt.s32 	%p439, %r1621, %r1622;
	selp.b32 	%r1623, %r1591, %r1559, %p439;
	selp.b32 	%r1624, %r1559, %r1591, %p439;
	mul.wide.s32 	%rd1095, %r1596, 16;
	add.s64 	%rd1096, %rd6, %rd1095;
	ld.global.u32 	%r1625, [%rd1096];
	mul.wide.s32 	%rd1097, %r1564, 16;
	add.s64 	%rd1098, %rd6, %rd1097;
	ld.global.u32 	%r1626, [%rd1098];
	setp.lt.s32 	%p440, %r1625, %r1626;
	selp.b32 	%r1627, %r1564, %r1596, %p440;
	selp.b32 	%r1628, %r1596, %r1564, %p440;
	mul.wide.s32 	%rd1099, %r1600, 16;
	add.s64 	%rd1100, %rd6, %rd1099;
	ld.global.u32 	%r1629, [%rd1100];
	mul.wide.s32 	%rd1101, %r1595, 16;
	add.s64 	%rd1102, %rd6, %rd1101;
	ld.global.u32 	%r1630, [%rd1102];
	setp.lt.s32 	%p441, %r1629, %r1630;
	selp.b32 	%r1631, %r1595, %r1600, %p441;
	selp.b32 	%r1632, %r1600, %r1595, %p441;
	mul.wide.s32 	%rd1103, %r1604, 16;
	add.s64 	%rd1104, %rd6, %rd1103;
	ld.global.u32 	%r1633, [%rd1104];
	mul.wide.s32 	%rd1105, %r1599, 16;
	add.s64 	%rd1106, %rd6, %rd1105;
	ld.global.u32 	%r1634, [%rd1106];
	setp.lt.s32 	%p442, %r1633, %r1634;
	selp.b32 	%r1635, %r1599, %r1604, %p442;
	selp.b32 	%r1636, %r1604, %r1599, %p442;
	mul.wide.s32 	%rd1107, %r1608, 16;
	add.s64 	%rd1108, %rd6, %rd1107;
	ld.global.u32 	%r1637, [%rd1108];
	mul.wide.s32 	%rd1109, %r1603, 16;
	add.s64 	%rd1110, %rd6, %rd1109;
	ld.global.u32 	%r1638, [%rd1110];
	setp.lt.s32 	%p443, %r1637, %r1638;
	selp.b32 	%r1639, %r1603, %r1608, %p443;
	selp.b32 	%r1640, %r1608, %r1603, %p443;
	mul.wide.s32 	%rd1111, %r1612, 16;
	add.s64 	%rd1112, %rd6, %rd1111;
	ld.global.u32 	%r1641, [%rd1112];
	mul.wide.s32 	%rd1113, %r1607, 16;
	add.s64 	%rd1114, %rd6, %rd1113;
	ld.global.u32 	%r1642, [%rd1114];
	setp.lt.s32 	%p444, %r1641, %r1642;
	selp.b32 	%r1643, %r1607, %r1612, %p444;
	selp.b32 	%r1644, %r1612, %r1607, %p444;
	mul.wide.s32 	%rd1115, %r1616, 16;
	add.s64 	%rd1116, %rd6, %rd1115;
	ld.global.u32 	%r1645, [%rd1116];
	mul.wide.s32 	%rd1117, %r1611, 16;
	add.s64 	%rd1118, %rd6, %rd1117;
	ld.global.u32 	%r1646, [%rd1118];
	setp.lt.s32 	%p445, %r1645, %r1646;
	selp.b32 	%r1647, %r1611, %r1616, %p445;
	selp.b32 	%r1648, %r1616, %r1611, %p445;
	mul.wide.s32 	%rd1119, %r1620, 16;
	add.s64 	%rd1120, %rd6, %rd1119;
	ld.global.u32 	%r1649, [%rd1120];
	mul.wide.s32 	%rd1121, %r1615, 16;
	add.s64 	%rd1122, %rd6, %rd1121;
	ld.global.u32 	%r1650, [%rd1122];
	setp.lt.s32 	%p446, %r1649, %r1650;
	selp.b32 	%r1651, %r1615, %r1620, %p446;
	selp.b32 	%r1652, %r1620, %r1615, %p446;
	mul.wide.s32 	%rd1123, %r1624, 16;
	add.s64 	%rd1124, %rd6, %rd1123;
	ld.global.u32 	%r1653, [%rd1124];
	mul.wide.s32 	%rd1125, %r1619, 16;
	add.s64 	%rd1126, %rd6, %rd1125;
	ld.global.u32 	%r1654, [%rd1126];
	setp.lt.s32 	%p447, %r1653, %r1654;
	selp.b32 	%r1655, %r1619, %r1624, %p447;
	selp.b32 	%r1656, %r1624, %r1619, %p447;
	mul.wide.s32 	%rd1127, %r1632, 16;
	add.s64 	%rd1128, %rd6, %rd1127;
	ld.global.u32 	%r1657, [%rd1128];
	mul.wide.s32 	%rd1129, %r1627, 16;
	add.s64 	%rd1130, %rd6, %rd1129;
	ld.global.u32 	%r1658, [%rd1130];
	setp.lt.s32 	%p448, %r1657, %r1658;
	selp.b32 	%r1659, %r1627, %r1632, %p448;
	selp.b32 	%r1660, %r1632, %r1627, %p448;
	mul.wide.s32 	%rd1131, %r1636, 16;
	add.s64 	%rd1132, %rd6, %rd1131;
	ld.global.u32 	%r1661, [%rd1132];
	mul.wide.s32 	%rd1133, %r1631, 16;
	add.s64 	%rd1134, %rd6, %rd1133;
	ld.global.u32 	%r1662, [%rd1134];
	setp.lt.s32 	%p449, %r1661, %r1662;
	selp.b32 	%r1663, %r1631, %r1636, %p449;
	selp.b32 	%r1664, %r1636, %r1631, %p449;
	mul.wide.s32 	%rd1135, %r1640, 16;
	add.s64 	%rd1136, %rd6, %rd1135;
	ld.global.u32 	%r1665, [%rd1136];
	mul.wide.s32 	%rd1137, %r1635, 16;
	add.s64 	%rd1138, %rd6, %rd1137;
	ld.global.u32 	%r1666, [%rd1138];
	setp.lt.s32 	%p450, %r1665, %r1666;
	selp.b32 	%r1667, %r1635, %r1640, %p450;
	selp.b32 	%r1668, %r1640, %r1635, %p450;
	mul.wide.s32 	%rd1139, %r1644, 16;
	add.s64 	%rd1140, %rd6, %rd1139;
	ld.global.u32 	%r1669, [%rd1140];
	mul.wide.s32 	%rd1141, %r1639, 16;
	add.s64 	%rd1142, %rd6, %rd1141;
	ld.global.u32 	%r1670, [%rd1142];
	setp.lt.s32 	%p451, %r1669, %r1670;
	selp.b32 	%r1671, %r1639, %r1644, %p451;
	selp.b32 	%r1672, %r1644, %r1639, %p451;
	mul.wide.s32 	%rd1143, %r1648, 16;
	add.s64 	%rd1144, %rd6, %rd1143;
	ld.global.u32 	%r1673, [%rd1144];
	mul.wide.s32 	%rd1145, %r1643, 16;
	add.s64 	%rd1146, %rd6, %rd1145;
	ld.global.u32 	%r1674, [%rd1146];
	setp.lt.s32 	%p452, %r1673, %r1674;
	selp.b32 	%r1675, %r1643, %r1648, %p452;
	selp.b32 	%r1676, %r1648, %r1643, %p452;
	mul.wide.s32 	%rd1147, %r1652, 16;
	add.s64 	%rd1148, %rd6, %rd1147;
	ld.global.u32 	%r1677, [%rd1148];
	mul.wide.s32 	%rd1149, %r1647, 16;
	add.s64 	%rd1150, %rd6, %rd1149;
	ld.global.u32 	%r1678, [%rd1150];
	setp.lt.s32 	%p453, %r1677, %r1678;
	selp.b32 	%r1679, %r1647, %r1652, %p453;
	selp.b32 	%r1680, %r1652, %r1647, %p453;
	mul.wide.s32 	%rd1151, %r1656, 16;
	add.s64 	%rd1152, %rd6, %rd1151;
	ld.global.u32 	%r1681, [%rd1152];
	mul.wide.s32 	%rd1153, %r1651, 16;
	add.s64 	%rd1154, %rd6, %rd1153;
	ld.global.u32 	%r1682, [%rd1154];
	setp.lt.s32 	%p454, %r1681, %r1682;
	selp.b32 	%r1683, %r1651, %r1656, %p454;
	selp.b32 	%r1684, %r1656, %r1651, %p454;
	mul.wide.s32 	%rd1155, %r1623, 16;
	add.s64 	%rd1156, %rd6, %rd1155;
	ld.global.u32 	%r1685, [%rd1156];
	mul.wide.s32 	%rd1157, %r1655, 16;
	add.s64 	%rd1158, %rd6, %rd1157;
	ld.global.u32 	%r1686, [%rd1158];
	setp.lt.s32 	%p455, %r1685, %r1686;
	selp.b32 	%r1687, %r1655, %r1623, %p455;
	selp.b32 	%r1688, %r1623, %r1655, %p455;
	mul.wide.s32 	%rd1159, %r1660, 16;
	add.s64 	%rd1160, %rd6, %rd1159;
	ld.global.u32 	%r1689, [%rd1160];
	mul.wide.s32 	%rd1161, %r1628, 16;
	add.s64 	%rd1162, %rd6, %rd1161;
	ld.global.u32 	%r1690, [%rd1162];
	setp.lt.s32 	%p456, %r1689, %r1690;
	selp.b32 	%r1691, %r1628, %r1660, %p456;
	selp.b32 	%r1692, %r1660, %r1628, %p456;
	mul.wide.s32 	%rd1163, %r1664, 16;
	add.s64 	%rd1164, %rd6, %rd1163;
	ld.global.u32 	%r1693, [%rd1164];
	mul.wide.s32 	%rd1165, %r1659, 16;
	add.s64 	%rd1166, %rd6, %rd1165;
	ld.global.u32 	%r1694, [%rd1166];
	setp.lt.s32 	%p457, %r1693, %r1694;
	selp.b32 	%r1695, %r1659, %r1664, %p457;
	selp.b32 	%r1696, %r1664, %r1659, %p457;
	mul.wide.s32 	%rd1167, %r1668, 16;
	add.s64 	%rd1168, %rd6, %rd1167;
	ld.global.u32 	%r1697, [%rd1168];
	mul.wide.s32 	%rd1169, %r1663, 16;
	add.s64 	%rd1170, %rd6, %rd1169;
	ld.global.u32 	%r1698, [%rd1170];
	setp.lt.s32 	%p458, %r1697, %r1698;
	selp.b32 	%r1699, %r1663, %r1668, %p458;
	selp.b32 	%r1700, %r1668, %r1663, %p458;
	mul.wide.s32 	%rd1171, %r1672, 16;
	add.s64 	%rd1172, %rd6, %rd1171;
	ld.global.u32 	%r1701, [%rd1172];
	mul.wide.s32 	%rd1173, %r1667, 16;
	add.s64 	%rd1174, %rd6, %rd1173;
	ld.global.u32 	%r1702, [%rd1174];
	setp.lt.s32 	%p459, %r1701, %r1702;
	selp.b32 	%r1703, %r1667, %r1672, %p459;
	selp.b32 	%r1704, %r1672, %r1667, %p459;
	mul.wide.s32 	%rd1175, %r1676, 16;
	add.s64 	%rd1176, %rd6, %rd1175;
	ld.global.u32 	%r1705, [%rd1176];
	mul.wide.s32 	%rd1177, %r1671, 16;
	add.s64 	%rd1178, %rd6, %rd1177;
	ld.global.u32 	%r1706, [%rd1178];
	setp.lt.s32 	%p460, %r1705, %r1706;
	selp.b32 	%r1707, %r1671, %r1676, %p460;
	selp.b32 	%r1708, %r1676, %r1671, %p460;
	mul.wide.s32 	%rd1179, %r1680, 16;
	add.s64 	%rd1180, %rd6, %rd1179;
	ld.global.u32 	%r1709, [%rd1180];
	mul.wide.s32 	%rd1181, %r1675, 16;
	add.s64 	%rd1182, %rd6, %rd1181;
	ld.global.u32 	%r1710, [%rd1182];
	setp.lt.s32 	%p461, %r1709, %r1710;
	selp.b32 	%r1711, %r1675, %r1680, %p461;
	selp.b32 	%r1712, %r1680, %r1675, %p461;
	mul.wide.s32 	%rd1183, %r1684, 16;
	add.s64 	%rd1184, %rd6, %rd1183;
	ld.global.u32 	%r1713, [%rd1184];
	mul.wide.s32 	%rd1185, %r1679, 16;
	add.s64 	%rd1186, %rd6, %rd1185;
	ld.global.u32 	%r1714, [%rd1186];
	setp.lt.s32 	%p462, %r1713, %r1714;
	selp.b32 	%r1715, %r1679, %r1684, %p462;
	selp.b32 	%r1716, %r1684, %r1679, %p462;
	mul.wide.s32 	%rd1187, %r1688, 16;
	add.s64 	%rd1188, %rd6, %rd1187;
	ld.global.u32 	%r1717, [%rd1188];
	mul.wide.s32 	%rd1189, %r1683, 16;
	add.s64 	%rd1190, %rd6, %rd1189;
	ld.global.u32 	%r1718, [%rd1190];
	setp.lt.s32 	%p463, %r1717, %r1718;
	selp.b32 	%r1719, %r1683, %r1688, %p463;
	selp.b32 	%r1720, %r1688, %r1683, %p463;
	mul.wide.s32 	%rd1191, %r1696, 16;
	add.s64 	%rd1192, %rd6, %rd1191;
	ld.global.u32 	%r1721, [%rd1192];
	mul.wide.s32 	%rd1193, %r1691, 16;
	add.s64 	%rd1194, %rd6, %rd1193;
	ld.global.u32 	%r1722, [%rd1194];
	setp.lt.s32 	%p464, %r1721, %r1722;
	selp.b32 	%r1723, %r1691, %r1696, %p464;
	selp.b32 	%r1724, %r1696, %r1691, %p464;
	mul.wide.s32 	%rd1195, %r1700, 16;
	add.s64 	%rd1196, %rd6, %rd1195;
	ld.global.u32 	%r1725, [%rd1196];
	mul.wide.s32 	%rd1197, %r1695, 16;
	add.s64 	%rd1198, %rd6, %rd1197;
	ld.global.u32 	%r1726, [%rd1198];
	setp.lt.s32 	%p465, %r1725, %r1726;
	selp.b32 	%r1727, %r1695, %r1700, %p465;
	selp.b32 	%r1728, %r1700, %r1695, %p465;
	mul.wide.s32 	%rd1199, %r1704, 16;
	add.s64 	%rd1200, %rd6, %rd1199;
	ld.global.u32 	%r1729, [%rd1200];
	mul.wide.s32 	%rd1201, %r1699, 16;
	add.s64 	%rd1202, %rd6, %rd1201;
	ld.global.u32 	%r1730, [%rd1202];
	setp.lt.s32 	%p466, %r1729, %r1730;
	selp.b32 	%r1731, %r1699, %r1704, %p466;
	selp.b32 	%r1732, %r1704, %r1699, %p466;
	mul.wide.s32 	%rd1203, %r1708, 16;
	add.s64 	%rd1204, %rd6, %rd1203;
	ld.global.u32 	%r1733, [%rd1204];
	mul.wide.s32 	%rd1205, %r1703, 16;
	add.s64 	%rd1206, %rd6, %rd1205;
	ld.global.u32 	%r1734, [%rd1206];
	setp.lt.s32 	%p467, %r1733, %r1734;
	selp.b32 	%r1735, %r1703, %r1708, %p467;
	selp.b32 	%r1736, %r1708, %r1703, %p467;
	mul.wide.s32 	%rd1207, %r1712, 16;
	add.s64 	%rd1208, %rd6, %rd1207;
	ld.global.u32 	%r1737, [%rd1208];
	mul.wide.s32 	%rd1209, %r1707, 16;
	add.s64 	%rd1210, %rd6, %rd1209;
	ld.global.u32 	%r1738, [%rd1210];
	setp.lt.s32 	%p468, %r1737, %r1738;
	selp.b32 	%r1739, %r1707, %r1712, %p468;
	selp.b32 	%r1740, %r1712, %r1707, %p468;
	mul.wide.s32 	%rd1211, %r1716, 16;
	add.s64 	%rd1212, %rd6, %rd1211;
	ld.global.u32 	%r1741, [%rd1212];
	mul.wide.s32 	%rd1213, %r1711, 16;
	add.s64 	%rd1214, %rd6, %rd1213;
	ld.global.u32 	%r1742, [%rd1214];
	setp.lt.s32 	%p469, %r1741, %r1742;
	selp.b32 	%r1743, %r1711, %r1716, %p469;
	selp.b32 	%r1744, %r1716, %r1711, %p469;
	mul.wide.s32 	%rd1215, %r1720, 16;
	add.s64 	%rd1216, %rd6, %rd1215;
	ld.global.u32 	%r1745, [%rd1216];
	mul.wide.s32 	%rd1217, %r1715, 16;
	add.s64 	%rd1218, %rd6, %rd1217;
	ld.global.u32 	%r1746, [%rd1218];
	setp.lt.s32 	%p470, %r1745, %r1746;
	selp.b32 	%r1747, %r1715, %r1720, %p470;
	selp.b32 	%r1748, %r1720, %r1715, %p470;
	mul.wide.s32 	%rd1219, %r1687, 16;
	add.s64 	%rd1220, %rd6, %rd1219;
	ld.global.u32 	%r1749, [%rd1220];
	mul.wide.s32 	%rd1221, %r1719, 16;
	add.s64 	%rd1222, %rd6, %rd1221;
	ld.global.u32 	%r1750, [%rd1222];
	setp.lt.s32 	%p471, %r1749, %r1750;
	selp.b32 	%r1751, %r1719, %r1687, %p471;
	selp.b32 	%r1752, %r1687, %r1719, %p471;
	mul.wide.s32 	%rd1223, %r1724, 16;
	add.s64 	%rd1224, %rd6, %rd1223;
	ld.global.u32 	%r1753, [%rd1224];
	mul.wide.s32 	%rd1225, %r1692, 16;
	add.s64 	%rd1226, %rd6, %rd1225;
	ld.global.u32 	%r1754, [%rd1226];
	setp.lt.s32 	%p472, %r1753, %r1754;
	selp.b32 	%r1755, %r1692, %r1724, %p472;
	selp.b32 	%r1756, %r1724, %r1692, %p472;
	mul.wide.s32 	%rd1227, %r1728, 16;
	add.s64 	%rd1228, %rd6, %rd1227;
	ld.global.u32 	%r1757, [%rd1228];
	mul.wide.s32 	%rd1229, %r1723, 16;
	add.s64 	%rd1230, %rd6, %rd1229;
	ld.global.u32 	%r1758, [%rd1230];
	setp.lt.s32 	%p473, %r1757, %r1758;
	selp.b32 	%r1759, %r1723, %r1728, %p473;
	selp.b32 	%r1760, %r1728, %r1723, %p473;
	mul.wide.s32 	%rd1231, %r1732, 16;
	add.s64 	%rd1232, %rd6, %rd1231;
	ld.global.u32 	%r1761, [%rd1232];
	mul.wide.s32 	%rd1233, %r1727, 16;
	add.s64 	%rd1234, %rd6, %rd1233;
	ld.global.u32 	%r1762, [%rd1234];
	setp.lt.s32 	%p474, %r1761, %r1762;
	selp.b32 	%r1763, %r1727, %r1732, %p474;
	selp.b32 	%r1764, %r1732, %r1727, %p474;
	mul.wide.s32 	%rd1235, %r1736, 16;
	add.s64 	%rd1236, %rd6, %rd1235;
	ld.global.u32 	%r1765, [%rd1236];
	mul.wide.s32 	%rd1237, %r1731, 16;
	add.s64 	%rd1238, %rd6, %rd1237;
	ld.global.u32 	%r1766, [%rd1238];
	setp.lt.s32 	%p475, %r1765, %r1766;
	selp.b32 	%r1767, %r1731, %r1736, %p475;
	selp.b32 	%r1768, %r1736, %r1731, %p475;
	mul.wide.s32 	%rd1239, %r1740, 16;
	add.s64 	%rd1240, %rd6, %rd1239;
	ld.global.u32 	%r1769, [%rd1240];
	mul.wide.s32 	%rd1241, %r1735, 16;
	add.s64 	%rd1242, %rd6, %rd1241;
	ld.global.u32 	%r1770, [%rd1242];
	setp.lt.s32 	%p476, %r1769, %r1770;
	selp.b32 	%r1771, %r1735, %r1740, %p476;
	selp.b32 	%r1772, %r1740, %r1735, %p476;
	mul.wide.s32 	%rd1243, %r1744, 16;
	add.s64 	%rd1244, %rd6, %rd1243;
	ld.global.u32 	%r1773, [%rd1244];
	mul.wide.s32 	%rd1245, %r1739, 16;
	add.s64 	%rd1246, %rd6, %rd1245;
	ld.global.u32 	%r1774, [%rd1246];
	setp.lt.s32 	%p477, %r1773, %r1774;
	selp.b32 	%r1775, %r1739, %r1744, %p477;
	selp.b32 	%r1776, %r1744, %r1739, %p477;
	mul.wide.s32 	%rd1247, %r1748, 16;
	add.s64 	%rd1248, %rd6, %rd1247;
	ld.global.u32 	%r1777, [%rd1248];
	mul.wide.s32 	%rd1249, %r1743, 16;
	add.s64 	%rd1250, %rd6, %rd1249;
	ld.global.u32 	%r1778, [%rd1250];
	setp.lt.s32 	%p478, %r1777, %r1778;
	selp.b32 	%r1779, %r1743, %r1748, %p478;
	selp.b32 	%r1780, %r1748, %r1743, %p478;
	mul.wide.s32 	%rd1251, %r1752, 16;
	add.s64 	%rd1252, %rd6, %rd1251;
	ld.global.u32 	%r1781, [%rd1252];
	mul.wide.s32 	%rd1253, %r1747, 16;
	add.s64 	%rd1254, %rd6, %rd1253;
	ld.global.u32 	%r1782, [%rd1254];
	setp.lt.s32 	%p479, %r1781, %r1782;
	selp.b32 	%r1783, %r1747, %r1752, %p479;
	selp.b32 	%r1784, %r1752, %r1747, %p479;
	mul.wide.s32 	%rd1255, %r1760, 16;
	add.s64 	%rd1256, %rd6, %rd1255;
	ld.global.u32 	%r1785, [%rd1256];
	mul.wide.s32 	%rd1257, %r1755, 16;
	add.s64 	%rd1258, %rd6, %rd1257;
	ld.global.u32 	%r1786, [%rd1258];
	setp.lt.s32 	%p480, %r1785, %r1786;
	selp.b32 	%r1787, %r1755, %r1760, %p480;
	selp.b32 	%r1788, %r1760, %r1755, %p480;
	mul.wide.s32 	%rd1259, %r1764, 16;
	add.s64 	%rd1260, %rd6, %rd1259;
	ld.global.u32 	%r1789, [%rd1260];
	mul.wide.s32 	%rd1261, %r1759, 16;
	add.s64 	%rd1262, %rd6, %rd1261;
	ld.global.u32 	%r1790, [%rd1262];
	setp.lt.s32 	%p481, %r1789, %r1790;
	selp.b32 	%r1791, %r1759, %r1764, %p481;
	selp.b32 	%r1792, %r1764, %r1759, %p481;
	mul.wide.s32 	%rd1263, %r1768, 16;
	add.s64 	%rd1264, %rd6, %rd1263;
	ld.global.u32 	%r1793, [%rd1264];
	mul.wide.s32 	%rd1265, %r1763, 16;
	add.s64 	%rd1266, %rd6, %rd1265;
	ld.global.u32 	%r1794, [%rd1266];
	setp.lt.s32 	%p482, %r1793, %r1794;
	selp.b32 	%r1795, %r1763, %r1768, %p482;
	selp.b32 	%r1796, %r1768, %r1763, %p482;
	mul.wide.s32 	%rd1267, %r1772, 16;
	add.s64 	%rd1268, %rd6, %rd1267;
	ld.global.u32 	%r1797, [%rd1268];
	mul.wide.s32 	%rd1269, %r1767, 16;
	add.s64 	%rd1270, %rd6, %rd1269;
	ld.global.u32 	%r1798, [%rd1270];
	setp.lt.s32 	%p483, %r1797, %r1798;
	selp.b32 	%r1799, %r1767, %r1772, %p483;
	selp.b32 	%r1800, %r1772, %r1767, %p483;
	mul.wide.s32 	%rd1271, %r1776, 16;
	add.s64 	%rd1272, %rd6, %rd1271;
	ld.global.u32 	%r1801, [%rd1272];
	mul.wide.s32 	%rd1273, %r1771, 16;
	add.s64 	%rd1274, %rd6, %rd1273;
	ld.global.u32 	%r1802, [%rd1274];
	setp.lt.s32 	%p484, %r1801, %r1802;
	selp.b32 	%r1803, %r1771, %r1776, %p484;
	selp.b32 	%r1804, %r1776, %r1771, %p484;
	mul.wide.s32 	%rd1275, %r1780, 16;
	add.s64 	%rd1276, %rd6, %rd1275;
	ld.global.u32 	%r1805, [%rd1276];
	mul.wide.s32 	%rd1277, %r1775, 16;
	add.s64 	%rd1278, %rd6, %rd1277;
	ld.global.u32 	%r1806, [%rd1278];
	setp.lt.s32 	%p485, %r1805, %r1806;
	selp.b32 	%r1807, %r1775, %r1780, %p485;
	selp.b32 	%r1808, %r1780, %r1775, %p485;
	mul.wide.s32 	%rd1279, %r1784, 16;
	add.s64 	%rd1280, %rd6, %rd1279;
	ld.global.u32 	%r1809, [%rd1280];
	mul.wide.s32 	%rd1281, %r1779, 16;
	add.s64 	%rd1282, %rd6, %rd1281;
	ld.global.u32 	%r1810, [%rd1282];
	setp.lt.s32 	%p486, %r1809, %r1810;
	selp.b32 	%r1811, %r1779, %r1784, %p486;
	selp.b32 	%r1812, %r1784, %r1779, %p486;
	mul.wide.s32 	%rd1283, %r1751, 16;
	add.s64 	%rd1284, %rd6, %rd1283;
	ld.global.u32 	%r1813, [%rd1284];
	mul.wide.s32 	%rd1285, %r1783, 16;
	add.s64 	%rd1286, %rd6, %rd1285;
	ld.global.u32 	%r1814, [%rd1286];
	setp.lt.s32 	%p487, %r1813, %r1814;
	selp.b32 	%r1815, %r1783, %r1751, %p487;
	selp.b32 	%r1816, %r1751, %r1783, %p487;
	mul.wide.s32 	%rd1287, %r1788, 16;
	add.s64 	%rd1288, %rd6, %rd1287;
	ld.global.u32 	%r1817, [%rd1288];
	mul.wide.s32 	%rd1289, %r1756, 16;
	add.s64 	%rd1290, %rd6, %rd1289;
	ld.global.u32 	%r1818, [%rd1290];
	setp.lt.s32 	%p488, %r1817, %r1818;
	selp.b32 	%r1819, %r1756, %r1788, %p488;
	selp.b32 	%r1820, %r1788, %r1756, %p488;
	mul.wide.s32 	%rd1291, %r1792, 16;
	add.s64 	%rd1292, %rd6, %rd1291;
	ld.global.u32 	%r1821, [%rd1292];
	mul.wide.s32 	%rd1293, %r1787, 16;
	add.s64 	%rd1294, %rd6, %rd1293;
	ld.global.u32 	%r1822, [%rd1294];
	setp.lt.s32 	%p489, %r1821, %r1822;
	selp.b32 	%r1823, %r1787, %r1792, %p489;
	selp.b32 	%r1824, %r1792, %r1787, %p489;
	mul.wide.s32 	%rd1295, %r1796, 16;
	add.s64 	%rd1296, %rd6, %rd1295;
	ld.global.u32 	%r1825, [%rd1296];
	mul.wide.s32 	%rd1297, %r1791, 16;
	add.s64 	%rd1298, %rd6, %rd1297;
	ld.global.u32 	%r1826, [%rd1298];
	setp.lt.s32 	%p490, %r1825, %r1826;
	selp.b32 	%r1827, %r1791, %r1796, %p490;
	selp.b32 	%r1828, %r1796, %r1791, %p490;
	mul.wide.s32 	%rd1299, %r1800, 16;
	add.s64 	%rd1300, %rd6, %rd1299;
	ld.global.u32 	%r1829, [%rd1300];
	mul.wide.s32 	%rd1301, %r1795, 16;
	add.s64 	%rd1302, %rd6, %rd1301;
	ld.global.u32 	%r1830, [%rd1302];
	setp.lt.s32 	%p491, %r1829, %r1830;
	selp.b32 	%r1831, %r1795, %r1800, %p491;
	selp.b32 	%r1832, %r1800, %r1795, %p491;
	mul.wide.s32 	%rd1303, %r1804, 16;
	add.s64 	%rd1304, %rd6, %rd1303;
	ld.global.u32 	%r1833, [%rd1304];
	mul.wide.s32 	%rd1305, %r1799, 16;
	add.s64 	%rd1306, %rd6, %rd1305;
	ld.global.u32 	%r1834, [%rd1306];
	setp.lt.s32 	%p492, %r1833, %r1834;
	selp.b32 	%r1835, %r1799, %r1804, %p492;
	selp.b32 	%r1836, %r1804, %r1799, %p492;
	mul.wide.s32 	%rd1307, %r1808, 16;
	add.s64 	%rd1308, %rd6, %rd1307;
	ld.global.u32 	%r1837, [%rd1308];
	mul.wide.s32 	%rd1309, %r1803, 16;
	add.s64 	%rd1310, %rd6, %rd1309;
	ld.global.u32 	%r1838, [%rd1310];
	setp.lt.s32 	%p493, %r1837, %r1838;
	selp.b32 	%r1839, %r1803, %r1808, %p493;
	selp.b32 	%r1840, %r1808, %r1803, %p493;
	mul.wide.s32 	%rd1311, %r1812, 16;
	add.s64 	%rd1312, %rd6, %rd1311;
	ld.global.u32 	%r1841, [%rd1312];
	mul.wide.s32 	%rd1313, %r1807, 16;
	add.s64 	%rd1314, %rd6, %rd1313;
	ld.global.u32 	%r1842, [%rd1314];
	setp.lt.s32 	%p494, %r1841, %r1842;
	selp.b32 	%r1843, %r1807, %r1812, %p494;
	selp.b32 	%r1844, %r1812, %r1807, %p494;
	mul.wide.s32 	%rd1315, %r1816, 16;
	add.s64 	%rd1316, %rd6, %rd1315;
	ld.global.u32 	%r1845, [%rd1316];
	mul.wide.s32 	%rd1317, %r1811, 16;
	add.s64 	%rd1318, %rd6, %rd1317;
	ld.global.u32 	%r1846, [%rd1318];
	setp.lt.s32 	%p495, %r1845, %r1846;
	selp.b32 	%r1847, %r1811, %r1816, %p495;
	selp.b32 	%r1848, %r1816, %r1811, %p495;
	mul.wide.s32 	%rd1319, %r1824, 16;
	add.s64 	%rd1320, %rd6, %rd1319;
	ld.global.u32 	%r1849, [%rd1320];
	mul.wide.s32 	%rd1321, %r1819, 16;
	add.s64 	%rd1322, %rd6, %rd1321;
	ld.global.u32 	%r1850, [%rd1322];
	setp.lt.s32 	%p496, %r1849, %r1850;
	selp.b32 	%r1851, %r1819, %r1824, %p496;
	selp.b32 	%r1852, %r1824, %r1819, %p496;
	mul.wide.s32 	%rd1323, %r1828, 16;
	add.s64 	%rd1324, %rd6, %rd1323;
	ld.global.u32 	%r1853, [%rd1324];
	mul.wide.s32 	%rd1325, %r1823, 16;
	add.s64 	%rd1326, %rd6, %rd1325;
	ld.global.u32 	%r1854, [%rd1326];
	setp.lt.s32 	%p497, %r1853, %r1854;
	selp.b32 	%r1855, %r1823, %r1828, %p497;
	selp.b32 	%r1856, %r1828, %r1823, %p497;
	mul.wide.s32 	%rd1327, %r1832, 16;
	add.s64 	%rd1328, %rd6, %rd1327;
	ld.global.u32 	%r1857, [%rd1328];
	mul.wide.s32 	%rd1329, %r1827, 16;
	add.s64 	%rd1330, %rd6, %rd1329;
	ld.global.u32 	%r1858, [%rd1330];
	setp.lt.s32 	%p498, %r1857, %r1858;
	selp.b32 	%r1859, %r1827, %r1832, %p498;
	selp.b32 	%r1860, %r1832, %r1827, %p498;
	mul.wide.s32 	%rd1331, %r1836, 16;
	add.s64 	%rd1332, %rd6, %rd1331;
	ld.global.u32 	%r1861, [%rd1332];
	mul.wide.s32 	%rd1333, %r1831, 16;
	add.s64 	%rd1334, %rd6, %rd1333;
	ld.global.u32 	%r1862, [%rd1334];
	setp.lt.s32 	%p499, %r1861, %r1862;
	selp.b32 	%r1863, %r1831, %r1836, %p499;
	selp.b32 	%r1864, %r1836, %r1831, %p499;
	mul.wide.s32 	%rd1335, %r1840, 16;
	add.s64 	%rd1336, %rd6, %rd1335;
	ld.global.u32 	%r1865, [%rd1336];
	mul.wide.s32 	%rd1337, %r1835, 16;
	add.s64 	%rd1338, %rd6, %rd1337;
	ld.global.u32 	%r1866, [%rd1338];
	setp.lt.s32 	%p500, %r1865, %r1866;
	selp.b32 	%r1867, %r1835, %r1840, %p500;
	selp.b32 	%r1868, %r1840, %r1835, %p500;
	mul.wide.s32 	%rd1339, %r1844, 16;
	add.s64 	%rd1340, %rd6, %rd1339;
	ld.global.u32 	%r1869, [%rd1340];
	mul.wide.s32 	%rd1341, %r1839, 16;
	add.s64 	%rd1342, %rd6, %rd1341;
	ld.global.u32 	%r1870, [%rd1342];
	setp.lt.s32 	%p501, %r1869, %r1870;
	selp.b32 	%r1871, %r1839, %r1844, %p501;
	selp.b32 	%r1872, %r1844, %r1839, %p501;
	mul.wide.s32 	%rd1343, %r1848, 16;
	add.s64 	%rd1344, %rd6, %rd1343;
	ld.global.u32 	%r1873, [%rd1344];
	mul.wide.s32 	%rd1345, %r1843, 16;
	add.s64 	%rd1346, %rd6, %rd1345;
	ld.global.u32 	%r1874, [%rd1346];
	setp.lt.s32 	%p502, %r1873, %r1874;
	selp.b32 	%r1875, %r1843, %r1848, %p502;
	selp.b32 	%r1876, %r1848, %r1843, %p502;
	mul.wide.s32 	%rd1347, %r1815, 16;
	add.s64 	%rd1348, %rd6, %rd1347;
	ld.global.u32 	%r1877, [%rd1348];
	mul.wide.s32 	%rd1349, %r1847, 16;
	add.s64 	%rd1350, %rd6, %rd1349;
	ld.global.u32 	%r1878, [%rd1350];
	setp.lt.s32 	%p503, %r1877, %r1878;
	selp.b32 	%r2183, %r1847, %r1815, %p503;
	selp.b32 	%r1879, %r1815, %r1847, %p503;
	mul.wide.s32 	%rd1351, %r1852, 16;
	add.s64 	%rd1352, %rd6, %rd1351;
	ld.global.u32 	%r1880, [%rd1352];
	mul.wide.s32 	%rd1353, %r1820, 16;
	add.s64 	%rd1354, %rd6, %rd1353;
	ld.global.u32 	%r1881, [%rd1354];
	setp.lt.s32 	%p504, %r1880, %r1881;
	selp.b32 	%r2145, %r1820, %r1852, %p504;
	selp.b32 	%r2146, %r1852, %r1820, %p504;
	mul.wide.s32 	%rd1355, %r1856, 16;
	add.s64 	%rd1356, %rd6, %rd1355;
	ld.global.u32 	%r1882, [%rd1356];
	mul.wide.s32 	%rd1357, %r1851, 16;
	add.s64 	%rd1358, %rd6, %rd1357;
	ld.global.u32 	%r1883, [%rd1358];
	setp.lt.s32 	%p505, %r1882, %r1883;
	selp.b32 	%r2143, %r1851, %r1856, %p505;
	selp.b32 	%r2144, %r1856, %r1851, %p505;
	mul.wide.s32 	%rd1359, %r1860, 16;
	add.s64 	%rd1360, %rd6, %rd1359;
	ld.global.u32 	%r1884, [%rd1360];
	mul.wide.s32 	%rd1361, %r1855, 16;
	add.s64 	%rd1362, %rd6, %rd1361;
	ld.global.u32 	%r1885, [%rd1362];
	setp.lt.s32 	%p506, %r1884, %r1885;
	selp.b32 	%r2141, %r1855, %r1860, %p506;
	selp.b32 	%r2142, %r1860, %r1855, %p506;
	mul.wide.s32 	%rd1363, %r1864, 16;
	add.s64 	%rd1364, %rd6, %rd1363;
	ld.global.u32 	%r1886, [%rd1364];
	mul.wide.s32 	%rd1365, %r1859, 16;
	add.s64 	%rd1366, %rd6, %rd1365;
	ld.global.u32 	%r1887, [%rd1366];
	setp.lt.s32 	%p507, %r1886, %r1887;
	selp.b32 	%r2139, %r1859, %r1864, %p507;
	selp.b32 	%r2140, %r1864, %r1859, %p507;
	mul.wide.s32 	%rd1367, %r1868, 16;
	add.s64 	%rd1368, %rd6, %rd1367;
	ld.global.u32 	%r1888, [%rd1368];
	mul.wide.s32 	%rd1369, %r1863, 16;
	add.s64 	%rd1370, %rd6, %rd1369;
	ld.global.u32 	%r1889, [%rd1370];
	setp.lt.s32 	%p508, %r1888, %r1889;
	selp.b32 	%r2137, %r1863, %r1868, %p508;
	selp.b32 	%r2138, %r1868, %r1863, %p508;
	mul.wide.s32 	%rd1371, %r1872, 16;
	add.s64 	%rd1372, %rd6, %rd1371;
	ld.global.u32 	%r1890, [%rd1372];
	mul.wide.s32 	%rd1373, %r1867, 16;
	add.s64 	%rd1374, %rd6, %rd1373;
	ld.global.u32 	%r1891, [%rd1374];
	setp.lt.s32 	%p509, %r1890, %r1891;
	selp.b32 	%r2135, %r1867, %r1872, %p509;
	selp.b32 	%r2136, %r1872, %r1867, %p509;
	mul.wide.s32 	%rd1375, %r1876, 16;
	add.s64 	%rd1376, %rd6, %rd1375;
	ld.global.u32 	%r1892, [%rd1376];
	mul.wide.s32 	%rd1377, %r1871, 16;
	add.s64 	%rd1378, %rd6, %rd1377;
	ld.global.u32 	%r1893, [%rd1378];
	setp.lt.s32 	%p510, %r1892, %r1893;
	selp.b32 	%r2133, %r1871, %r1876, %p510;
	selp.b32 	%r2134, %r1876, %r1871, %p510;
	mul.wide.s32 	%rd1379, %r1879, 16;
	add.s64 	%rd1380, %rd6, %rd1379;
	ld.global.u32 	%r1894, [%rd1380];
	mul.wide.s32 	%rd1381, %r1875, 16;
	add.s64 	%rd1382, %rd6, %rd1381;
	ld.global.u32 	%r1895, [%rd1382];
	setp.lt.s32 	%p511, %r1894, %r1895;
	selp.b32 	%r2131, %r1875, %r1879, %p511;
	selp.b32 	%r2132, %r1879, %r1875, %p511;
	mad.lo.s32 	%r25, %r3, 68, %r1350;
	mov.b32 	%r2147, 2;
$L__BB12_2:
	mov.u32 	%r43, %r2147;
	bar.sync 	0;
	add.s32 	%r1896, %r43, -1;
	shr.u32 	%r1897, %r43, 1;
	st.shared.u32 	[%r25], %r2146;
	st.shared.u32 	[%r25+4], %r2145;
	st.shared.u32 	[%r25+8], %r2144;
	st.shared.u32 	[%r25+12], %r2143;
	st.shared.u32 	[%r25+16], %r2142;
	st.shared.u32 	[%r25+20], %r2141;
	st.shared.u32 	[%r25+24], %r2140;
	st.shared.u32 	[%r25+28], %r2139;
	st.shared.u32 	[%r25+32], %r2138;
	st.shared.u32 	[%r25+36], %r2137;
	st.shared.u32 	[%r25+40], %r2136;
	st.shared.u32 	[%r25+44], %r2135;
	st.shared.u32 	[%r25+48], %r2134;
	st.shared.u32 	[%r25+52], %r2133;
	st.shared.u32 	[%r25+56], %r2132;
	st.shared.u32 	[%r25+60], %r2131;
	st.shared.u32 	[%r25+64], %r2183;
	bar.sync 	0;
	neg.s32 	%r1898, %r43;
	and.b32  	%r1899, %r3, %r1898;
	mul.lo.s32 	%r1900, %r1899, 17;
	mul.lo.s32 	%r1901, %r1897, 17;
	and.b32  	%r1902, %r1896, %r3;
	mul.lo.s32 	%r1903, %r1902, 17;
	min.u32 	%r44, %r1903, 4352;
	min.u32 	%r45, %r1900, 4352;
	add.s32 	%r1904, %r45, %r1901;
	min.u32 	%r46, %r1904, 4352;
	add.s32 	%r1905, %r46, %r1901;
	min.u32 	%r47, %r1905, 4352;
	sub.s32 	%r1906, %r46, %r45;
	sub.s32 	%r1907, %r47, %r46;
	setp.lt.s32 	%p512, %r44, %r1907;
	sub.s32 	%r1908, %r44, %r1907;
	selp.b32 	%r2150, 0, %r1908, %p512;
	min.s32 	%r2148, %r1906, %r44;
	setp.ge.s32 	%p513, %r2150, %r2148;
	@%p513 bra 	$L__BB12_5;
	add.s32 	%r50, %r46, %r44;
$L__BB12_4:
	sub.s32 	%r1909, %r2148, %r2150;
	shr.u32 	%r1910, %r1909, 31;
	add.s32 	%r1911, %r1909, %r1910;
	shr.s32 	%r1912, %r1911, 1;
	add.s32 	%r1913, %r1912, %r2150;
	add.s32 	%r1914, %r1913, %r45;
	shl.b32 	%r1915, %r1914, 2;
	mov.u32 	%r1916, _ZZN3cub18CUB_300001_SM_10006detail10merge_sort30DeviceMergeSortBlockSortKernelINS2_10policy_hubIN6thrust24THRUST_300001_SM_1000_NS6detail15normal_iteratorINS6_10device_ptrIiEEEEE9Policy600ESB_PNS0_8NullTypeESB_SF_j17CompareCandMemberiSE_EEvbT0_T1_T2_T3_T4_PT6_PT7_T5_NS1_7vsmem_tEE19static_temp_storage;
	add.s32 	%r1917, %r1916, %r1915;
	ld.shared.u32 	%r1918, [%r1917];
	not.b32 	%r1919, %r1913;
	add.s32 	%r1920, %r50, %r1919;
	shl.b32 	%r1921, %r1920, 2;
	add.s32 	%r1922, %r1916, %r1921;
	ld.shared.u32 	%r1923, [%r1922];
	mul.wide.s32 	%rd1383, %r1923, 16;
	add.s64 	%rd1384, %rd6, %rd1383;
	ld.global.u32 	%r1924, [%rd1384];
	mul.wide.s32 	%rd1385, %r1918, 16;
	add.s64 	%rd1386, %rd6, %rd1385;
	ld.global.u32 	%r1925, [%rd1386];
	setp.lt.s32 	%p514, %r1924, %r1925;
	add.s32 	%r1926, %r1913, 1;
	selp.b32 	%r2150, %r2150, %r1926, %p514;
	selp.b32 	%r2148, %r1913, %r2148, %p514;
	setp.lt.s32 	%p515, %r2150, %r2148;
	@%p515 bra 	$L__BB12_4;
$L__BB12_5:
	add.s32 	%r56, %r2150, %r45;
	add.s32 	%r1927, %r46, %r44;
	sub.s32 	%r57, %r1927, %r2150;
	shl.b32 	%r1928, %r56, 2;
	mov.u32 	%r1929, _ZZN3cub18CUB_300001_SM_10006detail10merge_sort30DeviceMergeSortBlockSortKernelINS2_10policy_hubIN6thrust24THRUST_300001_SM_1000_NS6detail15normal_iteratorINS6_10device_ptrIiEEEEE9Policy600ESB_PNS0_8NullTypeESB_SF_j17CompareCandMemberiSE_EEvbT0_T1_T2_T3_T4_PT6_PT7_T5_NS1_7vsmem_tEE19static_temp_storage;
	add.s32 	%r1930, %r1929, %r1928;
	ld.shared.u32 	%r2154, [%r1930];
	shl.b32 	%r1931, %r57, 2;
	add.s32 	%r1932, %r1929, %r1931;
	ld.shared.u32 	%r2151, [%r1932];
	setp.ge.s32 	%p517, %r57, %r47;
	mov.pred 	%p601, 0;
	@%p517 bra 	$L__BB12_8;
	setp.ge.s32 	%p519, %r56, %r46;
	mov.pred 	%p601, -1;
	@%p519 bra 	$L__BB12_8;
	mul.wide.s32 	%rd1387, %r2151, 16;
	add.s64 	%rd1388, %rd6, %rd1387;
	ld.global.u32 	%r1933, [%rd1388];
	mul.wide.s32 	%rd1389, %r2154, 16;
	add.s64 	%rd1390, %rd6, %rd1389;
	ld.global.u32 	%r1934, [%rd1390];
	setp.lt.s32 	%p601, %r1933, %r1934;
$L__BB12_8:
	selp.b32 	%r2146, %r2151, %r2154, %p601;
	selp.u32 	%r1935, 1, 0, %p601;
	add.s32 	%r61, %r57, %r1935;
	not.pred 	%p520, %p601;
	selp.u32 	%r1936, 1, 0, %p520;
	add.s32 	%r62, %r56, %r1936;
	@%p520 bra 	$L__BB12_10;
	shl.b32 	%r1940, %r61, 2;
	add.s32 	%r1942, %r1929, %r1940;
	ld.shared.u32 	%r2151, [%r1942];
	bra.uni 	$L__BB12_11;
$L__BB12_10:
	shl.b32 	%r1937, %r62, 2;
	add.s32 	%r1939, %r1929, %r1937;
	ld.shared.u32 	%r2154, [%r1939];
$L__BB12_11:
	setp.ge.s32 	%p522, %r61, %r47;
	mov.pred 	%p602, 0;
	@%p522 bra 	$L__BB12_14;
	setp.ge.s32 	%p524, %r62, %r46;
	mov.pred 	%p602, -1;
	@%p524 bra 	$L__BB12_14;
	mul.wide.s32 	%rd1391, %r2151, 16;
	add.s64 	%rd1392, %rd6, %rd1391;
	ld.global.u32 	%r1943, [%rd1392];
	mul.wide.s32 	%rd1393, %r2154, 16;
	add.s64 	%rd1394, %rd6, %rd1393;
	ld.global.u32 	%r1944, [%rd1394];
	setp.lt.s32 	%p602, %r1943, %r1944;
$L__BB12_14:
	selp.b32 	%r2145, %r2151, %r2154, %p602;
	selp.u32 	%r1945, 1, 0, %p602;
	add.s32 	%r68, %r61, %r1945;
	not.pred 	%p525, %p602;
	selp.u32 	%r1946, 1, 0, %p525;
	add.s32 	%r69, %r62, %r1946;
	@%p602 bra 	$L__BB12_16;
	shl.b32 	%r1947, %r69, 2;
	add.s32 	%r1949, %r1929, %r1947;
	ld.shared.u32 	%r2154, [%r1949];
	bra.uni 	$L__BB12_17;
$L__BB12_16:
	shl.b32 	%r1950, %r68, 2;
	add.s32 	%r1952, %r1929, %r1950;
	ld.shared.u32 	%r2151, [%r1952];
$L__BB12_17:
	setp.ge.s32 	%p527, %r68, %r47;
	mov.pred 	%p603, 0;
	@%p527 bra 	$L__BB12_20;
	setp.ge.s32 	%p529, %r69, %r46;
	mov.pred 	%p603, -1;
	@%p529 bra 	$L__BB12_20;
	mul.wide.s32 	%rd1395, %r2151, 16;
	add.s64 	%rd1396, %rd6, %rd1395;
	ld.global.u32 	%r1953, [%rd1396];
	mul.wide.s32 	%rd1397, %r2154, 16;
	add.s64 	%rd1398, %rd6, %rd1397;
	ld.global.u32 	%r1954, [%rd1398];
	setp.lt.s32 	%p603, %r1953, %r1954;
$L__BB12_20:
	selp.b32 	%r2144, %r2151, %r2154, %p603;
	selp.u32 	%r1955, 1, 0, %p603;
	add.s32 	%r75, %r68, %r1955;
	not.pred 	%p530, %p603;
	selp.u32 	%r1956, 1, 0, %p530;
	add.s32 	%r76, %r69, %r1956;
	@%p603 bra 	$L__BB12_22;
	shl.b32 	%r1957, %r76, 2;
	add.s32 	%r1959, %r1929, %r1957;
	ld.shared.u32 	%r2154, [%r1959];
	bra.uni 	$L__BB12_23;
$L__BB12_22:
	shl.b32 	%r1960, %r75, 2;
	add.s32 	%r1962, %r1929, %r1960;
	ld.shared.u32 	%r2151, [%r1962];
$L__BB12_23:
	setp.ge.s32 	%p532, %r75, %r47;
	mov.pred 	%p604, 0;
	@%p532 bra 	$L__BB12_26;
	setp.ge.s32 	%p534, %r76, %r46;
	mov.pred 	%p604, -1;
	@%p534 bra 	$L__BB12_26;
	mul.wide.s32 	%rd1399, %r2151, 16;
	add.s64 	%rd1400, %rd6, %rd1399;
	ld.global.u32 	%r1963, [%rd1400];
	mul.wide.s32 	%rd1401, %r2154, 16;
	add.s64 	%rd1402, %rd6, %rd1401;
	ld.global.u32 	%r1964, [%rd1402];
	setp.lt.s32 	%p604, %r1963, %r1964;
$L__BB12_26:
	selp.b32 	%r2143, %r2151, %r2154, %p604;
	selp.u32 	%r1965, 1, 0, %p604;
	add.s32 	%r82, %r75, %r1965;
	not.pred 	%p535, %p604;
	selp.u32 	%r1966, 1, 0, %p535;
	add.s32 	%r83, %r76, %r1966;
	@%p604 bra 	$L__BB12_28;
	shl.b32 	%r1967, %r83, 2;
	add.s32 	%r1969, %r1929, %r1967;
	ld.shared.u32 	%r2154, [%r1969];
	bra.uni 	$L__BB12_29;
$L__BB12_28:
	shl.b32 	%r1970, %r82, 2;
	add.s32 	%r1972, %r1929, %r1970;
	ld.shared.u32 	%r2151, [%r1972];
$L__BB12_29:
	setp.ge.s32 	%p537, %r82, %r47;
	mov.pred 	%p605, 0;
	@%p537 bra 	$L__BB12_32;
	setp.ge.s32 	%p539, %r83, %r46;
	mov.pred 	%p605, -1;
	@%p539 bra 	$L__BB12_32;
	mul.wide.s32 	%rd1403, %r2151, 16;
	add.s64 	%rd1404, %rd6, %rd1403;
	ld.global.u32 	%r1973, [%rd1404];
	mul.wide.s32 	%rd1405, %r2154, 16;
	add.s64 	%rd1406, %rd6, %rd1405;
	ld.global.u32 	%r1974, [%rd1406];
	setp.lt.s32 	%p605, %r1973, %r1974;
$L__BB12_32:
	selp.b32 	%r2142, %r2151, %r2154, %p605;
	selp.u32 	%r1975, 1, 0, %p605;
	add.s32 	%r89, %r82, %r1975;
	not.pred 	%p540, %p605;
	selp.u32 	%r1976, 1, 0, %p540;
	add.s32 	%r90, %r83, %r1976;
	@%p605 bra 	$L__BB12_34;
	shl.b32 	%r1977, %r90, 2;
	add.s32 	%r1979, %r1929, %r1977;
	ld.shared.u32 	%r2154, [%r1979];
	bra.uni 	$L__BB12_35;
$L__BB12_34:
	shl.b32 	%r1980, %r89, 2;
	add.s32 	%r1982, %r1929, %r1980;
	ld.shared.u32 	%r2151, [%r1982];
$L__BB12_35:
	setp.ge.s32 	%p542, %r89, %r47;
	mov.pred 	%p606, 0;
	@%p542 bra 	$L__BB12_38;
	setp.ge.s32 	%p544, %r90, %r46;
	mov.pred 	%p606, -1;
	@%p544 bra 	$L__BB12_38;
	mul.wide.s32 	%rd1407, %r2151, 16;
	add.s64 	%rd1408, %rd6, %rd1407;
	ld.global.u32 	%r1983, [%rd1408];
	mul.wide.s32 	%rd1409, %r2154, 16;
	add.s64 	%rd1410, %rd6, %rd1409;
	ld.global.u32 	%r1984, [%rd1410];
	setp.lt.s32 	%p606, %r1983, %r1984;
$L__BB12_38:
	selp.b32 	%r2141, %r2151, %r2154, %p606;
	selp.u32 	%r1985, 1, 0, %p606;
	add.s32 	%r96, %r89, %r1985;
	not.pred 	%p545, %p606;
	selp.u32 	%r1986, 1, 0, %p545;
	add.s32 	%r97, %r90, %r1986;
	@%p606 bra 	$L__BB12_40;
	shl.b32 	%r1987, %r97, 2;
	add.s32 	%r1989, %r1929, %r1987;
	ld.shared.u32 	%r2154, [%r1989];
	bra.uni 	$L__BB12_41;
$L__BB12_40:
	shl.b32 	%r1990, %r96, 2;
	add.s32 	%r1992, %r1929, %r1990;
	ld.shared.u32 	%r2151, [%r1992];
$L__BB12_41:
	setp.ge.s32 	%p547, %r96, %r47;
	mov.pred 	%p607, 0;
	@%p547 bra 	$L__BB12_44;
	setp.ge.s32 	%p549, %r97, %r46;
	mov.pred 	%p607, -1;
	@%p549 bra 	$L__BB12_44;
	mul.wide.s32 	%rd1411, %r2151, 16;
	add.s64 	%rd1412, %rd6, %rd1411;
	ld.global.u32 	%r1993, [%rd1412];
	mul.wide.s32 	%rd1413, %r2154, 16;
	add.s64 	%rd1414, %rd6, %rd1413;
	ld.global.u32 	%r1994, [%rd1414];
	setp.lt.s32 	%p607, %r1993, %r1994;
$L__BB12_44:
	selp.b32 	%r2140, %r2151, %r2154, %p607;
	selp.u32 	%r1995, 1, 0, %p607;
	add.s32 	%r103, %r96, %r1995;
	not.pred 	%p550, %p607;
	selp.u32 	%r1996, 1, 0, %p550;
	add.s32 	%r104, %r97, %r1996;
	@%p607 bra 	$L__BB12_46;
	shl.b32 	%r1997, %r104, 2;
	add.s32 	%r1999, %r1929, %r1997;
	ld.shared.u32 	%r2154, [%r1999];
	bra.uni 	$L__BB12_47;
$L__BB12_46:
	shl.b32 	%r2000, %r103, 2;
	add.s32 	%r2002, %r1929, %r2000;
	ld.shared.u32 	%r2151, [%r2002];
$L__BB12_47:
	setp.ge.s32 	%p552, %r103, %r47;
	mov.pred 	%p608, 0;
	@%p552 bra 	$L__BB12_50;
	setp.ge.s32 	%p554, %r104, %r46;
	mov.pred 	%p608, -1;
	@%p554 bra 	$L__BB12_50;
	mul.wide.s32 	%rd1415, %r2151, 16;
	add.s64 	%rd1416, %rd6, %rd1415;
	ld.global.u32 	%r2003, [%rd1416];
	mul.wide.s32 	%rd1417, %r2154, 16;
	add.s64 	%rd1418, %rd6, %rd1417;
	ld.global.u32 	%r2004, [%rd1418];
	setp.lt.s32 	%p608, %r2003, %r2004;
$L__BB12_50:
	selp.b32 	%r2139, %r2151, %r2154, %p608;
	selp.u32 	%r2005, 1, 0, %p608;
	add.s32 	%r110, %r103, %r2005;
	not.pred 	%p555, %p608;
	selp.u32 	%r2006, 1, 0, %p555;
	add.s32 	%r111, %r104, %r2006;
	@%p608 bra 	$L__BB12_52;
	shl.b32 	%r2007, %r111, 2;
	add.s32 	%r2009, %r1929, %r2007;
	ld.shared.u32 	%r2154, [%r2009];
	bra.uni 	$L__BB12_53;
$L__BB12_52:
	shl.b32 	%r2010, %r110, 2;
	add.s32 	%r2012, %r1929, %r2010;
	ld.shared.u32 	%r2151, [%r2012];
$L__BB12_53:
	setp.ge.s32 	%p557, %r110, %r47;
	mov.pred 	%p609, 0;
	@%p557 bra 	$L__BB12_56;
	setp.ge.s32 	%p559, %r111, %r46;
	mov.pred 	%p609, -1;
	@%p559 bra 	$L__BB12_56;
	mul.wide.s32 	%rd1419, %r2151, 16;
	add.s64 	%rd1420, %rd6, %rd1419;
	ld.global.u32 	%r2013, [%rd1420];
	mul.wide.s32 	%rd1421, %r2154, 16;
	add.s64 	%rd1422, %rd6, %rd1421;
	ld.global.u32 	%r2014, [%rd1422];
	setp.lt.s32 	%p609, %r2013, %r2014;
$L__BB12_56:
	selp.b32 	%r2138, %r2151, %r2154, %p609;
	selp.u32 	%r2015, 1, 0, %p609;
	add.s32 	%r117, %r110, %r2015;
	not.pred 	%p560, %p609;
	selp.u32 	%r2016, 1, 0, %p560;
	add.s32 	%r118, %r111, %r2016;
	@%p609 bra 	$L__BB12_58;
	shl.b32 	%r2017, %r118, 2;
	add.s32 	%r2019, %r1929, %r2017;
	ld.shared.u32 	%r2154, [%r2019];
	bra.uni 	$L__BB12_59;
$L__BB12_58:
	shl.b32 	%r2020, %r117, 2;
	add.s32 	%r2022, %r1929, %r2020;
	ld.shared.u32 	%r2151, [%r2022];
$L__BB12_59:
	setp.ge.s32 	%p562, %r117, %r47;
	mov.pred 	%p610, 0;
	@%p562 bra 	$L__BB12_62;
	setp.ge.s32 	%p564, %r118, %r46;
	mov.pred 	%p610, -1;
	@%p564 bra 	$L__BB12_62;
	mul.wide.s32 	%rd1423, %r2151, 16;
	add.s64 	%rd1424, %rd6, %rd1423;
	ld.global.u32 	%r2023, [%rd1424];
	mul.wide.s32 	%rd1425, %r2154, 16;
	add.s64 	%rd1426, %rd6, %rd1425;
	ld.global.u32 	%r2024, [%rd1426];
	setp.lt.s32 	%p610, %r2023, %r2024;
$L__BB12_62:
	selp.b32 	%r2137, %r2151, %r2154, %p610;
	selp.u32 	%r2025, 1, 0, %p610;
	add.s32 	%r124, %r117, %r2025;
	not.pred 	%p565, %p610;
	selp.u32 	%r2026, 1, 0, %p565;
	add.s32 	%r125, %r118, %r2026;
	@%p610 bra 	$L__BB12_64;
	shl.b32 	%r2027, %r125, 2;
	add.s32 	%r2029, %r1929, %r2027;
	ld.shared.u32 	%r2154, [%r2029];
	bra.uni 	$L__BB12_65;
$L__BB12_64:
	shl.b32 	%r2030, %r124, 2;
	add.s32 	%r2032, %r1929, %r2030;
	ld.shared.u32 	%r2151, [%r2032];
$L__BB12_65:
	setp.ge.s32 	%p567, %r124, %r47;
	mov.pred 	%p611, 0;
	@%p567 bra 	$L__BB12_68;
	setp.ge.s32 	%p569, %r125, %r46;
	mov.pred 	%p611, -1;
	@%p569 bra 	$L__BB12_68;
	mul.wide.s32 	%rd1427, %r2151, 16;
	add.s64 	%rd1428, %rd6, %rd1427;
	ld.global.u32 	%r2033, [%rd1428];
	mul.wide.s32 	%rd1429, %r2154, 16;
	add.s64 	%rd1430, %rd6, %rd1429;
	ld.global.u32 	%r2034, [%rd1430];
	setp.lt.s32 	%p611, %r2033, %r2034;
$L__BB12_68:
	selp.b32 	%r2136, %r2151, %r2154, %p611;
	selp.u32 	%r2035, 1, 0, %p611;
	add.s32 	%r131, %r124, %r2035;
	not.pred 	%p570, %p611;
	selp.u32 	%r2036, 1, 0, %p570;
	add.s32 	%r132, %r125, %r2036;
	@%p611 bra 	$L__BB12_70;
	shl.b32 	%r2037, %r132, 2;
	add.s32 	%r2039, %r1929, %r2037;
	ld.shared.u32 	%r2154, [%r2039];
	bra.uni 	$L__BB12_71;
$L__BB12_70:
	shl.b32 	%r2040, %r131, 2;
	add.s32 	%r2042, %r1929, %r2040;
	ld.shared.u32 	%r2151, [%r2042];
$L__BB12_71:
	setp.ge.s32 	%p572, %r131, %r47;
	mov.pred 	%p612, 0;
	@%p572 bra 	$L__BB12_74;
	setp.ge.s32 	%p574, %r132, %r46;
	mov.pred 	%p612, -1;
	@%p574 bra 	$L__BB12_74;
	mul.wide.s32 	%rd1431, %r2151, 16;
	add.s64 	%rd1432, %rd6, %rd1431;
	ld.global.u32 	%r2043, [%rd1432];
	mul.wide.s32 	%rd1433, %r2154, 16;
	add.s64 	%rd1434, %rd6, %rd1433;
	ld.global.u32 	%r2044, [%rd1434];
	setp.lt.s32 	%p612, %r2043, %r2044;
$L__BB12_74:
	selp.b32 	%r2135, %r2151, %r2154, %p612;
	selp.u32 	%r2045, 1, 0, %p612;
	add.s32 	%r138, %r131, %r2045;
	not.pred 	%p575, %p612;
	selp.u32 	%r2046, 1, 0, %p575;
	add.s32 	%r139, %r132, %r2046;
	@%p612 bra 	$L__BB12_76;
	shl.b32 	%r2047, %r139, 2;
	add.s32 	%r2049, %r1929, %r2047;
	ld.shared.u32 	%r2154, [%r2049];
	bra.uni 	$L__BB12_77;
$L__BB12_76:
	shl.b32 	%r2050, %r138, 2;
	add.s32 	%r2052, %r1929, %r2050;
	ld.shared.u32 	%r2151, [%r2052];
$L__BB12_77:
	setp.ge.s32 	%p577, %r138, %r47;
	mov.pred 	%p613, 0;
	@%p577 bra 	$L__BB12_80;
	setp.ge.s32 	%p579, %r139, %r46;
	mov.pred 	%p613, -1;
	@%p579 bra 	$L__BB12_80;
	mul.wide.s32 	%rd1435, %r2151, 16;
	add.s64 	%rd1436, %rd6, %rd1435;
	ld.global.u32 	%r2053, [%rd1436];
	mul.wide.s32 	%rd1437, %r2154, 16;
	add.s64 	%rd1438, %rd6, %rd1437;
	ld.global.u32 	%r2054, [%rd1438];
	setp.lt.s32 	%p613, %r2053, %r2054;
$L__BB12_80:
	selp.b32 	%r2134, %r2151, %r2154, %p613;
	selp.u32 	%r2055, 1, 0, %p613;
	add.s32 	%r145, %r138, %r2055;
	not.pred 	%p580, %p613;
	selp.u32 	%r2056, 1, 0, %p580;
	add.s32 	%r146, %r139, %r2056;
	@%p613 bra 	$L__BB12_82;
	shl.b32 	%r2057, %r146, 2;
	add.s32 	%r2059, %r1929, %r2057;
	ld.shared.u32 	%r2154, [%r2059];
	bra.uni 	$L__BB12_83;
$L__BB12_82:
	shl.b32 	%r2060, %r145, 2;
	add.s32 	%r2062, %r1929, %r2060;
	ld.shared.u32 	%r2151, [%r2062];
$L__BB12_83:
	setp.ge.s32 	%p582, %r145, %r47;
	mov.pred 	%p614, 0;
	@%p582 bra 	$L__BB12_86;
	setp.ge.s32 	%p584, %r146, %r46;
	mov.pred 	%p614, -1;
	@%p584 bra 	$L__BB12_86;
	mul.wide.s32 	%rd1439, %r2151, 16;
	add.s64 	%rd1440, %rd6, %rd1439;
	ld.global.u32 	%r2063, [%rd1440];
	mul.wide.s32 	%rd1441, %r2154, 16;
	add.s64 	%rd1442, %rd6, %rd1441;
	ld.global.u32 	%r2064, [%rd1442];
	setp.lt.s32 	%p614, %r2063, %r2064;
$L__BB12_86:
	selp.b32 	%r2133, %r2151, %r2154, %p614;
	selp.u32 	%r2065, 1, 0, %p614;
	add.s32 	%r152, %r145, %r2065;
	not.pred 	%p585, %p614;
	selp.u32 	%r2066, 1, 0, %p585;
	add.s32 	%r153, %r146, %r2066;
	@%p614 bra 	$L__BB12_88;
	shl.b32 	%r2067, %r153, 2;
	mov.u32 	%r2068, _ZZN3cub18CUB_300001_SM_10006detail10merge_sort30DeviceMergeSortBlockSortKernelINS2_10policy_hubIN6thrust24THRUST_300001_SM_1000_NS6detail15normal_iteratorINS6_10device_ptrIiEEEEE9Policy600ESB_PNS0_8NullTypeESB_SF_j17CompareCandMemberiSE_EEvbT0_T1_T2_T3_T4_PT6_PT7_T5_NS1_7vsmem_tEE19static_temp_storage;
	add.s32 	%r2069, %r2068, %r2067;
	ld.shared.u32 	%r2154, [%r2069];
	bra.uni 	$L__BB12_89;
$L__BB12_88:
	shl.b32 	%r2070, %r152, 2;
	mov.u32 	%r2071, _ZZN3cub18CUB_300001_SM_10006detail10merge_sort30DeviceMergeSortBlockSortKernelINS2_10policy_hubIN6thrust24THRUST_300001_SM_1000_NS6detail15normal_iteratorINS6_10device_ptrIiEEEEE9Policy600ESB_PNS0_8NullTypeESB_SF_j17CompareCandMemberiSE_EEvbT0_T1_T2_T3_T4_PT6_PT7_T5_NS1_7vsmem_tEE19static_temp_storage;
	add.s32 	%r2072, %r2071, %r2070;
	ld.shared.u32 	%r2151, [%r2072];
$L__BB12_89:
	setp.ge.s32 	%p587, %r152, %r47;
	mov.pred 	%p615, 0;
	@%p587 bra 	$L__BB12_92;
	setp.ge.s32 	%p589, %r153, %r46;
	mov.pred 	%p615, -1;
	@%p589 bra 	$L__BB12_92;
	mul.wide.s32 	%rd1443, %r2151, 16;
	add.s64 	%rd1444, %rd6, %rd1443;
	ld.global.u32 	%r2073, [%rd1444];
	mul.wide.s32 	%rd1445, %r2154, 16;
	add.s64 	%rd1446, %rd6, %rd1445;
	ld.global.u32 	%r2074, [%rd1446];
	setp.lt.s32 	%p615, %r2073, %r2074;
$L__BB12_92:
	selp.b32 	%r2132, %r2151, %r2154, %p615;
	selp.u32 	%r2075, 1, 0, %p615;
	add.s32 	%r159, %r152, %r2075;
	not.pred 	%p590, %p615;
	selp.u32 	%r2076, 1, 0, %p590;
	add.s32 	%r160, %r153, %r2076;
	@%p615 bra 	$L__BB12_94;
	shl.b32 	%r2077, %r160, 2;
	mov.u32 	%r2078, _ZZN3cub18CUB_300001_SM_10006detail10merge_sort30DeviceMergeSortBlockSortKernelINS2_10policy_hubIN6thrust24THRUST_300001_SM_1000_NS6detail15normal_iteratorINS6_10device_ptrIiEEEEE9Policy600ESB_PNS0_8NullTypeESB_SF_j17CompareCandMemberiSE_EEvbT0_T1_T2_T3_T4_PT6_PT7_T5_NS1_7vsmem_tEE19static_temp_storage;
	add.s32 	%r2079, %r2078, %r2077;
	ld.shared.u32 	%r2154, [%r2079];
	bra.uni 	$L__BB12_95;
$L__BB12_94:
	shl.b32 	%r2080, %r159, 2;
	mov.u32 	%r2081, _ZZN3cub18CUB_300001_SM_10006detail10merge_sort30DeviceMergeSortBlockSortKernelINS2_10policy_hubIN6thrust24THRUST_300001_SM_1000_NS6detail15normal_iteratorINS6_10device_ptrIiEEEEE9Policy600ESB_PNS0_8NullTypeESB_SF_j17CompareCandMemberiSE_EEvbT0_T1_T2_T3_T4_PT6_PT7_T5_NS1_7vsmem_tEE19static_temp_storage;
	add.s32 	%r2082, %r2081, %r2080;
	ld.shared.u32 	%r2151, [%r2082];
$L__BB12_95:
	setp.ge.s32 	%p592, %r159, %r47;
	mov.pred 	%p616, 0;
	@%p592 bra 	$L__BB12_98;
	setp.ge.s32 	%p594, %r160, %r46;
	mov.pred 	%p616, -1;
	@%p594 bra 	$L__BB12_98;
	mul.wide.s32 	%rd1447, %r2151, 16;
	add.s64 	%rd1448, %rd6, %rd1447;
	ld.global.u32 	%r2083, [%rd1448];
	mul.wide.s32 	%rd1449, %r2154, 16;
	add.s64 	%rd1450, %rd6, %rd1449;
	ld.global.u32 	%r2084, [%rd1450];
	setp.lt.s32 	%p616, %r2083, %r2084;
$L__BB12_98:
	selp.b32 	%r2131, %r2151, %r2154, %p616;
	selp.u32 	%r2085, 1, 0, %p616;
	add.s32 	%r166, %r159, %r2085;
	not.pred 	%p595, %p616;
	selp.u32 	%r2086, 1, 0, %p595;
	add.s32 	%r167, %r160, %r2086;
	@%p616 bra 	$L__BB12_100;
	shl.b32 	%r2087, %r167, 2;
	mov.u32 	%r2088, _ZZN3cub18CUB_300001_SM_10006detail10merge_sort30DeviceMergeSortBlockSortKernelINS2_10policy_hubIN6thrust24THRUST_300001_SM_1000_NS6detail15normal_iteratorINS6_10device_ptrIiEEEEE9Policy600ESB_PNS0_8NullTypeESB_SF_j17CompareCandMemberiSE_EEvbT0_T1_T2_T3_T4_PT6_PT7_T5_NS1_7vsmem_tEE19static_temp_storage;
	add.s32 	%r2089, %r2088, %r2087;
	ld.shared.u32 	%r2154, [%r2089];
	bra.uni 	$L__BB12_101;
$L__BB12_100:
	shl.b32 	%r2090, %r166, 2;
	mov.u32 	%r2091, _ZZN3cub18CUB_300001_SM_10006detail10merge_sort30DeviceMergeSortBlockSortKernelINS2_10policy_hubIN6thrust24THRUST_300001_SM_1000_NS6detail15normal_iteratorINS6_10device_ptrIiEEEEE9Policy600ESB_PNS0_8NullTypeESB_SF_j17CompareCandMemberiSE_EEvbT0_T1_T2_T3_T4_PT6_PT7_T5_NS1_7vsmem_tEE19static_temp_storage;
	add.s32 	%r2092, %r2091, %r2090;
	ld.shared.u32 	%r2151, [%r2092];
$L__BB12_101:
	setp.ge.s32 	%p596, %r166, %r47;
	mov.u32 	%r2183, %r2154;
	@%p596 bra 	$L__BB12_104;
	setp.ge.s32 	%p597, %r167, %r46;
	mov.u32 	%r2183, %r2151;
	@%p597 bra 	$L__BB12_104;
	mul.wide.s32 	%rd1451, %r2151, 16;
	add.s64 	%rd1452, %rd6, %rd1451;
	ld.global.u32 	%r2093, [%rd1452];
	mul.wide.s32 	%rd1453, %r2154, 16;
	add.s64 	%rd1454, %rd6, %rd1453;
	ld.global.u32 	%r2094, [%rd1454];
	setp.lt.s32 	%p598, %r2093, %r2094;
	selp.b32 	%r2183, %r2151, %r2154, %p598;
$L__BB12_104:
	shl.b32 	%r2147, %r43, 1;
	setp.lt.u32 	%p599, %r43, 129;
	@%p599 bra 	$L__BB12_2;
	ld.param.s8 	%rs7, [_ZN3cub18CUB_300001_SM_10006detail10merge_sort30DeviceMergeSortBlockSortKernelINS2_10policy_hubIN6thrust24THRUST_300001_SM_1000_NS6detail15normal_iteratorINS6_10device_ptrIiEEEEE9Policy600ESB_PNS0_8NullTypeESB_SF_j17CompareCandMemberiSE_EEvbT0_T1_T2_T3_T4_PT6_PT7_T5_NS1_7vsmem_tE_param_0];
	bar.sync 	0;
	setp.eq.s16 	%p600, %rs7, 0;
	@%p600 bra 	$L__BB12_107;
	st.shared.u32 	[%r7], %r2146;
	st.shared.u32 	[%r7+4], %r2145;
	st.shared.u32 	[%r7+8], %r2144;
	st.shared.u32 	[%r7+12], %r2143;
	st.shared.u32 	[%r7+16], %r2142;
	st.shared.u32 	[%r7+20], %r2141;
	st.shared.u32 	[%r7+24], %r2140;
	st.shared.u32 	[%r7+28], %r2139;
	st.shared.u32 	[%r7+32], %r2138;
	st.shared.u32 	[%r7+36], %r2137;
	st.shared.u32 	[%r7+40], %r2136;
	st.shared.u32 	[%r7+44], %r2135;
	st.shared.u32 	[%r7+48], %r2134;
	st.shared.u32 	[%r7+52], %r2133;
	st.shared.u32 	[%r7+56], %r2132;
	st.shared.u32 	[%r7+60], %r2131;
	st.shared.u32 	[%r7+64], %r2183;
	bar.warp.sync 	-1;
	ld.shared.u32 	%r2095, [%r6];
	ld.shared.u32 	%r2096, [%r6+128];
	ld.shared.u32 	%r2097, [%r6+256];
	ld.shared.u32 	%r2098, [%r6+384];
	ld.shared.u32 	%r2099, [%r6+512];
	ld.shared.u32 	%r2100, [%r6+640];
	ld.shared.u32 	%r2101, [%r6+768];
	ld.shared.u32 	%r2102, [%r6+896];
	ld.shared.u32 	%r2103, [%r6+1024];
	ld.shared.u32 	%r2104, [%r6+1152];
	ld.shared.u32 	%r2105, [%r6+1280];
	ld.shared.u32 	%r2106, [%r6+1408];
	ld.shared.u32 	%r2107, [%r6+1536];
	ld.shared.u32 	%r2108, [%r6+1664];
	ld.shared.u32 	%r2109, [%r6+1792];
	ld.shared.u32 	%r2110, [%r6+1920];
	ld.shared.u32 	%r2111, [%r6+2048];
	cvt.u64.u32 	%rd1455, %r5;
	add.s32 	%r2112, %r4, %r2;
	cvt.u64.u32 	%rd1456, %r2112;
	add.s64 	%rd1457, %rd1456, %rd1455;
	shl.b64 	%rd1458, %rd1457, 2;
	add.s64 	%rd1459, %rd3, %rd1458;
	st.global.u32 	[%rd1459], %r2095;
	st.global.u32 	[%rd1459+128], %r2096;
	st.global.u32 	[%rd1459+256], %r2097;
	st.global.u32 	[%rd1459+384], %r2098;
	st.global.u32 	[%rd1459+512], %r2099;
	st.global.u32 	[%rd1459+640], %r2100;
	st.global.u32 	[%rd1459+768], %r2101;
	st.global.u32 	[%rd1459+896], %r2102;
	st.global.u32 	[%rd1459+1024], %r2103;
	st.global.u32 	[%rd1459+1152], %r2104;
	st.global.u32 	[%rd1459+1280], %r2105;
	st.global.u32 	[%rd1459+1408], %r2106;
	st.global.u32 	[%rd1459+1536], %r2107;
	st.global.u32 	[%rd1459+1664], %r2108;
	st.global.u32 	[%rd1459+1792], %r2109;
	st.global.u32 	[%rd1459+1920], %r2110;
	st.global.u32 	[%rd1459+2048], %r2111;
	bra.uni 	$L__BB12_350;
$L__BB12_107:
	st.shared.u32 	[%r7], %r2146;
	st.shared.u32 	[%r7+4], %r2145;
	st.shared.u32 	[%r7+8], %r2144;
	st.shared.u32 	[%r7+12], %r2143;
	st.shared.u32 	[%r7+16], %r2142;
	st.shared.u32 	[%r7+20], %r2141;
	st.shared.u32 	[%r7+24], %r2140;
	st.shared.u32 	[%r7+28], %r2139;
	st.shared.u32 	[%r7+32], %r2138;
	st.shared.u32 	[%r7+36], %r2137;
	st.shared.u32 	[%r7+40], %r2136;
	st.shared.u32 	[%r7+44], %r2135;
	st.shared.u32 	[%r7+48], %r2134;
	st.shared.u32 	[%r7+52], %r2133;
	st.shared.u32 	[%r7+56], %r2132;
	st.shared.u32 	[%r7+60], %r2131;
	st.shared.u32 	[%r7+64], %r2183;
	bar.warp.sync 	-1;
	ld.shared.u32 	%r2113, [%r6];
	ld.shared.u32 	%r2114, [%r6+128];
	ld.shared.u32 	%r2115, [%r6+256];
	ld.shared.u32 	%r2116, [%r6+384];
	ld.shared.u32 	%r2117, [%r6+512];
	ld.shared.u32 	%r2118, [%r6+640];
	ld.shared.u32 	%r2119, [%r6+768];
	ld.shared.u32 	%r2120, [%r6+896];
	ld.shared.u32 	%r2121, [%r6+1024];
	ld.shared.u32 	%r2122, [%r6+1152];
	ld.shared.u32 	%r2123, [%r6+1280];
	ld.shared.u32 	%r2124, [%r6+1408];
	ld.shared.u32 	%r2125, [%r6+1536];
	ld.shared.u32 	%r2126, [%r6+1664];
	ld.shared.u32 	%r2127, [%r6+1792];
	ld.shared.u32 	%r2128, [%r6+1920];
	ld.shared.u32 	%r2129, [%r6+2048];
	add.s64 	%rd1461, %rd1, %rd836;
	st.global.u32 	[%rd1461], %r2113;
	st.global.u32 	[%rd1461+128], %r2114;
	st.global.u32 	[%rd1461+256], %r2115;
	st.global.u32 	[%rd1461+384], %r2116;
	st.global.u32 	[%rd1461+512], %r2117;
	st.global.u32 	[%rd1461+640], %r2118;
	st.global.u32 	[%rd1461+768], %r2119;
	st.global.u32 	[%rd1461+896], %r2120;
	st.global.u32 	[%rd1461+1024], %r2121;
	st.global.u32 	[%rd1461+1152], %r2122;
	st.global.u32 	[%rd1461+1280], %r2123;
	st.global.u32 	[%rd1461+1408], %r2124;
	st.global.u32 	[%rd1461+1536], %r2125;
	st.global.u32 	[%rd1461+1664], %r2126;
	st.global.u32 	[%rd1461+1792], %r2127;
	st.global.u32 	[%rd1461+1920], %r2128;
	st.global.u32 	[%rd1461+2048], %r2129;
	bra.uni 	$L__BB12_350;
$L__BB12_108:
	sub.s32 	%r523, %r513, %r2;
	min.s32 	%r175, %r523, 4352;
	// begin inline asm
	griddepcontrol.wait;
	// end inline asm
	cvt.u64.u32 	%rd7, %r2;
	mul.wide.u32 	%rd14, %r2, 4;
	add.s64 	%rd15, %rd2, %rd14;
	mov.u32 	%r176, %tid.x;
	ld.global.u32 	%r2200, [%rd15];
	and.b32  	%r524, %r176, 31;
	and.b32  	%r525, %r176, 992;
	mul.lo.s32 	%r526, %r525, 17;
	or.b32  	%r178, %r526, %r524;
	setp.ge.s32 	%p66, %r178, %r175;
	mov.u32 	%r2184, %r2200;
	@%p66 bra 	$L__BB12_110;
	cvt.u64.u32 	%rd16, %r178;
	add.s64 	%rd17, %rd16, %rd7;
	shl.b64 	%rd18, %rd17, 2;
	add.s64 	%rd19, %rd2, %rd18;
	ld.global.u32 	%r2184, [%rd19];
$L__BB12_110:
	add.s32 	%r527, %r178, 32;
	setp.ge.s32 	%p67, %r527, %r175;
	mov.u32 	%r2185, %r2200;
	@%p67 bra 	$L__BB12_112;
	cvt.u64.u32 	%rd20, %r178;
	add.s64 	%rd21, %rd20, %rd7;
	shl.b64 	%rd22, %rd21, 2;
	add.s64 	%rd23, %rd2, %rd22;
	ld.global.u32 	%r2185, [%rd23+128];
$L__BB12_112:
	add.s32 	%r528, %r178, 64;
	setp.ge.s32 	%p68, %r528, %r175;
	mov.u32 	%r2186, %r2200;
	@%p68 bra 	$L__BB12_114;
	cvt.u64.u32 	%rd24, %r178;
	add.s64 	%rd25, %rd24, %rd7;
	shl.b64 	%rd26, %rd25, 2;
	add.s64 	%rd27, %rd2, %rd26;
	ld.global.u32 	%r2186, [%rd27+256];
$L__BB12_114:
	add.s32 	%r529, %r178, 96;
	setp.ge.s32 	%p69, %r529, %r175;
	mov.u32 	%r2187, %r2200;
	@%p69 bra 	$L__BB12_116;
	cvt.u64.u32 	%rd28, %r178;
	add.s64 	%rd29, %rd28, %rd7;
	shl.b64 	%rd30, %rd29, 2;
	add.s64 	%rd31, %rd2, %rd30;
	ld.global.u32 	%r2187, [%rd31+384];
$L__BB12_116:
	add.s32 	%r187, %r178, 128;
	setp.ge.s32 	%p70, %r187, %r175;
	mov.u32 	%r2188, %r2200;
	@%p70 bra 	$L__BB12_118;
	cvt.u64.u32 	%rd32, %r178;
	add.s64 	%rd33, %rd32, %rd7;
	shl.b64 	%rd34, %rd33, 2;
	add.s64 	%rd35, %rd2, %rd34;
	ld.global.u32 	%r2188, [%rd35+512];
$L__BB12_118:
	add.s32 	%r190, %r178, 160;
	setp.ge.s32 	%p71, %r190, %r175;
	mov.u32 	%r2189, %r2200;
	@%p71 bra 	$L__BB12_120;
	cvt.u64.u32 	%rd36, %r178;
	add.s64 	%rd37, %rd36, %rd7;
	shl.b64 	%rd38, %rd37, 2;
	add.s64 	%rd39, %rd2, %rd38;
	ld.global.u32 	%r2189, [%rd39+640];
$L__BB12_120:
	add.s32 	%r193, %r178, 192;
	setp.ge.s32 	%p72, %r193, %r175;
	mov.u32 	%r2190, %r2200;
	@%p72 bra 	$L__BB12_122;
	cvt.u64.u32 	%rd40, %r178;
	add.s64 	%rd41, %rd40, %rd7;
	shl.b64 	%rd42, %rd41, 2;
	add.s64 	%rd43, %rd2, %rd42;
	ld.global.u32 	%r2190, [%rd43+768];
$L__BB12_122:
	add.s32 	%r530, %r178, 224;
	setp.ge.s32 	%p73, %r530, %r175;
	mov.u32 	%r2191, %r2200;
	@%p73 bra 	$L__BB12_124;
	cvt.u64.u32 	%rd44, %r178;
	add.s64 	%rd45, %rd44, %rd7;
	shl.b64 	%rd46, %rd45, 2;
	add.s64 	%rd47, %rd2, %rd46;
	ld.global.u32 	%r2191, [%rd47+896];
$L__BB12_124:
	add.s32 	%r531, %r178, 256;
	setp.ge.s32 	%p74, %r531, %r175;
	mov.u32 	%r2192, %r2200;
	@%p74 bra 	$L__BB12_126;
	cvt.u64.u32 	%rd48, %r178;
	add.s64 	%rd49, %rd48, %rd7;
	shl.b64 	%rd50, %rd49, 2;
	add.s64 	%rd51, %rd2, %rd50;
	ld.global.u32 	%r2192, [%rd51+1024];
$L__BB12_126:
	add.s32 	%r532, %r178, 288;
	setp.ge.s32 	%p75, %r532, %r175;
	mov.u32 	%r2193, %r2200;
	@%p75 bra 	$L__BB12_128;
	cvt.u64.u32 	%rd52, %r178;
	add.s64 	%rd53, %rd52, %rd7;
	shl.b64 	%rd54, %rd53, 2;
	add.s64 	%rd55, %rd2, %rd54;
	ld.global.u32 	%r2193, [%rd55+1152];
$L__BB12_128:
	add.s32 	%r533, %r178, 320;
	setp.ge.s32 	%p76, %r533, %r175;
	mov.u32 	%r2194, %r2200;
	@%p76 bra 	$L__BB12_130;
	cvt.u64.u32 	%rd56, %r178;
	add.s64 	%rd57, %rd56, %rd7;
	shl.b64 	%rd58, %rd57, 2;
	add.s64 	%rd59, %rd2, %rd58;
	ld.global.u32 	%r2194, [%rd59+1280];
$L__BB12_130:
	add.s32 	%r534, %r178, 352;
	setp.ge.s32 	%p77, %r534, %r175;
	mov.u32 	%r2195, %r2200;
	@%p77 bra 	$L__BB12_132;
	cvt.u64.u32 	%rd60, %r178;
	add.s64 	%rd61, %rd60, %rd7;
	shl.b64 	%rd62, %rd61, 2;
	add.s64 	%rd63, %rd2, %rd62;
	ld.global.u32 	%r2195, [%rd63+1408];
$L__BB12_132:
	add.s32 	%r535, %r178, 384;
	setp.ge.s32 	%p78, %r535, %r175;
	mov.u32 	%r2196, %r2200;
	@%p78 bra 	$L__BB12_134;
	cvt.u64.u32 	%rd64, %r178;
	add.s64 	%rd65, %rd64, %rd7;
	shl.b64 	%rd66, %rd65, 2;
	add.s64 	%rd67, %rd2, %rd66;
	ld.global.u32 	%r2196, [%rd67+1536];
$L__BB12_134:
	add.s32 	%r536, %r178, 416;
	setp.ge.s32 	%p79, %r536, %r175;
	mov.u32 	%r2197, %r2200;
	@%p79 bra 	$L__BB12_136;
	cvt.u64.u32 	%rd68, %r178;
	add.s64 	%rd69, %rd68, %rd7;
	shl.b64 	%rd70, %rd69, 2;
	add.s64 	%rd71, %rd2, %rd70;
	ld.global.u32 	%r2197, [%rd71+1664];
$L__BB12_136:
	add.s32 	%r210, %r178, 448;
	setp.ge.s32 	%p80, %r210, %r175;
	mov.u32 	%r2198, %r2200;
	@%p80 bra 	$L__BB12_138;
	cvt.u64.u32 	%rd72, %r178;
	add.s64 	%rd73, %rd72, %rd7;
	shl.b64 	%rd74, %rd73, 2;
	add.s64 	%rd75, %rd2, %rd74;
	ld.global.u32 	%r2198, [%rd75+1792];
$L__BB12_138:
	add.s32 	%r213, %r178, 480;
	setp.ge.s32 	%p81, %r213, %r175;
	mov.u32 	%r2199, %r2200;
	@%p81 bra 	$L__BB12_140;
	cvt.u64.u32 	%rd76, %r178;
	add.s64 	%rd77, %rd76, %rd7;
	shl.b64 	%rd78, %rd77, 2;
	add.s64 	%rd79, %rd2, %rd78;
	ld.global.u32 	%r2199, [%rd79+1920];
$L__BB12_140:
	add.s32 	%r216, %r178, 512;
	setp.ge.s32 	%p82, %r216, %r175;
	@%p82 bra 	$L__BB12_142;
	cvt.u64.u32 	%rd80, %r178;
	add.s64 	%rd81, %rd80, %rd7;
	shl.b64 	%rd82, %rd81, 2;
	add.s64 	%rd83, %rd2, %rd82;
	ld.global.u32 	%r2200, [%rd83+2048];
$L__BB12_142:
	// begin inline asm
	mov.u32 %r537, %laneid;
	// end inline asm
	shr.u32 	%r538, %r176, 5;
	mad.lo.s32 	%r539, %r538, 544, %r537;
	shl.b32 	%r540, %r539, 2;
	mov.u32 	%r541, _ZZN3cub18CUB_300001_SM_10006detail10merge_sort30DeviceMergeSortBlockSortKernelINS2_10policy_hubIN6thrust24THRUST_300001_SM_1000_NS6detail15normal_iteratorINS6_10device_ptrIiEEEEE9Policy600ESB_PNS0_8NullTypeESB_SF_j17CompareCandMemberiSE_EEvbT0_T1_T2_T3_T4_PT6_PT7_T5_NS1_7vsmem_tEE19static_temp_storage;
	add.s32 	%r219, %r541, %r540;
	st.shared.u32 	[%r219], %r2184;
	st.shared.u32 	[%r219+128], %r2185;
	st.shared.u32 	[%r219+256], %r2186;
	st.shared.u32 	[%r219+384], %r2187;
	st.shared.u32 	[%r219+512], %r2188;
	st.shared.u32 	[%r219+640], %r2189;
	st.shared.u32 	[%r219+768], %r2190;
	st.shared.u32 	[%r219+896], %r2191;
	st.shared.u32 	[%r219+1024], %r2192;
	st.shared.u32 	[%r219+1152], %r2193;
	st.shared.u32 	[%r219+1280], %r2194;
	st.shared.u32 	[%r219+1408], %r2195;
	st.shared.u32 	[%r219+1536], %r2196;
	st.shared.u32 	[%r219+1664], %r2197;
	st.shared.u32 	[%r219+1792], %r2198;
	st.shared.u32 	[%r219+1920], %r2199;
	st.shared.u32 	[%r219+2048], %r2200;
	bar.warp.sync 	-1;
	shl.b32 	%r542, %r537, 4;
	add.s32 	%r543, %r539, %r542;
	shl.b32 	%r544, %r543, 2;
	add.s32 	%r220, %r541, %r544;
	ld.shared.u32 	%r2264, [%r220];
	ld.shared.u32 	%r222, [%r220+4];
	ld.shared.u32 	%r223, [%r220+8];
	ld.shared.u32 	%r224, [%r220+12];
	ld.shared.u32 	%r225, [%r220+16];
	ld.shared.u32 	%r226, [%r220+20];
	ld.shared.u32 	%r227, [%r220+24];
	ld.shared.u32 	%r228, [%r220+28];
	ld.shared.u32 	%r229, [%r220+32];
	ld.shared.u32 	%r230, [%r220+36];
	ld.shared.u32 	%r231, [%r220+40];
	ld.shared.u32 	%r232, [%r220+44];
	ld.shared.u32 	%r233, [%r220+48];
	ld.shared.u32 	%r234, [%r220+52];
	ld.shared.u32 	%r235, [%r220+56];
	ld.shared.u32 	%r236, [%r220+60];
	ld.shared.u32 	%r237, [%r220+64];
	bar.sync 	0;
	// begin inline asm
	griddepcontrol.launch_dependents;
	// end inline asm
	mul.lo.s32 	%r238, %r176, 17;
	cvt.s64.s32 	%rd84, %r514;
	cvta.to.global.u64 	%rd85, %rd10;
	add.s64 	%rd8, %rd85, %rd84;
	add.s32 	%r545, %r238, 1;
	setp.ge.u32 	%p83, %r545, %r175;
	mov.u32 	%r2246, %r2264;
	mov.u32 	%r2203, %r2264;
	@%p83 bra 	$L__BB12_144;
	mul.wide.s32 	%rd86, %r2264, 16;
	add.s64 	%rd87, %rd8, %rd86;
	ld.global.u32 	%r546, [%rd87];
	mul.wide.s32 	%rd88, %r222, 16;
	add.s64 	%rd89, %rd8, %rd88;
	ld.global.u32 	%r547, [%rd89];
	setp.lt.s32 	%p84, %r546, %r547;
	selp.b32 	%r2203, %r222, %r2264, %p84;
	mov.u32 	%r2246, %r222;
$L__BB12_144:
	add.s32 	%r548, %r238, 2;
	setp.ge.u32 	%p85, %r548, %r175;
	mov.u32 	%r2205, %r2203;
	@%p85 bra 	$L__BB12_146;
	mul.wide.s32 	%rd90, %r2203, 16;
	add.s64 	%rd91, %rd8, %rd90;
	ld.global.u32 	%r549, [%rd91];
	mul.wide.s32 	%rd92, %r223, 16;
	add.s64 	%rd93, %rd8, %rd92;
	ld.global.u32 	%r550, [%rd93];
	setp.lt.s32 	%p86, %r549, %r550;
	selp.b32 	%r2205, %r223, %r2203, %p86;
	mov.u32 	%r2203, %r223;
$L__BB12_146:
	add.s32 	%r551, %r238, 3;
	setp.ge.u32 	%p87, %r551, %r175;
	mov.u32 	%r2207, %r2205;
	@%p87 bra 	$L__BB12_148;
	mul.wide.s32 	%rd94, %r2205, 16;
	add.s64 	%rd95, %rd8, %rd94;
	ld.global.u32 	%r552, [%rd95];
	mul.wide.s32 	%rd96, %r224, 16;
	add.s64 	%rd97, %rd8, %rd96;
	ld.global.u32 	%r553, [%rd97];
	setp.lt.s32 	%p88, %r552, %r553;
	selp.b32 	%r2207, %r224, %r2205, %p88;
	mov.u32 	%r2205, %r224;
$L__BB12_148:
	add.s32 	%r554, %r238, 4;
	setp.ge.u32 	%p89, %r554, %r175;
	mov.u32 	%r2209, %r2207;
	@%p89 bra 	$L__BB12_150;
	mul.wide.s32 	%rd98, %r2207, 16;
	add.s64 	%rd99, %rd8, %rd98;
	ld.global.u32 	%r555, [%rd99];
	mul.wide.s32 	%rd100, %r225, 16;
	add.s64 	%rd101, %rd8, %rd100;
	ld.global.u32 	%r556, [%rd101];
	setp.lt.s32 	%p90, %r555, %r556;
	selp.b32 	%r2209, %r225, %r2207, %p90;
	mov.u32 	%r2207, %r225;
$L__BB12_150:
	add.s32 	%r557, %r238, 5;
	setp.ge.u32 	%p91, %r557, %r175;
	mov.u32 	%r2211, %r2209;
	@%p91 bra 	$L__BB12_152;
	mul.wide.s32 	%rd102, %r2209, 16;
	add.s64 	%rd103, %rd8, %rd102;
	ld.global.u32 	%r558, [%rd103];
	mul.wide.s32 	%rd104, %r226, 16;
	add.s64 	%rd105, %rd8, %rd104;
	ld.global.u32 	%r559, [%rd105];
	setp.lt.s32 	%p92, %r558, %r559;
	selp.b32 	%r2211, %r226, %r2209, %p92;
	mov.u32 	%r2209, %r226;
$L__BB12_152:
	add.s32 	%r560, %r238, 6;
	setp.ge.u32 	%p93, %r560, %r175;
	mov.u32 	%r2213, %r2211;
	@%p93 bra 	$L__BB12_154;
	mul.wide.s32 	%rd106, %r2211, 16;
	add.s64 	%rd107, %rd8, %rd106;
	ld.global.u32 	%r561, [%rd107];
	mul.wide.s32 	%rd108, %r227, 16;
	add.s64 	%rd109, %rd8, %rd108;
	ld.global.u32 	%r562, [%rd109];
	setp.lt.s32 	%p94, %r561, %r562;
	selp.b32 	%r2213, %r227, %r2211, %p94;
	mov.u32 	%r2211, %r227;
$L__BB12_154:
	add.s32 	%r563, %r238, 7;
	setp.ge.u32 	%p95, %r563, %r175;
	mov.u32 	%r2215, %r2213;
	@%p95 bra 	$L__BB12_156;
	mul.wide.s32 	%rd110, %r2213, 16;
	add.s64 	%rd111, %rd8, %rd110;
	ld.global.u32 	%r564, [%rd111];
	mul.wide.s32 	%rd112, %r228, 16;
	add.s64 	%rd113, %rd8, %rd112;
	ld.global.u32 	%r565, [%rd113];
	setp.lt.s32 	%p96, %r564, %r565;
	selp.b32 	%r2215, %r228, %r2213, %p96;
	mov.u32 	%r2213, %r228;
$L__BB12_156:
	add.s32 	%r566, %r238, 8;
	setp.ge.u32 	%p97, %r566, %r175;
	mov.u32 	%r2217, %r2215;
	@%p97 bra 	$L__BB12_158;
	mul.wide.s32 	%rd114, %r2215, 16;
	add.s64 	%rd115, %rd8, %rd114;
	ld.global.u32 	%r567, [%rd115];
	mul.wide.s32 	%rd116, %r229, 16;
	add.s64 	%rd117, %rd8, %rd116;
	ld.global.u32 	%r568, [%rd117];
	setp.lt.s32 	%p98, %r567, %r568;
	selp.b32 	%r2217, %r229, %r2215, %p98;
	mov.u32 	%r2215, %r229;
$L__BB12_158:
	add.s32 	%r569, %r238, 9;
	setp.ge.u32 	%p99, %r569, %r175;
	mov.u32 	%r2219, %r2217;
	@%p99 bra 	$L__BB12_160;
	mul.wide.s32 	%rd118, %r2217, 16;
	add.s64 	%rd119, %rd8, %rd118;
	ld.global.u32 	%r570, [%rd119];
	mul.wide.s32 	%rd120, %r230, 16;
	add.s64 	%rd121, %rd8, %rd120;
	ld.global.u32 	%r571, [%rd121];
	setp.lt.s32 	%p100, %r570, %r571;
	selp.b32 	%r2219, %r230, %r2217, %p100;
	mov.u32 	%r2217, %r230;
$L__BB12_160:
	add.s32 	%r572, %r238, 10;
	setp.ge.u32 	%p101, %r572, %r175;
	mov.u32 	%r2221, %r2219;
	@%p101 bra 	$L__BB12_162;
	mul.wide.s32 	%rd122, %r2219, 16;
	add.s64 	%rd123, %rd8, %rd122;
	ld.global.u32 	%r573, [%rd123];
	mul.wide.s32 	%rd124, %r231, 16;
	add.s64 	%rd125, %rd8, %rd124;
	ld.global.u32 	%r574, [%rd125];
	setp.lt.s32 	%p102, %r573, %r574;
	selp.b32 	%r2221, %r231, %r2219, %p102;
	mov.u32 	%r2219, %r231;
$L__BB12_162:
	add.s32 	%r575, %r238, 11;
	setp.ge.u32 	%p103, %r575, %r175;
	mov.u32 	%r2223, %r2221;
	@%p103 bra 	$L__BB12_164;
	mul.wide.s32 	%rd126, %r2221, 16;
	add.s64 	%rd127, %rd8, %rd126;
	ld.global.u32 	%r576, [%rd127];
	mul.wide.s32 	%rd128, %r232, 16;
	add.s64 	%rd129, %rd8, %rd128;
	ld.global.u32 	%r577, [%rd129];
	setp.lt.s32 	%p104, %r576, %r577;
	selp.b32 	%r2223, %r232, %r2221, %p104;
	mov.u32 	%r2221, %r232;
$L__BB12_164:
	add.s32 	%r578, %r238, 12;
	setp.ge.u32 	%p105, %r578, %r175;
	mov.u32 	%r2225, %r2223;
	@%p105 bra 	$L__BB12_166;
	mul.wide.s32 	%rd130, %r2223, 16;
	add.s64 	%rd131, %rd8, %rd130;
	ld.global.u32 	%r579, [%rd131];
	mul.wide.s32 	%rd132, %r233, 16;
	add.s64 	%rd133, %rd8, %rd132;
	ld.global.u32 	%r580, [%rd133];
	setp.lt.s32 	%p106, %r579, %r580;
	selp.b32 	%r2225, %r233, %r2223, %p106;
	mov.u32 	%r2223, %r233;
$L__BB12_166:
	add.s32 	%r581, %r238, 13;
	setp.ge.u32 	%p107, %r581, %r175;
	mov.u32 	%r2227, %r2225;
	@%p107 bra 	$L__BB12_168;
	mul.wide.s32 	%rd134, %r2225, 16;
	add.s64 	%rd135, %rd8, %rd134;
	ld.global.u32 	%r582, [%rd135];
	mul.wide.s32 	%rd136, %r234, 16;
	add.s64 	%rd137, %rd8, %rd136;
	ld.global.u32 	%r583, [%rd137];
	setp.lt.s32 	%p108, %r582, %r583;
	selp.b32 	%r2227, %r234, %r2225, %p108;
	mov.u32 	%r2225, %r234;
$L__BB12_168:
	add.s32 	%r584, %r238, 14;
	setp.ge.u32 	%p109, %r584, %r175;
	mov.u32 	%r2229, %r2227;
	@%p109 bra 	$L__BB12_170;
	mul.wide.s32 	%rd138, %r2227, 16;
	add.s64 	%rd139, %rd8, %rd138;
	ld.global.u32 	%r585, [%rd139];
	mul.wide.s32 	%rd140, %r235, 16;
	add.s64 	%rd141, %rd8, %rd140;
	ld.global.u32 	%r586, [%rd141];
	setp.lt.s32 	%p110, %r585, %r586;
	selp.b32 	%r2229, %r235, %r2227, %p110;
	mov.u32 	%r2227, %r235;
$L__BB12_170:
	add.s32 	%r587, %r238, 15;
	setp.ge.u32 	%p111, %r587, %r175;
	mov.u32 	%r2230, %r2229;
	@%p111 bra 	$L__BB12_172;
	mul.wide.s32 	%rd142, %r2229, 16;
	add.s64 	%rd143, %rd8, %rd142;
	ld.global.u32 	%r588, [%rd143];
	mul.wide.s32 	%rd144, %r236, 16;
	add.s64 	%rd145, %rd8, %rd144;
	ld.global.u32 	%r589, [%rd145];
	setp.lt.s32 	%p112, %r588, %r589;
	selp.b32 	%r2230, %r236, %r2229, %p112;
	mov.u32 	%r2229, %r236;
$L__BB12_172:
	add.s32 	%r590, %r238, 16;
	setp.lt.u32 	%p113, %r590, %r175;
	selp.b32 	%r2301, %r237, %r2230, %p113;
	setp.ge.u32 	%p114, %r238, %r175;
	@%p114 bra 	$L__BB12_174;
	mul.wide.s32 	%rd146, %r2246, 16;
	add.s64 	%rd147, %rd8, %rd146;
	ld.global.u32 	%r591, [%rd147];
	mul.wide.s32 	%rd148, %r2264, 16;
	add.s64 	%rd149, %rd8, %rd148;
	ld.global.u32 	%r592, [%rd149];
	setp.lt.s32 	%p115, %r591, %r592;
	selp.b32 	%r593, %r2264, %r2246, %p115;
	selp.b32 	%r594, %r2246, %r2264, %p115;
	mul.wide.s32 	%rd150, %r2205, 16;
	add.s64 	%rd151, %rd8, %rd150;
	ld.global.u32 	%r595, [%rd151];
	mul.wide.s32 	%rd152, %r2203, 16;
	add.s64 	%rd153, %rd8, %rd152;
	ld.global.u32 	%r596, [%rd153];
	setp.lt.s32 	%p116, %r595, %r596;
	selp.b32 	%r597, %r2203, %r2205, %p116;
	selp.b32 	%r598, %r2205, %r2203, %p116;
	mul.wide.s32 	%rd154, %r2209, 16;
	add.s64 	%rd155, %rd8, %rd154;
	ld.global.u32 	%r599, [%rd155];
	mul.wide.s32 	%rd156, %r2207, 16;
	add.s64 	%rd157, %rd8, %rd156;
	ld.global.u32 	%r600, [%rd157];
	setp.lt.s32 	%p117, %r599, %r600;
	selp.b32 	%r601, %r2207, %r2209, %p117;
	selp.b32 	%r602, %r2209, %r2207, %p117;
	mul.wide.s32 	%rd158, %r2213, 16;
	add.s64 	%rd159, %rd8, %rd158;
	ld.global.u32 	%r603, [%rd159];
	mul.wide.s32 	%rd160, %r2211, 16;
	add.s64 	%rd161, %rd8, %rd160;
	ld.global.u32 	%r604, [%rd161];
	setp.lt.s32 	%p118, %r603, %r604;
	selp.b32 	%r605, %r2211, %r2213, %p118;
	selp.b32 	%r606, %r2213, %r2211, %p118;
	mul.wide.s32 	%rd162, %r2217, 16;
	add.s64 	%rd163, %rd8, %rd162;
	ld.global.u32 	%r607, [%rd163];
	mul.wide.s32 	%rd164, %r2215, 16;
	add.s64 	%rd165, %rd8, %rd164;
	ld.global.u32 	%r608, [%rd165];
	setp.lt.s32 	%p119, %r607, %r608;
	selp.b32 	%r609, %r2215, %r2217, %p119;
	selp.b32 	%r610, %r2217, %r2215, %p119;
	mul.wide.s32 	%rd166, %r2221, 16;
	add.s64 	%rd167, %rd8, %rd166;
	ld.global.u32 	%r611, [%rd167];
	mul.wide.s32 	%rd168, %r2219, 16;
	add.s64 	%rd169, %rd8, %rd168;
	ld.global.u32 	%r612, [%rd169];
	setp.lt.s32 	%p120, %r611, %r612;
	selp.b32 	%r613, %r2219, %r2221, %p120;
	selp.b32 	%r614, %r2221, %r2219, %p120;
	mul.wide.s32 	%rd170, %r2225, 16;
	add.s64 	%rd171, %rd8, %rd170;
	ld.global.u32 	%r615, [%rd171];
	mul.wide.s32 	%rd172, %r2223, 16;
	add.s64 	%rd173, %rd8, %rd172;
	ld.global.u32 	%r616, [%rd173];
	setp.lt.s32 	%p121, %r615, %r616;
	selp.b32 	%r617, %r2223, %r2225, %p121;
	selp.b32 	%r618, %r2225, %r2223, %p121;
	mul.wide.s32 	%rd174, %r2229, 16;
	add.s64 	%rd175, %rd8, %rd174;
	ld.global.u32 	%r619, [%rd175];
	mul.wide.s32 	%rd176, %r2227, 16;
	add.s64 	%rd177, %rd8, %rd176;
	ld.global.u32 	%r620, [%rd177];
	setp.lt.s32 	%p122, %r619, %r620;
	selp.b32 	%r621, %r2227, %r2229, %p122;
	selp.b32 	%r622, %r2229, %r2227, %p122;
	mul.wide.s32 	%rd178, %r598, 16;
	add.s64 	%rd179, %rd8, %rd178;
	ld.global.u32 	%r623, [%rd179];
	mul.wide.s32 	%rd180, %r593, 16;
	add.s64 	%rd181, %rd8, %rd180;
	ld.global.u32 	%r624, [%rd181];
	setp.lt.s32 	%p123, %r623, %r624;
	selp.b32 	%r625, %r593, %r598, %p123;
	selp.b32 	%r626, %r598, %r593, %p123;
	mul.wide.s32 	%rd182, %r602, 16;
	add.s64 	%rd183, %rd8, %rd182;
	ld.global.u32 	%r627, [%rd183];
	mul.wide.s32 	%rd184, %r597, 16;
	add.s64 	%rd185, %rd8, %rd184;
	ld.global.u32 	%r628, [%rd185];
	setp.lt.s32 	%p124, %r627, %r628;
	selp.b32 	%r629, %r597, %r602, %p124;
	selp.b32 	%r630, %r602, %r597, %p124;
	mul.wide.s32 	%rd186, %r606, 16;
	add.s64 	%rd187, %rd8, %rd186;
	ld.global.u32 	%r631, [%rd187];
	mul.wide.s32 	%rd188, %r601, 16;
	add.s64 	%rd189, %rd8, %rd188;
	ld.global.u32 	%r632, [%rd189];
	setp.lt.s32 	%p125, %r631, %r632;
	selp.b32 	%r633, %r601, %r606, %p125;
	selp.b32 	%r634, %r606, %r601, %p125;
	mul.wide.s32 	%rd190, %r610, 16;
	add.s64 	%rd191, %rd8, %rd190;
	ld.global.u32 	%r635, [%rd191];
	mul.wide.s32 	%rd192, %r605, 16;
	add.s64 	%rd193, %rd8, %rd192;
	ld.global.u32 	%r636, [%rd193];
	setp.lt.s32 	%p126, %r635, %r636;
	selp.b32 	%r637, %r605, %r610, %p126;
	selp.b32 	%r638, %r610, %r605, %p126;
	mul.wide.s32 	%rd194, %r614, 16;
	add.s64 	%rd195, %rd8, %rd194;
	ld.global.u32 	%r639, [%rd195];
	mul.wide.s32 	%rd196, %r609, 16;
	add.s64 	%rd197, %rd8, %rd196;
	ld.global.u32 	%r640, [%rd197];
	setp.lt.s32 	%p127, %r639, %r640;
	selp.b32 	%r641, %r609, %r614, %p127;
	selp.b32 	%r642, %r614, %r609, %p127;
	mul.wide.s32 	%rd198, %r618, 16;
	add.s64 	%rd199, %rd8, %rd198;
	ld.global.u32 	%r643, [%rd199];
	mul.wide.s32 	%rd200, %r613, 16;
	add.s64 	%rd201, %rd8, %rd200;
	ld.global.u32 	%r644, [%rd201];
	setp.lt.s32 	%p128, %r643, %r644;
	selp.b32 	%r645, %r613, %r618, %p128;
	selp.b32 	%r646, %r618, %r613, %p128;
	mul.wide.s32 	%rd202, %r622, 16;
	add.s64 	%rd203, %rd8, %rd202;
	ld.global.u32 	%r647, [%rd203];
	mul.wide.s32 	%rd204, %r617, 16;
	add.s64 	%rd205, %rd8, %rd204;
	ld.global.u32 	%r648, [%rd205];
	setp.lt.s32 	%p129, %r647, %r648;
	selp.b32 	%r649, %r617, %r622, %p129;
	selp.b32 	%r650, %r622, %r617, %p129;
	mul.wide.s32 	%rd206, %r2301, 16;
	add.s64 	%rd207, %rd8, %rd206;
	ld.global.u32 	%r651, [%rd207];
	mul.wide.s32 	%rd208, %r621, 16;
	add.s64 	%rd209, %rd8, %rd208;
	ld.global.u32 	%r652, [%rd209];
	setp.lt.s32 	%p130, %r651, %r652;
	selp.b32 	%r653, %r621, %r2301, %p130;
	selp.b32 	%r654, %r2301, %r621, %p130;
	mul.wide.s32 	%rd210, %r626, 16;
	add.s64 	%rd211, %rd8, %rd210;
	ld.global.u32 	%r655, [%rd211];
	mul.wide.s32 	%rd212, %r594, 16;
	add.s64 	%rd213, %rd8, %rd212;
	ld.global.u32 	%r656, [%rd213];
	setp.lt.s32 	%p131, %r655, %r656;
	selp.b32 	%r657, %r594, %r626, %p131;
	selp.b32 	%r658, %r626, %r594, %p131;
	mul.wide.s32 	%rd214, %r630, 16;
	add.s64 	%rd215, %rd8, %rd214;
	ld.global.u32 	%r659, [%rd215];
	mul.wide.s32 	%rd216, %r625, 16;
	add.s64 	%rd217, %rd8, %rd216;
	ld.global.u32 	%r660, [%rd217];
	setp.lt.s32 	%p132, %r659, %r660;
	selp.b32 	%r661, %r625, %r630, %p132;
	selp.b32 	%r662, %r630, %r625, %p132;
	mul.wide.s32 	%rd218, %r634, 16;
	add.s64 	%rd219, %rd8, %rd218;
	ld.global.u32 	%r663, [%rd219];
	mul.wide.s32 	%rd220, %r629, 16;
	add.s64 	%rd221, %rd8, %rd220;
	ld.global.u32 	%r664, [%rd221];
	setp.lt.s32 	%p133, %r663, %r664;
	selp.b32 	%r665, %r629, %r634, %p133;
	selp.b32 	%r666, %r634, %r629, %p133;
	mul.wide.s32 	%rd222, %r638, 16;
	add.s64 	%rd223, %rd8, %rd222;
	ld.global.u32 	%r667, [%rd223];
	mul.wide.s32 	%rd224, %r633, 16;
	add.s64 	%rd225, %rd8, %rd224;
	ld.global.u32 	%r668, [%rd225];
	setp.lt.s32 	%p134, %r667, %r668;
	selp.b32 	%r669, %r633, %r638, %p134;
	selp.b32 	%r670, %r638, %r633, %p134;
	mul.wide.s32 	%rd226, %r642, 16;
	add.s64 	%rd227, %rd8, %rd226;
	ld.global.u32 	%r671, [%rd227];
	mul.wide.s32 	%rd228, %r637, 16;
	add.s64 	%rd229, %rd8, %rd228;
	ld.global.u32 	%r672, [%rd229];
	setp.lt.s32 	%p135, %r671, %r672;
	selp.b32 	%r673, %r637, %r642, %p135;
	selp.b32 	%r674, %r642, %r637, %p135;
	mul.wide.s32 	%rd230, %r646, 16;
	add.s64 	%rd231, %rd8, %rd230;
	ld.global.u32 	%r675, [%rd231];
	mul.wide.s32 	%rd232, %r641, 16;
	add.s64 	%rd233, %rd8, %rd232;
	ld.global.u32 	%r676, [%rd233];
	setp.lt.s32 	%p136, %r675, %r676;
	selp.b32 	%r677, %r641, %r646, %p136;
	selp.b32 	%r678, %r646, %r641, %p136;
	mul.wide.s32 	%rd234, %r650, 16;
	add.s64 	%rd235, %rd8, %rd234;
	ld.global.u32 	%r679, [%rd235];
	mul.wide.s32 	%rd236, %r645, 16;
	add.s64 	%rd237, %rd8, %rd236;
	ld.global.u32 	%r680, [%rd237];
	setp.lt.s32 	%p137, %r679, %r680;
	selp.b32 	%r681, %r645, %r650, %p137;
	selp.b32 	%r682, %r650, %r645, %p137;
	mul.wide.s32 	%rd238, %r654, 16;
	add.s64 	%rd239, %rd8, %rd238;
	ld.global.u32 	%r683, [%rd239];
	mul.wide.s32 	%rd240, %r649, 16;
	add.s64 	%rd241, %rd8, %rd240;
	ld.global.u32 	%r684, [%rd241];
	setp.lt.s32 	%p138, %r683, %r684;
	selp.b32 	%r685, %r649, %r654, %p138;
	selp.b32 	%r686, %r654, %r649, %p138;
	mul.wide.s32 	%rd242, %r662, 16;
	add.s64 	%rd243, %rd8, %rd242;
	ld.global.u32 	%r687, [%rd243];
	mul.wide.s32 	%rd244, %r657, 16;
	add.s64 	%rd245, %rd8, %rd244;
	ld.global.u32 	%r688, [%rd245];
	setp.lt.s32 	%p139, %r687, %r688;
	selp.b32 	%r689, %r657, %r662, %p139;
	selp.b32 	%r690, %r662, %r657, %p139;
	mul.wide.s32 	%rd246, %r666, 16;
	add.s64 	%rd247, %rd8, %rd246;
	ld.global.u32 	%r691, [%rd247];
	mul.wide.s32 	%rd248, %r661, 16;
	add.s64 	%rd249, %rd8, %rd248;
	ld.global.u32 	%r692, [%rd249];
	setp.lt.s32 	%p140, %r691, %r692;
	selp.b32 	%r693, %r661, %r666, %p140;
	selp.b32 	%r694, %r666, %r661, %p140;
	mul.wide.s32 	%rd250, %r670, 16;
	add.s64 	%rd251, %rd8, %rd250;
	ld.global.u32 	%r695, [%rd251];
	mul.wide.s32 	%rd252, %r665, 16;
	add.s64 	%rd253, %rd8, %rd252;
	ld.global.u32 	%r696, [%rd253];
	setp.lt.s32 	%p141, %r695, %r696;
	selp.b32 	%r697, %r665, %r670, %p141;
	selp.b32 	%r698, %r670, %r665, %p141;
	mul.wide.s32 	%rd254, %r674, 16;
	add.s64 	%rd255, %rd8, %rd254;
	ld.global.u32 	%r699, [%rd255];
	mul.wide.s32 	%rd256, %r669, 16;
	add.s64 	%rd257, %rd8, %rd256;
	ld.global.u32 	%r700, [%rd257];
	setp.lt.s32 	%p142, %r699, %r700;
	selp.b32 	%r701, %r669, %r674, %p142;
	selp.b32 	%r702, %r674, %r669, %p142;
	mul.wide.s32 	%rd258, %r678, 16;
	add.s64 	%rd259, %rd8, %rd258;
	ld.global.u32 	%r703, [%rd259];
	mul.wide.s32 	%rd260, %r673, 16;
	add.s64 	%rd261, %rd8, %rd260;
	ld.global.u32 	%r704, [%rd261];
	setp.lt.s32 	%p143, %r703, %r704;
	selp.b32 	%r705, %r673, %r678, %p143;
	selp.b32 	%r706, %r678, %r673, %p143;
	mul.wide.s32 	%rd262, %r682, 16;
	add.s64 	%rd263, %rd8, %rd262;
	ld.global.u32 	%r707, [%rd263];
	mul.wide.s32 	%rd264, %r677, 16;
	add.s64 	%rd265, %rd8, %rd264;
	ld.global.u32 	%r708, [%rd265];
	setp.lt.s32 	%p144, %r707, %r708;
	selp.b32 	%r709, %r677, %r682, %p144;
	selp.b32 	%r710, %r682, %r677, %p144;
	mul.wide.s32 	%rd266, %r686, 16;
	add.s64 	%rd267, %rd8, %rd266;
	ld.global.u32 	%r711, [%rd267];
	mul.wide.s32 	%rd268, %r681, 16;
	add.s64 	%rd269, %rd8, %rd268;
	ld.global.u32 	%r712, [%rd269];
	setp.lt.s32 	%p145, %r711, %r712;
	selp.b32 	%r713, %r681, %r686, %p145;
	selp.b32 	%r714, %r686, %r681, %p145;
	mul.wide.s32 	%rd270, %r653, 16;
	add.s64 	%rd271, %rd8, %rd270;
	ld.global.u32 	%r715, [%rd271];
	mul.wide.s32 	%rd272, %r685, 16;
	add.s64 	%rd273, %rd8, %rd272;
	ld.global.u32 	%r716, [%rd273];
	setp.lt.s32 	%p146, %r715, %r716;
	selp.b32 	%r717, %r685, %r653, %p146;
	selp.b32 	%r718, %r653, %r685, %p146;
	mul.wide.s32 	%rd274, %r690, 16;
	add.s64 	%rd275, %rd8, %rd274;
	ld.global.u32 	%r719, [%rd275];
	mul.wide.s32 	%rd276, %r658, 16;
	add.s64 	%rd277, %rd8, %rd276;
	ld.global.u32 	%r720, [%rd277];
	setp.lt.s32 	%p147, %r719, %r720;
	selp.b32 	%r721, %r658, %r690, %p147;
	selp.b32 	%r722, %r690, %r658, %p147;
	mul.wide.s32 	%rd278, %r694, 16;
	add.s64 	%rd279, %rd8, %rd278;
	ld.global.u32 	%r723, [%rd279];
	mul.wide.s32 	%rd280, %r689, 16;
	add.s64 	%rd281, %rd8, %rd280;
	ld.global.u32 	%r724, [%rd281];
	setp.lt.s32 	%p148, %r723, %r724;
	selp.b32 	%r725, %r689, %r694, %p148;
	selp.b32 	%r726, %r694, %r689, %p148;
	mul.wide.s32 	%rd282, %r698, 16;
	add.s64 	%rd283, %rd8, %rd282;
	ld.global.u32 	%r727, [%rd283];
	mul.wide.s32 	%rd284, %r693, 16;
	add.s64 	%rd285, %rd8, %rd284;
	ld.global.u32 	%r728, [%rd285];
	setp.lt.s32 	%p149, %r727, %r728;
	selp.b32 	%r729, %r693, %r698, %p149;
	selp.b32 	%r730, %r698, %r693, %p149;
	mul.wide.s32 	%rd286, %r702, 16;
	add.s64 	%rd287, %rd8, %rd286;
	ld.global.u32 	%r731, [%rd287];
	mul.wide.s32 	%rd288, %r697, 16;
	add.s64 	%rd289, %rd8, %rd288;
	ld.global.u32 	%r732, [%rd289];
	setp.lt.s32 	%p150, %r731, %r732;
	selp.b32 	%r733, %r697, %r702, %p150;
	selp.b32 	%r734, %r702, %r697, %p150;
	mul.wide.s32 	%rd290, %r706, 16;
	add.s64 	%rd291, %rd8, %rd290;
	ld.global.u32 	%r735, [%rd291];
	mul.wide.s32 	%rd292, %r701, 16;
	add.s64 	%rd293, %rd8, %rd292;
	ld.global.u32 	%r736, [%rd293];
	setp.lt.s32 	%p151, %r735, %r736;
	selp.b32 	%r737, %r701, %r706, %p151;
	selp.b32 	%r738, %r706, %r701, %p151;
	mul.wide.s32 	%rd294, %r710, 16;
	add.s64 	%rd295, %rd8, %rd294;
	ld.global.u32 	%r739, [%rd295];
	mul.wide.s32 	%rd296, %r705, 16;
	add.s64 	%rd297, %rd8, %rd296;
	ld.global.u32 	%r740, [%rd297];
	setp.lt.s32 	%p152, %r739, %r740;
	selp.b32 	%r741, %r705, %r710, %p152;
	selp.b32 	%r742, %r710, %r705, %p152;
	mul.wide.s32 	%rd298, %r714, 16;
	add.s64 	%rd299, %rd8, %rd298;
	ld.global.u32 	%r743, [%rd299];
	mul.wide.s32 	%rd300, %r709, 16;
	add.s64 	%rd301, %rd8, %rd300;
	ld.global.u32 	%r744, [%rd301];
	setp.lt.s32 	%p153, %r743, %r744;
	selp.b32 	%r745, %r709, %r714, %p153;
	selp.b32 	%r746, %r714, %r709, %p153;
	mul.wide.s32 	%rd302, %r718, 16;
	add.s64 	%rd303, %rd8, %rd302;
	ld.global.u32 	%r747, [%rd303];
	mul.wide.s32 	%rd304, %r713, 16;
	add.s64 	%rd305, %rd8, %rd304;
	ld.global.u32 	%r748, [%rd305];
	setp.lt.s32 	%p154, %r747, %r748;
	selp.b32 	%r749, %r713, %r718, %p154;
	selp.b32 	%r750, %r718, %r713, %p154;
	mul.wide.s32 	%rd306, %r726, 16;
	add.s64 	%rd307, %rd8, %rd306;
	ld.global.u32 	%r751, [%rd307];
	mul.wide.s32 	%rd308, %r721, 16;
	add.s64 	%rd309, %rd8, %rd308;
	ld.global.u32 	%r752, [%rd309];
	setp.lt.s32 	%p155, %r751, %r752;
	selp.b32 	%r753, %r721, %r726, %p155;
	selp.b32 	%r754, %r726, %r721, %p155;
	mul.wide.s32 	%rd310, %r730, 16;
	add.s64 	%rd311, %rd8, %rd310;
	ld.global.u32 	%r755, [%rd311];
	mul.wide.s32 	%rd312, %r725, 16;
	add.s64 	%rd313, %rd8, %rd312;
	ld.global.u32 	%r756, [%rd313];
	setp.lt.s32 	%p156, %r755, %r756;
	selp.b32 	%r757, %r725, %r730, %p156;
	selp.b32 	%r758, %r730, %r725, %p156;
	mul.wide.s32 	%rd314, %r734, 16;
	add.s64 	%rd315, %rd8, %rd314;
	ld.global.u32 	%r759, [%rd315];
	mul.wide.s32 	%rd316, %r729, 16;
	add.s64 	%rd317, %rd8, %rd316;
	ld.global.u32 	%r760, [%rd317];
	setp.lt.s32 	%p157, %r759, %r760;
	selp.b32 	%r761, %r729, %r734, %p157;
	selp.b32 	%r762, %r734, %r729, %p157;
	mul.wide.s32 	%rd318, %r738, 16;
	add.s64 	%rd319, %rd8, %rd318;
	ld.global.u32 	%r763, [%rd319];
	mul.wide.s32 	%rd320, %r733, 16;
	add.s64 	%rd321, %rd8, %rd320;
	ld.global.u32 	%r764, [%rd321];
	setp.lt.s32 	%p158, %r763, %r764;
	selp.b32 	%r765, %r733, %r738, %p158;
	selp.b32 	%r766, %r738, %r733, %p158;
	mul.wide.s32 	%rd322, %r742, 16;
	add.s64 	%rd323, %rd8, %rd322;
	ld.global.u32 	%r767, [%rd323];
	mul.wide.s32 	%rd324, %r737, 16;
	add.s64 	%rd325, %rd8, %rd324;
	ld.global.u32 	%r768, [%rd325];
	setp.lt.s32 	%p159, %r767, %r768;
	selp.b32 	%r769, %r737, %r742, %p159;
	selp.b32 	%r770, %r742, %r737, %p159;
	mul.wide.s32 	%rd326, %r746, 16;
	add.s64 	%rd327, %rd8, %rd326;
	ld.global.u32 	%r771, [%rd327];
	mul.wide.s32 	%rd328, %r741, 16;
	add.s64 	%rd329, %rd8, %rd328;
	ld.global.u32 	%r772, [%rd329];
	setp.lt.s32 	%p160, %r771, %r772;
	selp.b32 	%r773, %r741, %r746, %p160;
	selp.b32 	%r774, %r746, %r741, %p160;
	mul.wide.s32 	%rd330, %r750, 16;
	add.s64 	%rd331, %rd8, %rd330;
	ld.global.u32 	%r775, [%rd331];
	mul.wide.s32 	%rd332, %r745, 16;
	add.s64 	%rd333, %rd8, %rd332;
	ld.global.u32 	%r776, [%rd333];
	setp.lt.s32 	%p161, %r775, %r776;
	selp.b32 	%r777, %r745, %r750, %p161;
	selp.b32 	%r778, %r750, %r745, %p161;
	mul.wide.s32 	%rd334, %r717, 16;
	add.s64 	%rd335, %rd8, %rd334;
	ld.global.u32 	%r779, [%rd335];
	mul.wide.s32 	%rd336, %r749, 16;
	add.s64 	%rd337, %rd8, %rd336;
	ld.global.u32 	%r780, [%rd337];
	setp.lt.s32 	%p162, %r779, %r780;
	selp.b32 	%r781, %r749, %r717, %p162;
	selp.b32 	%r782, %r717, %r749, %p162;
	mul.wide.s32 	%rd338, %r754, 16;
	add.s64 	%rd339, %rd8, %rd338;
	ld.global.u32 	%r783, [%rd339];
	mul.wide.s32 	%rd340, %r722, 16;
	add.s64 	%rd341, %rd8, %rd340;
	ld.global.u32 	%r784, [%rd341];
	setp.lt.s32 	%p163, %r783, %r784;
	selp.b32 	%r785, %r722, %r754, %p163;
	selp.b32 	%r786, %r754, %r722, %p163;
	mul.wide.s32 	%rd342, %r758, 16;
	add.s64 	%rd343, %rd8, %rd342;
	ld.global.u32 	%r787, [%rd343];
	mul.wide.s32 	%rd344, %r753, 16;
	add.s64 	%rd345, %rd8, %rd344;
	ld.global.u32 	%r788, [%rd345];
	setp.lt.s32 	%p164, %r787, %r788;
	selp.b32 	%r789, %r753, %r758, %p164;
	selp.b32 	%r790, %r758, %r753, %p164;
	mul.wide.s32 	%rd346, %r762, 16;
	add.s64 	%rd347, %rd8, %rd346;
	ld.global.u32 	%r791, [%rd347];
	mul.wide.s32 	%rd348, %r757, 16;
	add.s64 	%rd349, %rd8, %rd348;
	ld.global.u32 	%r792, [%rd349];
	setp.lt.s32 	%p165, %r791, %r792;
	selp.b32 	%r793, %r757, %r762, %p165;
	selp.b32 	%r794, %r762, %r757, %p165;
	mul.wide.s32 	%rd350, %r766, 16;
	add.s64 	%rd351, %rd8, %rd350;
	ld.global.u32 	%r795, [%rd351];
	mul.wide.s32 	%rd352, %r761, 16;
	add.s64 	%rd353, %rd8, %rd352;
	ld.global.u32 	%r796, [%rd353];
	setp.lt.s32 	%p166, %r795, %r796;
	selp.b32 	%r797, %r761, %r766, %p166;
	selp.b32 	%r798, %r766, %r761, %p166;
	mul.wide.s32 	%rd354, %r770, 16;
	add.s64 	%rd355, %rd8, %rd354;
	ld.global.u32 	%r799, [%rd355];
	mul.wide.s32 	%rd356, %r765, 16;
	add.s64 	%rd357, %rd8, %rd356;
	ld.global.u32 	%r800, [%rd357];
	setp.lt.s32 	%p167, %r799, %r800;
	selp.b32 	%r801, %r765, %r770, %p167;
	selp.b32 	%r802, %r770, %r765, %p167;
	mul.wide.s32 	%rd358, %r774, 16;
	add.s64 	%rd359, %rd8, %rd358;
	ld.global.u32 	%r803, [%rd359];
	mul.wide.s32 	%rd360, %r769, 16;
	add.s64 	%rd361, %rd8, %rd360;
	ld.global.u32 	%r804, [%rd361];
	setp.lt.s32 	%p168, %r803, %r804;
	selp.b32 	%r805, %r769, %r774, %p168;
	selp.b32 	%r806, %r774, %r769, %p168;
	mul.wide.s32 	%rd362, %r778, 16;
	add.s64 	%rd363, %rd8, %rd362;
	ld.global.u32 	%r807, [%rd363];
	mul.wide.s32 	%rd364, %r773, 16;
	add.s64 	%rd365, %rd8, %rd364;
	ld.global.u32 	%r808, [%rd365];
	setp.lt.s32 	%p169, %r807, %r808;
	selp.b32 	%r809, %r773, %r778, %p169;
	selp.b32 	%r810, %r778, %r773, %p169;
	mul.wide.s32 	%rd366, %r782, 16;
	add.s64 	%rd367, %rd8, %rd366;
	ld.global.u32 	%r811, [%rd367];
	mul.wide.s32 	%rd368, %r777, 16;
	add.s64 	%rd369, %rd8, %rd368;
	ld.global.u32 	%r812, [%rd369];
	setp.lt.s32 	%p170, %r811, %r812;
	selp.b32 	%r813, %r777, %r782, %p170;
	selp.b32 	%r814, %r782, %r777, %p170;
	mul.wide.s32 	%rd370, %r790, 16;
	add.s64 	%rd371, %rd8, %rd370;
	ld.global.u32 	%r815, [%rd371];
	mul.wide.s32 	%rd372, %r785, 16;
	add.s64 	%rd373, %rd8, %rd372;
	ld.global.u32 	%r816, [%rd373];
	setp.lt.s32 	%p171, %r815, %r816;
	selp.b32 	%r817, %r785, %r790, %p171;
	selp.b32 	%r818, %r790, %r785, %p171;
	mul.wide.s32 	%rd374, %r794, 16;
	add.s64 	%rd375, %rd8, %rd374;
	ld.global.u32 	%r819, [%rd375];
	mul.wide.s32 	%rd376, %r789, 16;
	add.s64 	%rd377, %rd8, %rd376;
	ld.global.u32 	%r820, [%rd377];
	setp.lt.s32 	%p172, %r819, %r820;
	selp.b32 	%r821, %r789, %r794, %p172;
	selp.b32 	%r822, %r794, %r789, %p172;
	mul.wide.s32 	%rd378, %r798, 16;
	add.s64 	%rd379, %rd8, %rd378;
	ld.global.u32 	%r823, [%rd379];
	mul.wide.s32 	%rd380, %r793, 16;
	add.s64 	%rd381, %rd8, %rd380;
	ld.global.u32 	%r824, [%rd381];
	setp.lt.s32 	%p173, %r823, %r824;
	selp.b32 	%r825, %r793, %r798, %p173;
	selp.b32 	%r826, %r798, %r793, %p173;
	mul.wide.s32 	%rd382, %r802, 16;
	add.s64 	%rd383, %rd8, %rd382;
	ld.global.u32 	%r827, [%rd383];
	mul.wide.s32 	%rd384, %r797, 16;
	add.s64 	%rd385, %rd8, %rd384;
	ld.global.u32 	%r828, [%rd385];
	setp.lt.s32 	%p174, %r827, %r828;
	selp.b32 	%r829, %r797, %r802, %p174;
	selp.b32 	%r830, %r802, %r797, %p174;
	mul.wide.s32 	%rd386, %r806, 16;
	add.s64 	%rd387, %rd8, %rd386;
	ld.global.u32 	%r831, [%rd387];
	mul.wide.s32 	%rd388, %r801, 16;
	add.s64 	%rd389, %rd8, %rd388;
	ld.global.u32 	%r832, [%rd389];
	setp.lt.s32 	%p175, %r831, %r832;
	selp.b32 	%r833, %r801, %r806, %p175;
	selp.b32 	%r834, %r806, %r801, %p175;
	mul.wide.s32 	%rd390, %r810, 16;
	add.s64 	%rd391, %rd8, %rd390;
	ld.global.u32 	%r835, [%rd391];
	mul.wide.s32 	%rd392, %r805, 16;
	add.s64 	%rd393, %rd8, %rd392;
	ld.global.u32 	%r836, [%rd393];
	setp.lt.s32 	%p176, %r835, %r836;
	selp.b32 	%r837, %r805, %r810, %p176;
	selp.b32 	%r838, %r810, %r805, %p176;
	mul.wide.s32 	%rd394, %r814, 16;
	add.s64 	%rd395, %rd8, %rd394;
	ld.global.u32 	%r839, [%rd395];
	mul.wide.s32 	%rd396, %r809, 16;
	add.s64 	%rd397, %rd8, %rd396;
	ld.global.u32 	%r840, [%rd397];
	setp.lt.s32 	%p177, %r839, %r840;
	selp.b32 	%r841, %r809, %r814, %p177;
	selp.b32 	%r842, %r814, %r809, %p177;
	mul.wide.s32 	%rd398, %r781, 16;
	add.s64 	%rd399, %rd8, %rd398;
	ld.global.u32 	%r843, [%rd399];
	mul.wide.s32 	%rd400, %r813, 16;
	add.s64 	%rd401, %rd8, %rd400;
	ld.global.u32 	%r844, [%rd401];
	setp.lt.s32 	%p178, %r843, %r844;
	selp.b32 	%r845, %r813, %r781, %p178;
	selp.b32 	%r846, %r781, %r813, %p178;
	mul.wide.s32 	%rd402, %r818, 16;
	add.s64 	%rd403, %rd8, %rd402;
	ld.global.u32 	%r847, [%rd403];
	mul.wide.s32 	%rd404, %r786, 16;
	add.s64 	%rd405, %rd8, %rd404;
	ld.global.u32 	%r848, [%rd405];
	setp.lt.s32 	%p179, %r847, %r848;
	selp.b32 	%r849, %r786, %r818, %p179;
	selp.b32 	%r850, %r818, %r786, %p179;
	mul.wide.s32 	%rd406, %r822, 16;
	add.s64 	%rd407, %rd8, %rd406;
	ld.global.u32 	%r851, [%rd407];
	mul.wide.s32 	%rd408, %r817, 16;
	add.s64 	%rd409, %rd8, %rd408;
	ld.global.u32 	%r852, [%rd409];
	setp.lt.s32 	%p180, %r851, %r852;
	selp.b32 	%r853, %r817, %r822, %p180;
	selp.b32 	%r854, %r822, %r817, %p180;
	mul.wide.s32 	%rd410, %r826, 16;
	add.s64 	%rd411, %rd8, %rd410;
	ld.global.u32 	%r855, [%rd411];
	mul.wide.s32 	%rd412, %r821, 16;
	add.s64 	%rd413, %rd8, %rd412;
	ld.global.u32 	%r856, [%rd413];
	setp.lt.s32 	%p181, %r855, %r856;
	selp.b32 	%r857, %r821, %r826, %p181;
	selp.b32 	%r858, %r826, %r821, %p181;
	mul.wide.s32 	%rd414, %r830, 16;
	add.s64 	%rd415, %rd8, %rd414;
	ld.global.u32 	%r859, [%rd415];
	mul.wide.s32 	%rd416, %r825, 16;
	add.s64 	%rd417, %rd8, %rd416;
	ld.global.u32 	%r860, [%rd417];
	setp.lt.s32 	%p182, %r859, %r860;
	selp.b32 	%r861, %r825, %r830, %p182;
	selp.b32 	%r862, %r830, %r825, %p182;
	mul.wide.s32 	%rd418, %r834, 16;
	add.s64 	%rd419, %rd8, %rd418;
	ld.global.u32 	%r863, [%rd419];
	mul.wide.s32 	%rd420, %r829, 16;
	add.s64 	%rd421, %rd8, %rd420;
	ld.global.u32 	%r864, [%rd421];
	setp.lt.s32 	%p183, %r863, %r864;
	selp.b32 	%r865, %r829, %r834, %p183;
	selp.b32 	%r866, %r834, %r829, %p183;
	mul.wide.s32 	%rd422, %r838, 16;
	add.s64 	%rd423, %rd8, %rd422;
	ld.global.u32 	%r867, [%rd423];
	mul.wide.s32 	%rd424, %r833, 16;
	add.s64 	%rd425, %rd8, %rd424;
	ld.global.u32 	%r868, [%rd425];
	setp.lt.s32 	%p184, %r867, %r868;
	selp.b32 	%r869, %r833, %r838, %p184;
	selp.b32 	%r870, %r838, %r833, %p184;
	mul.wide.s32 	%rd426, %r842, 16;
	add.s64 	%rd427, %rd8, %rd426;
	ld.global.u32 	%r871, [%rd427];
	mul.wide.s32 	%rd428, %r837, 16;
	add.s64 	%rd429, %rd8, %rd428;
	ld.global.u32 	%r872, [%rd429];
	setp.lt.s32 	%p185, %r871, %r872;
	selp.b32 	%r873, %r837, %r842, %p185;
	selp.b32 	%r874, %r842, %r837, %p185;
	mul.wide.s32 	%rd430, %r846, 16;
	add.s64 	%rd431, %rd8, %rd430;
	ld.global.u32 	%r875, [%rd431];
	mul.wide.s32 	%rd432, %r841, 16;
	add.s64 	%rd433, %rd8, %rd432;
	ld.global.u32 	%r876, [%rd433];
	setp.lt.s32 	%p186, %r875, %r876;
	selp.b32 	%r877, %r841, %r846, %p186;
	selp.b32 	%r878, %r846, %r841, %p186;
	mul.wide.s32 	%rd434, %r854, 16;
	add.s64 	%rd435, %rd8, %rd434;
	ld.global.u32 	%r879, [%rd435];
	mul.wide.s32 	%rd436, %r849, 16;
	add.s64 	%rd437, %rd8, %rd436;
	ld.global.u32 	%r880, [%rd437];
	setp.lt.s32 	%p187, %r879, %r880;
	selp.b32 	%r881, %r849, %r854, %p187;
	selp.b32 	%r882, %r854, %r849, %p187;
	mul.wide.s32 	%rd438, %r858, 16;
	add.s64 	%rd439, %rd8, %rd438;
	ld.global.u32 	%r883, [%rd439];
	mul.wide.s32 	%rd440, %r853, 16;
	add.s64 	%rd441, %rd8, %rd440;
	ld.global.u32 	%r884, [%rd441];
	setp.lt.s32 	%p188, %r883, %r884;
	selp.b32 	%r885, %r853, %r858, %p188;
	selp.b32 	%r886, %r858, %r853, %p188;
	mul.wide.s32 	%rd442, %r862, 16;
	add.s64 	%rd443, %rd8, %rd442;
	ld.global.u32 	%r887, [%rd443];
	mul.wide.s32 	%rd444, %r857, 16;
	add.s64 	%rd445, %rd8, %rd444;
	ld.global.u32 	%r888, [%rd445];
	setp.lt.s32 	%p189, %r887, %r888;
	selp.b32 	%r889, %r857, %r862, %p189;
	selp.b32 	%r890, %r862, %r857, %p189;
	mul.wide.s32 	%rd446, %r866, 16;
	add.s64 	%rd447, %rd8, %rd446;
	ld.global.u32 	%r891, [%rd447];
	mul.wide.s32 	%rd448, %r861, 16;
	add.s64 	%rd449, %rd8, %rd448;
	ld.global.u32 	%r892, [%rd449];
	setp.lt.s32 	%p190, %r891, %r892;
	selp.b32 	%r893, %r861, %r866, %p190;
	selp.b32 	%r894, %r866, %r861, %p190;
	mul.wide.s32 	%rd450, %r870, 16;
	add.s64 	%rd451, %rd8, %rd450;
	ld.global.u32 	%r895, [%rd451];
	mul.wide.s32 	%rd452, %r865, 16;
	add.s64 	%rd453, %rd8, %rd452;
	ld.global.u32 	%r896, [%rd453];
	setp.lt.s32 	%p191, %r895, %r896;
	selp.b32 	%r897, %r865, %r870, %p191;
	selp.b32 	%r898, %r870, %r865, %p191;
	mul.wide.s32 	%rd454, %r874, 16;
	add.s64 	%rd455, %rd8, %rd454;
	ld.global.u32 	%r899, [%rd455];
	mul.wide.s32 	%rd456, %r869, 16;
	add.s64 	%rd457, %rd8, %rd456;
	ld.global.u32 	%r900, [%rd457];
	setp.lt.s32 	%p192, %r899, %r900;
	selp.b32 	%r901, %r869, %r874, %p192;
	selp.b32 	%r902, %r874, %r869, %p192;
	mul.wide.s32 	%rd458, %r878, 16;
	add.s64 	%rd459, %rd8, %rd458;
	ld.global.u32 	%r903, [%rd459];
	mul.wide.s32 	%rd460, %r873, 16;
	add.s64 	%rd461, %rd8, %rd460;
	ld.global.u32 	%r904, [%rd461];
	setp.lt.s32 	%p193, %r903, %r904;
	selp.b32 	%r905, %r873, %r878, %p193;
	selp.b32 	%r906, %r878, %r873, %p193;
	mul.wide.s32 	%rd462, %r845, 16;
	add.s64 	%rd463, %rd8, %rd462;
	ld.global.u32 	%r907, [%rd463];
	mul.wide.s32 	%rd464, %r877, 16;
	add.s64 	%rd465, %rd8, %rd464;
	ld.global.u32 	%r908, [%rd465];
	setp.lt.s32 	%p194, %r907, %r908;
	selp.b32 	%r909, %r877, %r845, %p194;
	selp.b32 	%r910, %r845, %r877, %p194;
	mul.wide.s32 	%rd466, %r882, 16;
	add.s64 	%rd467, %rd8, %rd466;
	ld.global.u32 	%r911, [%rd467];
	mul.wide.s32 	%rd468, %r850, 16;
	add.s64 	%rd469, %rd8, %rd468;
	ld.global.u32 	%r912, [%rd469];
	setp.lt.s32 	%p195, %r911, %r912;
	selp.b32 	%r913, %r850, %r882, %p195;
	selp.b32 	%r914, %r882, %r850, %p195;
	mul.wide.s32 	%rd470, %r886, 16;
	add.s64 	%rd471, %rd8, %rd470;
	ld.global.u32 	%r915, [%rd471];
	mul.wide.s32 	%rd472, %r881, 16;
	add.s64 	%rd473, %rd8, %rd472;
	ld.global.u32 	%r916, [%rd473];
	setp.lt.s32 	%p196, %r915, %r916;
	selp.b32 	%r917, %r881, %r886, %p196;
	selp.b32 	%r918, %r886, %r881, %p196;
	mul.wide.s32 	%rd474, %r890, 16;
	add.s64 	%rd475, %rd8, %rd474;
	ld.global.u32 	%r919, [%rd475];
	mul.wide.s32 	%rd476, %r885, 16;
	add.s64 	%rd477, %rd8, %rd476;
	ld.global.u32 	%r920, [%rd477];
	setp.lt.s32 	%p197, %r919, %r920;
	selp.b32 	%r921, %r885, %r890, %p197;
	selp.b32 	%r922, %r890, %r885, %p197;
	mul.wide.s32 	%rd478, %r894, 16;
	add.s64 	%rd479, %rd8, %rd478;
	ld.global.u32 	%r923, [%rd479];
	mul.wide.s32 	%rd480, %r889, 16;
	add.s64 	%rd481, %rd8, %rd480;
	ld.global.u32 	%r924, [%rd481];
	setp.lt.s32 	%p198, %r923, %r924;
	selp.b32 	%r925, %r889, %r894, %p198;
	selp.b32 	%r926, %r894, %r889, %p198;
	mul.wide.s32 	%rd482, %r898, 16;
	add.s64 	%rd483, %rd8, %rd482;
	ld.global.u32 	%r927, [%rd483];
	mul.wide.s32 	%rd484, %r893, 16;
	add.s64 	%rd485, %rd8, %rd484;
	ld.global.u32 	%r928, [%rd485];
	setp.lt.s32 	%p199, %r927, %r928;
	selp.b32 	%r929, %r893, %r898, %p199;
	selp.b32 	%r930, %r898, %r893, %p199;
	mul.wide.s32 	%rd486, %r902, 16;
	add.s64 	%rd487, %rd8, %rd486;
	ld.global.u32 	%r931, [%rd487];
	mul.wide.s32 	%rd488, %r897, 16;
	add.s64 	%rd489, %rd8, %rd488;
	ld.global.u32 	%r932, [%rd489];
	setp.lt.s32 	%p200, %r931, %r932;
	selp.b32 	%r933, %r897, %r902, %p200;
	selp.b32 	%r934, %r902, %r897, %p200;
	mul.wide.s32 	%rd490, %r906, 16;
	add.s64 	%rd491, %rd8, %rd490;
	ld.global.u32 	%r935, [%rd491];
	mul.wide.s32 	%rd492, %r901, 16;
	add.s64 	%rd493, %rd8, %rd492;
	ld.global.u32 	%r936, [%rd493];
	setp.lt.s32 	%p201, %r935, %r936;
	selp.b32 	%r937, %r901, %r906, %p201;
	selp.b32 	%r938, %r906, %r901, %p201;
	mul.wide.s32 	%rd494, %r910, 16;
	add.s64 	%rd495, %rd8, %rd494;
	ld.global.u32 	%r939, [%rd495];
	mul.wide.s32 	%rd496, %r905, 16;
	add.s64 	%rd497, %rd8, %rd496;
	ld.global.u32 	%r940, [%rd497];
	setp.lt.s32 	%p202, %r939, %r940;
	selp.b32 	%r941, %r905, %r910, %p202;
	selp.b32 	%r942, %r910, %r905, %p202;
	mul.wide.s32 	%rd498, %r918, 16;
	add.s64 	%rd499, %rd8, %rd498;
	ld.global.u32 	%r943, [%rd499];
	mul.wide.s32 	%rd500, %r913, 16;
	add.s64 	%rd501, %rd8, %rd500;
	ld.global.u32 	%r944, [%rd501];
	setp.lt.s32 	%p203, %r943, %r944;
	selp.b32 	%r945, %r913, %r918, %p203;
	selp.b32 	%r946, %r918, %r913, %p203;
	mul.wide.s32 	%rd502, %r922, 16;
	add.s64 	%rd503, %rd8, %rd502;
	ld.global.u32 	%r947, [%rd503];
	mul.wide.s32 	%rd504, %r917, 16;
	add.s64 	%rd505, %rd8, %rd504;
	ld.global.u32 	%r948, [%rd505];
	setp.lt.s32 	%p204, %r947, %r948;
	selp.b32 	%r949, %r917, %r922, %p204;
	selp.b32 	%r950, %r922, %r917, %p204;
	mul.wide.s32 	%rd506, %r926, 16;
	add.s64 	%rd507, %rd8, %rd506;
	ld.global.u32 	%r951, [%rd507];
	mul.wide.s32 	%rd508, %r921, 16;
	add.s64 	%rd509, %rd8, %rd508;
	ld.global.u32 	%r952, [%rd509];
	setp.lt.s32 	%p205, %r951, %r952;
	selp.b32 	%r953, %r921, %r926, %p205;
	selp.b32 	%r954, %r926, %r921, %p205;
	mul.wide.s32 	%rd510, %r930, 16;
	add.s64 	%rd511, %rd8, %rd510;
	ld.global.u32 	%r955, [%rd511];
	mul.wide.s32 	%rd512, %r925, 16;
	add.s64 	%rd513, %rd8, %rd512;
	ld.global.u32 	%r956, [%rd513];
	setp.lt.s32 	%p206, %r955, %r956;
	selp.b32 	%r957, %r925, %r930, %p206;
	selp.b32 	%r958, %r930, %r925, %p206;
	mul.wide.s32 	%rd514, %r934, 16;
	add.s64 	%rd515, %rd8, %rd514;
	ld.global.u32 	%r959, [%rd515];
	mul.wide.s32 	%rd516, %r929, 16;
	add.s64 	%rd517, %rd8, %rd516;
	ld.global.u32 	%r960, [%rd517];
	setp.lt.s32 	%p207, %r959, %r960;
	selp.b32 	%r961, %r929, %r934, %p207;
	selp.b32 	%r962, %r934, %r929, %p207;
	mul.wide.s32 	%rd518, %r938, 16;
	add.s64 	%rd519, %rd8, %rd518;
	ld.global.u32 	%r963, [%rd519];
	mul.wide.s32 	%rd520, %r933, 16;
	add.s64 	%rd521, %rd8, %rd520;
	ld.global.u32 	%r964, [%rd521];
	setp.lt.s32 	%p208, %r963, %r964;
	selp.b32 	%r965, %r933, %r938, %p208;
	selp.b32 	%r966, %r938, %r933, %p208;
	mul.wide.s32 	%rd522, %r942, 16;
	add.s64 	%rd523, %rd8, %rd522;
	ld.global.u32 	%r967, [%rd523];
	mul.wide.s32 	%rd524, %r937, 16;
	add.s64 	%rd525, %rd8, %rd524;
	ld.global.u32 	%r968, [%rd525];
	setp.lt.s32 	%p209, %r967, %r968;
	selp.b32 	%r969, %r937, %r942, %p209;
	selp.b32 	%r970, %r942, %r937, %p209;
	mul.wide.s32 	%rd526, %r909, 16;
	add.s64 	%rd527, %rd8, %rd526;
	ld.global.u32 	%r971, [%rd527];
	mul.wide.s32 	%rd528, %r941, 16;
	add.s64 	%rd529, %rd8, %rd528;
	ld.global.u32 	%r972, [%rd529];
	setp.lt.s32 	%p210, %r971, %r972;
	selp.b32 	%r973, %r941, %r909, %p210;
	selp.b32 	%r974, %r909, %r941, %p210;
	mul.wide.s32 	%rd530, %r946, 16;
	add.s64 	%rd531, %rd8, %rd530;
	ld.global.u32 	%r975, [%rd531];
	mul.wide.s32 	%rd532, %r914, 16;
	add.s64 	%rd533, %rd8, %rd532;
	ld.global.u32 	%r976, [%rd533];
	setp.lt.s32 	%p211, %r975, %r976;
	selp.b32 	%r977, %r914, %r946, %p211;
	selp.b32 	%r978, %r946, %r914, %p211;
	mul.wide.s32 	%rd534, %r950, 16;
	add.s64 	%rd535, %rd8, %rd534;
	ld.global.u32 	%r979, [%rd535];
	mul.wide.s32 	%rd536, %r945, 16;
	add.s64 	%rd537, %rd8, %rd536;
	ld.global.u32 	%r980, [%rd537];
	setp.lt.s32 	%p212, %r979, %r980;
	selp.b32 	%r981, %r945, %r950, %p212;
	selp.b32 	%r982, %r950, %r945, %p212;
	mul.wide.s32 	%rd538, %r954, 16;
	add.s64 	%rd539, %rd8, %rd538;
	ld.global.u32 	%r983, [%rd539];
	mul.wide.s32 	%rd540, %r949, 16;
	add.s64 	%rd541, %rd8, %rd540;
	ld.global.u32 	%r984, [%rd541];
	setp.lt.s32 	%p213, %r983, %r984;
	selp.b32 	%r985, %r949, %r954, %p213;
	selp.b32 	%r986, %r954, %r949, %p213;
	mul.wide.s32 	%rd542, %r958, 16;
	add.s64 	%rd543, %rd8, %rd542;
	ld.global.u32 	%r987, [%rd543];
	mul.wide.s32 	%rd544, %r953, 16;
	add.s64 	%rd545, %rd8, %rd544;
	ld.global.u32 	%r988, [%rd545];
	setp.lt.s32 	%p214, %r987, %r988;
	selp.b32 	%r989, %r953, %r958, %p214;
	selp.b32 	%r990, %r958, %r953, %p214;
	mul.wide.s32 	%rd546, %r962, 16;
	add.s64 	%rd547, %rd8, %rd546;
	ld.global.u32 	%r991, [%rd547];
	mul.wide.s32 	%rd548, %r957, 16;
	add.s64 	%rd549, %rd8, %rd548;
	ld.global.u32 	%r992, [%rd549];
	setp.lt.s32 	%p215, %r991, %r992;
	selp.b32 	%r993, %r957, %r962, %p215;
	selp.b32 	%r994, %r962, %r957, %p215;
	mul.wide.s32 	%rd550, %r966, 16;
	add.s64 	%rd551, %rd8, %rd550;
	ld.global.u32 	%r995, [%rd551];
	mul.wide.s32 	%rd552, %r961, 16;
	add.s64 	%rd553, %rd8, %rd552;
	ld.global.u32 	%r996, [%rd553];
	setp.lt.s32 	%p216, %r995, %r996;
	selp.b32 	%r997, %r961, %r966, %p216;
	selp.b32 	%r998, %r966, %r961, %p216;
	mul.wide.s32 	%rd554, %r970, 16;
	add.s64 	%rd555, %rd8, %rd554;
	ld.global.u32 	%r999, [%rd555];
	mul.wide.s32 	%rd556, %r965, 16;
	add.s64 	%rd557, %rd8, %rd556;
	ld.global.u32 	%r1000, [%rd557];
	setp.lt.s32 	%p217, %r999, %r1000;
	selp.b32 	%r1001, %r965, %r970, %p217;
	selp.b32 	%r1002, %r970, %r965, %p217;
	mul.wide.s32 	%rd558, %r974, 16;
	add.s64 	%rd559, %rd8, %rd558;
	ld.global.u32 	%r1003, [%rd559];
	mul.wide.s32 	%rd560, %r969, 16;
	add.s64 	%rd561, %rd8, %rd560;
	ld.global.u32 	%r1004, [%rd561];
	setp.lt.s32 	%p218, %r1003, %r1004;
	selp.b32 	%r1005, %r969, %r974, %p218;
	selp.b32 	%r1006, %r974, %r969, %p218;
	mul.wide.s32 	%rd562, %r982, 16;
	add.s64 	%rd563, %rd8, %rd562;
	ld.global.u32 	%r1007, [%rd563];
	mul.wide.s32 	%rd564, %r977, 16;
	add.s64 	%rd565, %rd8, %rd564;
	ld.global.u32 	%r1008, [%rd565];
	setp.lt.s32 	%p219, %r1007, %r1008;
	selp.b32 	%r1009, %r977, %r982, %p219;
	selp.b32 	%r1010, %r982, %r977, %p219;
	mul.wide.s32 	%rd566, %r986, 16;
	add.s64 	%rd567, %rd8, %rd566;
	ld.global.u32 	%r1011, [%rd567];
	mul.wide.s32 	%rd568, %r981, 16;
	add.s64 	%rd569, %rd8, %rd568;
	ld.global.u32 	%r1012, [%rd569];
	setp.lt.s32 	%p220, %r1011, %r1012;
	selp.b32 	%r1013, %r981, %r986, %p220;
	selp.b32 	%r1014, %r986, %r981, %p220;
	mul.wide.s32 	%rd570, %r990, 16;
	add.s64 	%rd571, %rd8, %rd570;
	ld.global.u32 	%r1015, [%rd571];
	mul.wide.s32 	%rd572, %r985, 16;
	add.s64 	%rd573, %rd8, %rd572;
	ld.global.u32 	%r1016, [%rd573];
	setp.lt.s32 	%p221, %r1015, %r1016;
	selp.b32 	%r1017, %r985, %r990, %p221;
	selp.b32 	%r1018, %r990, %r985, %p221;
	mul.wide.s32 	%rd574, %r994, 16;
	add.s64 	%rd575, %rd8, %rd574;
	ld.global.u32 	%r1019, [%rd575];
	mul.wide.s32 	%rd576, %r989, 16;
	add.s64 	%rd577, %rd8, %rd576;
	ld.global.u32 	%r1020, [%rd577];
	setp.lt.s32 	%p222, %r1019, %r1020;
	selp.b32 	%r1021, %r989, %r994, %p222;
	selp.b32 	%r1022, %r994, %r989, %p222;
	mul.wide.s32 	%rd578, %r998, 16;
	add.s64 	%rd579, %rd8, %rd578;
	ld.global.u32 	%r1023, [%rd579];
	mul.wide.s32 	%rd580, %r993, 16;
	add.s64 	%rd581, %rd8, %rd580;
	ld.global.u32 	%r1024, [%rd581];
	setp.lt.s32 	%p223, %r1023, %r1024;
	selp.b32 	%r1025, %r993, %r998, %p223;
	selp.b32 	%r1026, %r998, %r993, %p223;
	mul.wide.s32 	%rd582, %r1002, 16;
	add.s64 	%rd583, %rd8, %rd582;
	ld.global.u32 	%r1027, [%rd583];
	mul.wide.s32 	%rd584, %r997, 16;
	add.s64 	%rd585, %rd8, %rd584;
	ld.global.u32 	%r1028, [%rd585];
	setp.lt.s32 	%p224, %r1027, %r1028;
	selp.b32 	%r1029, %r997, %r1002, %p224;
	selp.b32 	%r1030, %r1002, %r997, %p224;
	mul.wide.s32 	%rd586, %r1006, 16;
	add.s64 	%rd587, %rd8, %rd586;
	ld.global.u32 	%r1031, [%rd587];
	mul.wide.s32 	%rd588, %r1001, 16;
	add.s64 	%rd589, %rd8, %rd588;
	ld.global.u32 	%r1032, [%rd589];
	setp.lt.s32 	%p225, %r1031, %r1032;
	selp.b32 	%r1033, %r1001, %r1006, %p225;
	selp.b32 	%r1034, %r1006, %r1001, %p225;
	mul.wide.s32 	%rd590, %r973, 16;
	add.s64 	%rd591, %rd8, %rd590;
	ld.global.u32 	%r1035, [%rd591];
	mul.wide.s32 	%rd592, %r1005, 16;
	add.s64 	%rd593, %rd8, %rd592;
	ld.global.u32 	%r1036, [%rd593];
	setp.lt.s32 	%p226, %r1035, %r1036;
	selp.b32 	%r1037, %r1005, %r973, %p226;
	selp.b32 	%r1038, %r973, %r1005, %p226;
	mul.wide.s32 	%rd594, %r1010, 16;
	add.s64 	%rd595, %rd8, %rd594;
	ld.global.u32 	%r1039, [%rd595];
	mul.wide.s32 	%rd596, %r978, 16;
	add.s64 	%rd597, %rd8, %rd596;
	ld.global.u32 	%r1040, [%rd597];
	setp.lt.s32 	%p227, %r1039, %r1040;
	selp.b32 	%r1041, %r978, %r1010, %p227;
	selp.b32 	%r1042, %r1010, %r978, %p227;
	mul.wide.s32 	%rd598, %r1014, 16;
	add.s64 	%rd599, %rd8, %rd598;
	ld.global.u32 	%r1043, [%rd599];
	mul.wide.s32 	%rd600, %r1009, 16;
	add.s64 	%rd601, %rd8, %rd600;
	ld.global.u32 	%r1044, [%rd601];
	setp.lt.s32 	%p228, %r1043, %r1044;
	selp.b32 	%r1045, %r1009, %r1014, %p228;
	selp.b32 	%r1046, %r1014, %r1009, %p228;
	mul.wide.s32 	%rd602, %r1018, 16;
	add.s64 	%rd603, %rd8, %rd602;
	ld.global.u32 	%r1047, [%rd603];
	mul.wide.s32 	%rd604, %r1013, 16;
	add.s64 	%rd605, %rd8, %rd604;
	ld.global.u32 	%r1048, [%rd605];
	setp.lt.s32 	%p229, %r1047, %r1048;
	selp.b32 	%r1049, %r1013, %r1018, %p229;
	selp.b32 	%r1050, %r1018, %r1013, %p229;
	mul.wide.s32 	%rd606, %r1022, 16;
	add.s64 	%rd607, %rd8, %rd606;
	ld.global.u32 	%r1051, [%rd607];
	mul.wide.s32 	%rd608, %r1017, 16;
	add.s64 	%rd609, %rd8, %rd608;
	ld.global.u32 	%r1052, [%rd609];
	setp.lt.s32 	%p230, %r1051, %r1052;
	selp.b32 	%r1053, %r1017, %r1022, %p230;
	selp.b32 	%r1054, %r1022, %r1017, %p230;
	mul.wide.s32 	%rd610, %r1026, 16;
	add.s64 	%rd611, %rd8, %rd610;
	ld.global.u32 	%r1055, [%rd611];
	mul.wide.s32 	%rd612, %r1021, 16;
	add.s64 	%rd613, %rd8, %rd612;
	ld.global.u32 	%r1056, [%rd613];
	setp.lt.s32 	%p231, %r1055, %r1056;
	selp.b32 	%r1057, %r1021, %r1026, %p231;
	selp.b32 	%r1058, %r1026, %r1021, %p231;
	mul.wide.s32 	%rd614, %r1030, 16;
	add.s64 	%rd615, %rd8, %rd614;
	ld.global.u32 	%r1059, [%rd615];
	mul.wide.s32 	%rd616, %r1025, 16;
	add.s64 	%rd617, %rd8, %rd616;
	ld.global.u32 	%r1060, [%rd617];
	setp.lt.s32 	%p232, %r1059, %r1060;
	selp.b32 	%r1061, %r1025, %r1030, %p232;
	selp.b32 	%r1062, %r1030, %r1025, %p232;
	mul.wide.s32 	%rd618, %r1034, 16;
	add.s64 	%rd619, %rd8, %rd618;
	ld.global.u32 	%r1063, [%rd619];
	mul.wide.s32 	%rd620, %r1029, 16;
	add.s64 	%rd621, %rd8, %rd620;
	ld.global.u32 	%r1064, [%rd621];
	setp.lt.s32 	%p233, %r1063, %r1064;
	selp.b32 	%r1065, %r1029, %r1034, %p233;
	selp.b32 	%r1066, %r1034, %r1029, %p233;
	mul.wide.s32 	%rd622, %r1038, 16;
	add.s64 	%rd623, %rd8, %rd622;
	ld.global.u32 	%r1067, [%rd623];
	mul.wide.s32 	%rd624, %r1033, 16;
	add.s64 	%rd625, %rd8, %rd624;
	ld.global.u32 	%r1068, [%rd625];
	setp.lt.s32 	%p234, %r1067, %r1068;
	selp.b32 	%r1069, %r1033, %r1038, %p234;
	selp.b32 	%r1070, %r1038, %r1033, %p234;
	mul.wide.s32 	%rd626, %r1046, 16;
	add.s64 	%rd627, %rd8, %rd626;
	ld.global.u32 	%r1071, [%rd627];
	mul.wide.s32 	%rd628, %r1041, 16;
	add.s64 	%rd629, %rd8, %rd628;
	ld.global.u32 	%r1072, [%rd629];
	setp.lt.s32 	%p235, %r1071, %r1072;
	selp.b32 	%r1073, %r1041, %r1046, %p235;
	selp.b32 	%r1074, %r1046, %r1041, %p235;
	mul.wide.s32 	%rd630, %r1050, 16;
	add.s64 	%rd631, %rd8, %rd630;
	ld.global.u32 	%r1075, [%rd631];
	mul.wide.s32 	%rd632, %r1045, 16;
	add.s64 	%rd633, %rd8, %rd632;
	ld.global.u32 	%r1076, [%rd633];
	setp.lt.s32 	%p236, %r1075, %r1076;
	selp.b32 	%r1077, %r1045, %r1050, %p236;
	selp.b32 	%r1078, %r1050, %r1045, %p236;
	mul.wide.s32 	%rd634, %r1054, 16;
	add.s64 	%rd635, %rd8, %rd634;
	ld.global.u32 	%r1079, [%rd635];
	mul.wide.s32 	%rd636, %r1049, 16;
	add.s64 	%rd637, %rd8, %rd636;
	ld.global.u32 	%r1080, [%rd637];
	setp.lt.s32 	%p237, %r1079, %r1080;
	selp.b32 	%r1081, %r1049, %r1054, %p237;
	selp.b32 	%r1082, %r1054, %r1049, %p237;
	mul.wide.s32 	%rd638, %r1058, 16;
	add.s64 	%rd639, %rd8, %rd638;
	ld.global.u32 	%r1083, [%rd639];
	mul.wide.s32 	%rd640, %r1053, 16;
	add.s64 	%rd641, %rd8, %rd640;
	ld.global.u32 	%r1084, [%rd641];
	setp.lt.s32 	%p238, %r1083, %r1084;
	selp.b32 	%r1085, %r1053, %r1058, %p238;
	selp.b32 	%r1086, %r1058, %r1053, %p238;
	mul.wide.s32 	%rd642, %r1062, 16;
	add.s64 	%rd643, %rd8, %rd642;
	ld.global.u32 	%r1087, [%rd643];
	mul.wide.s32 	%rd644, %r1057, 16;
	add.s64 	%rd645, %rd8, %rd644;
	ld.global.u32 	%r1088, [%rd645];
	setp.lt.s32 	%p239, %r1087, %r1088;
	selp.b32 	%r1089, %r1057, %r1062, %p239;
	selp.b32 	%r1090, %r1062, %r1057, %p239;
	mul.wide.s32 	%rd646, %r1066, 16;
	add.s64 	%rd647, %rd8, %rd646;
	ld.global.u32 	%r1091, [%rd647];
	mul.wide.s32 	%rd648, %r1061, 16;
	add.s64 	%rd649, %rd8, %rd648;
	ld.global.u32 	%r1092, [%rd649];
	setp.lt.s32 	%p240, %r1091, %r1092;
	selp.b32 	%r1093, %r1061, %r1066, %p240;
	selp.b32 	%r1094, %r1066, %r1061, %p240;
	mul.wide.s32 	%rd650, %r1070, 16;
	add.s64 	%rd651, %rd8, %rd650;
	ld.global.u32 	%r1095, [%rd651];
	mul.wide.s32 	%rd652, %r1065, 16;
	add.s64 	%rd653, %rd8, %rd652;
	ld.global.u32 	%r1096, [%rd653];
	setp.lt.s32 	%p241, %r1095, %r1096;
	selp.b32 	%r1097, %r1065, %r1070, %p241;
	selp.b32 	%r1098, %r1070, %r1065, %p241;
	mul.wide.s32 	%rd654, %r1037, 16;
	add.s64 	%rd655, %rd8, %rd654;
	ld.global.u32 	%r1099, [%rd655];
	mul.wide.s32 	%rd656, %r1069, 16;
	add.s64 	%rd657, %rd8, %rd656;
	ld.global.u32 	%r1100, [%rd657];
	setp.lt.s32 	%p242, %r1099, %r1100;
	selp.b32 	%r2301, %r1069, %r1037, %p242;
	selp.b32 	%r1101, %r1037, %r1069, %p242;
	mul.wide.s32 	%rd658, %r1074, 16;
	add.s64 	%rd659, %rd8, %rd658;
	ld.global.u32 	%r1102, [%rd659];
	mul.wide.s32 	%rd660, %r1042, 16;
	add.s64 	%rd661, %rd8, %rd660;
	ld.global.u32 	%r1103, [%rd661];
	setp.lt.s32 	%p243, %r1102, %r1103;
	selp.b32 	%r2246, %r1042, %r1074, %p243;
	selp.b32 	%r2264, %r1074, %r1042, %p243;
	mul.wide.s32 	%rd662, %r1078, 16;
	add.s64 	%rd663, %rd8, %rd662;
	ld.global.u32 	%r1104, [%rd663];
	mul.wide.s32 	%rd664, %r1073, 16;
	add.s64 	%rd665, %rd8, %rd664;
	ld.global.u32 	%r1105, [%rd665];
	setp.lt.s32 	%p244, %r1104, %r1105;
	selp.b32 	%r2205, %r1073, %r1078, %p244;
	selp.b32 	%r2203, %r1078, %r1073, %p244;
	mul.wide.s32 	%rd666, %r1082, 16;
	add.s64 	%rd667, %rd8, %rd666;
	ld.global.u32 	%r1106, [%rd667];
	mul.wide.s32 	%rd668, %r1077, 16;
	add.s64 	%rd669, %rd8, %rd668;
	ld.global.u32 	%r1107, [%rd669];
	setp.lt.s32 	%p245, %r1106, %r1107;
	selp.b32 	%r2209, %r1077, %r1082, %p245;
	selp.b32 	%r2207, %r1082, %r1077, %p245;
	mul.wide.s32 	%rd670, %r1086, 16;
	add.s64 	%rd671, %rd8, %rd670;
	ld.global.u32 	%r1108, [%rd671];
	mul.wide.s32 	%rd672, %r1081, 16;
	add.s64 	%rd673, %rd8, %rd672;
	ld.global.u32 	%r1109, [%rd673];
	setp.lt.s32 	%p246, %r1108, %r1109;
	selp.b32 	%r2213, %r1081, %r1086, %p246;
	selp.b32 	%r2211, %r1086, %r1081, %p246;
	mul.wide.s32 	%rd674, %r1090, 16;
	add.s64 	%rd675, %rd8, %rd674;
	ld.global.u32 	%r1110, [%rd675];
	mul.wide.s32 	%rd676, %r1085, 16;
	add.s64 	%rd677, %rd8, %rd676;
	ld.global.u32 	%r1111, [%rd677];
	setp.lt.s32 	%p247, %r1110, %r1111;
	selp.b32 	%r2217, %r1085, %r1090, %p247;
	selp.b32 	%r2215, %r1090, %r1085, %p247;
	mul.wide.s32 	%rd678, %r1094, 16;
	add.s64 	%rd679, %rd8, %rd678;
	ld.global.u32 	%r1112, [%rd679];
	mul.wide.s32 	%rd680, %r1089, 16;
	add.s64 	%rd681, %rd8, %rd680;
	ld.global.u32 	%r1113, [%rd681];
	setp.lt.s32 	%p248, %r1112, %r1113;
	selp.b32 	%r2221, %r1089, %r1094, %p248;
	selp.b32 	%r2219, %r1094, %r1089, %p248;
	mul.wide.s32 	%rd682, %r1098, 16;
	add.s64 	%rd683, %rd8, %rd682;
	ld.global.u32 	%r1114, [%rd683];
	mul.wide.s32 	%rd684, %r1093, 16;
	add.s64 	%rd685, %rd8, %rd684;
	ld.global.u32 	%r1115, [%rd685];
	setp.lt.s32 	%p249, %r1114, %r1115;
	selp.b32 	%r2225, %r1093, %r1098, %p249;
	selp.b32 	%r2223, %r1098, %r1093, %p249;
	mul.wide.s32 	%rd686, %r1101, 16;
	add.s64 	%rd687, %rd8, %rd686;
	ld.global.u32 	%r1116, [%rd687];
	mul.wide.s32 	%rd688, %r1097, 16;
	add.s64 	%rd689, %rd8, %rd688;
	ld.global.u32 	%r1117, [%rd689];
	setp.lt.s32 	%p250, %r1116, %r1117;
	selp.b32 	%r2229, %r1097, %r1101, %p250;
	selp.b32 	%r2227, %r1101, %r1097, %p250;
$L__BB12_174:
	mov.b32 	%r2265, 2;
$L__BB12_175:
	mov.u32 	%r336, %r2265;
	bar.sync 	0;
	add.s32 	%r1119, %r336, -1;
	shr.u32 	%r1120, %r336, 1;
	mov.u32 	%r1121, _ZZN3cub18CUB_300001_SM_10006detail10merge_sort30DeviceMergeSortBlockSortKernelINS2_10policy_hubIN6thrust24THRUST_300001_SM_1000_NS6detail15normal_iteratorINS6_10device_ptrIiEEEEE9Policy600ESB_PNS0_8NullTypeESB_SF_j17CompareCandMemberiSE_EEvbT0_T1_T2_T3_T4_PT6_PT7_T5_NS1_7vsmem_tEE19static_temp_storage;
	mad.lo.s32 	%r1122, %r176, 68, %r1121;
	st.shared.u32 	[%r1122], %r2264;
	st.shared.u32 	[%r1122+4], %r2246;
	st.shared.u32 	[%r1122+8], %r2203;
	st.shared.u32 	[%r1122+12], %r2205;
	st.shared.u32 	[%r1122+16], %r2207;
	st.shared.u32 	[%r1122+20], %r2209;
	st.shared.u32 	[%r1122+24], %r2211;
	st.shared.u32 	[%r1122+28], %r2213;
	st.shared.u32 	[%r1122+32], %r2215;
	st.shared.u32 	[%r1122+36], %r2217;
	st.shared.u32 	[%r1122+40], %r2219;
	st.shared.u32 	[%r1122+44], %r2221;
	st.shared.u32 	[%r1122+48], %r2223;
	st.shared.u32 	[%r1122+52], %r2225;
	st.shared.u32 	[%r1122+56], %r2227;
	st.shared.u32 	[%r1122+60], %r2229;
	st.shared.u32 	[%r1122+64], %r2301;
	bar.sync 	0;
	neg.s32 	%r1123, %r336;
	and.b32  	%r1124, %r176, %r1123;
	mul.lo.s32 	%r1125, %r1124, 17;
	mul.lo.s32 	%r1126, %r1120, 17;
	and.b32  	%r1127, %r1119, %r176;
	mul.lo.s32 	%r1128, %r1127, 17;
	min.s32 	%r337, %r1128, %r175;
	min.s32 	%r338, %r1125, %r175;
	add.s32 	%r1129, %r338, %r1126;
	min.s32 	%r339, %r1129, %r175;
	add.s32 	%r1130, %r339, %r1126;
	min.s32 	%r340, %r1130, %r175;
	sub.s32 	%r1131, %r339, %r338;
	sub.s32 	%r1132, %r340, %r339;
	setp.lt.s32 	%p251, %r337, %r1132;
	sub.s32 	%r1133, %r337, %r1132;
	selp.b32 	%r2268, 0, %r1133, %p251;
	min.s32 	%r2266, %r1131, %r337;
	setp.ge.s32 	%p252, %r2268, %r2266;
	@%p252 bra 	$L__BB12_177;
$L__BB12_176:
	sub.s32 	%r1134, %r2266, %r2268;
	shr.u32 	%r1135, %r1134, 31;
	add.s32 	%r1136, %r1134, %r1135;
	shr.s32 	%r1137, %r1136, 1;
	add.s32 	%r1138, %r1137, %r2268;
	add.s32 	%r1139, %r1138, %r338;
	shl.b32 	%r1140, %r1139, 2;
	add.s32 	%r1142, %r1121, %r1140;
	ld.shared.u32 	%r1143, [%r1142];
	not.b32 	%r1144, %r1138;
	add.s32 	%r1145, %r339, %r337;
	add.s32 	%r1146, %r1145, %r1144;
	shl.b32 	%r1147, %r1146, 2;
	add.s32 	%r1148, %r1121, %r1147;
	ld.shared.u32 	%r1149, [%r1148];
	mul.wide.s32 	%rd690, %r1149, 16;
	add.s64 	%rd691, %rd8, %rd690;
	ld.global.u32 	%r1150, [%rd691];
	mul.wide.s32 	%rd692, %r1143, 16;
	add.s64 	%rd693, %rd8, %rd692;
	ld.global.u32 	%r1151, [%rd693];
	setp.lt.s32 	%p253, %r1150, %r1151;
	add.s32 	%r1152, %r1138, 1;
	selp.b32 	%r2268, %r2268, %r1152, %p253;
	selp.b32 	%r2266, %r1138, %r2266, %p253;
	setp.lt.s32 	%p254, %r2268, %r2266;
	@%p254 bra 	$L__BB12_176;
$L__BB12_177:
	add.s32 	%r348, %r2268, %r338;
	add.s32 	%r1153, %r339, %r337;
	sub.s32 	%r349, %r1153, %r2268;
	shl.b32 	%r1154, %r348, 2;
	add.s32 	%r1156, %r1121, %r1154;
	ld.shared.u32 	%r2272, [%r1156];
	shl.b32 	%r1157, %r349, 2;
	add.s32 	%r1158, %r1121, %r1157;
	ld.shared.u32 	%r2269, [%r1158];
	setp.ge.s32 	%p256, %r349, %r340;
	mov.pred 	%p617, 0;
	@%p256 bra 	$L__BB12_180;
	setp.ge.s32 	%p258, %r348, %r339;
	mov.pred 	%p617, -1;
	@%p258 bra 	$L__BB12_180;
	mul.wide.s32 	%rd694, %r2269, 16;
	add.s64 	%rd695, %rd8, %rd694;
	ld.global.u32 	%r1159, [%rd695];
	mul.wide.s32 	%rd696, %r2272, 16;
	add.s64 	%rd697, %rd8, %rd696;
	ld.global.u32 	%r1160, [%rd697];
	setp.lt.s32 	%p617, %r1159, %r1160;
$L__BB12_180:
	selp.b32 	%r2264, %r2269, %r2272, %p617;
	selp.u32 	%r1161, 1, 0, %p617;
	add.s32 	%r353, %r349, %r1161;
	not.pred 	%p259, %p617;
	selp.u32 	%r1162, 1, 0, %p259;
	add.s32 	%r354, %r348, %r1162;
	@%p259 bra 	$L__BB12_182;
	shl.b32 	%r1166, %r353, 2;
	add.s32 	%r1168, %r1121, %r1166;
	ld.shared.u32 	%r2269, [%r1168];
	bra.uni 	$L__BB12_183;
$L__BB12_182:
	shl.b32 	%r1163, %r354, 2;
	add.s32 	%r1165, %r1121, %r1163;
	ld.shared.u32 	%r2272, [%r1165];
$L__BB12_183:
	setp.ge.s32 	%p261, %r353, %r340;
	mov.pred 	%p618, 0;
	@%p261 bra 	$L__BB12_186;
	setp.ge.s32 	%p263, %r354, %r339;
	mov.pred 	%p618, -1;
	@%p263 bra 	$L__BB12_186;
	mul.wide.s32 	%rd698, %r2269, 16;
	add.s64 	%rd699, %rd8, %rd698;
	ld.global.u32 	%r1169, [%rd699];
	mul.wide.s32 	%rd700, %r2272, 16;
	add.s64 	%rd701, %rd8, %rd700;
	ld.global.u32 	%r1170, [%rd701];
	setp.lt.s32 	%p618, %r1169, %r1170;
$L__BB12_186:
	selp.b32 	%r2246, %r2269, %r2272, %p618;
	selp.u32 	%r1171, 1, 0, %p618;
	add.s32 	%r360, %r353, %r1171;
	not.pred 	%p264, %p618;
	selp.u32 	%r1172, 1, 0, %p264;
	add.s32 	%r361, %r354, %r1172;
	@%p618 bra 	$L__BB12_188;
	shl.b32 	%r1173, %r361, 2;
	add.s32 	%r1175, %r1121, %r1173;
	ld.shared.u32 	%r2272, [%r1175];
	bra.uni 	$L__BB12_189;
$L__BB12_188:
	shl.b32 	%r1176, %r360, 2;
	add.s32 	%r1178, %r1121, %r1176;
	ld.shared.u32 	%r2269, [%r1178];
$L__BB12_189:
	setp.ge.s32 	%p266, %r360, %r340;
	mov.pred 	%p619, 0;
	@%p266 bra 	$L__BB12_192;
	setp.ge.s32 	%p268, %r361, %r339;
	mov.pred 	%p619, -1;
	@%p268 bra 	$L__BB12_192;
	mul.wide.s32 	%rd702, %r2269, 16;
	add.s64 	%rd703, %rd8, %rd702;
	ld.global.u32 	%r1179, [%rd703];
	mul.wide.s32 	%rd704, %r2272, 16;
	add.s64 	%rd705, %rd8, %rd704;
	ld.global.u32 	%r1180, [%rd705];
	setp.lt.s32 	%p619, %r1179, %r1180;
$L__BB12_192:
	selp.b32 	%r2203, %r2269, %r2272, %p619;
	selp.u32 	%r1181, 1, 0, %p619;
	add.s32 	%r367, %r360, %r1181;
	not.pred 	%p269, %p619;
	selp.u32 	%r1182, 1, 0, %p269;
	add.s32 	%r368, %r361, %r1182;
	@%p619 bra 	$L__BB12_194;
	shl.b32 	%r1183, %r368, 2;
	add.s32 	%r1185, %r1121, %r1183;
	ld.shared.u32 	%r2272, [%r1185];
	bra.uni 	$L__BB12_195;
$L__BB12_194:
	shl.b32 	%r1186, %r367, 2;
	add.s32 	%r1188, %r1121, %r1186;
	ld.shared.u32 	%r2269, [%r1188];
$L__BB12_195:
	setp.ge.s32 	%p271, %r367, %r340;
	mov.pred 	%p620, 0;
	@%p271 bra 	$L__BB12_198;
	setp.ge.s32 	%p273, %r368, %r339;
	mov.pred 	%p620, -1;
	@%p273 bra 	$L__BB12_198;
	mul.wide.s32 	%rd706, %r2269, 16;
	add.s64 	%rd707, %rd8, %rd706;
	ld.global.u32 	%r1189, [%rd707];
	mul.wide.s32 	%rd708, %r2272, 16;
	add.s64 	%rd709, %rd8, %rd708;
	ld.global.u32 	%r1190, [%rd709];
	setp.lt.s32 	%p620, %r1189, %r1190;
$L__BB12_198:
	selp.b32 	%r2205, %r2269, %r2272, %p620;
	selp.u32 	%r1191, 1, 0, %p620;
	add.s32 	%r374, %r367, %r1191;
	not.pred 	%p274, %p620;
	selp.u32 	%r1192, 1, 0, %p274;
	add.s32 	%r375, %r368, %r1192;
	@%p620 bra 	$L__BB12_200;
	shl.b32 	%r1193, %r375, 2;
	add.s32 	%r1195, %r1121, %r1193;
	ld.shared.u32 	%r2272, [%r1195];
	bra.uni 	$L__BB12_201;
$L__BB12_200:
	shl.b32 	%r1196, %r374, 2;
	add.s32 	%r1198, %r1121, %r1196;
	ld.shared.u32 	%r2269, [%r1198];
$L__BB12_201:
	setp.ge.s32 	%p276, %r374, %r340;
	mov.pred 	%p621, 0;
	@%p276 bra 	$L__BB12_204;
	setp.ge.s32 	%p278, %r375, %r339;
	mov.pred 	%p621, -1;
	@%p278 bra 	$L__BB12_204;
	mul.wide.s32 	%rd710, %r2269, 16;
	add.s64 	%rd711, %rd8, %rd710;
	ld.global.u32 	%r1199, [%rd711];
	mul.wide.s32 	%rd712, %r2272, 16;
	add.s64 	%rd713, %rd8, %rd712;
	ld.global.u32 	%r1200, [%rd713];
	setp.lt.s32 	%p621, %r1199, %r1200;
$L__BB12_204:
	selp.b32 	%r2207, %r2269, %r2272, %p621;
	selp.u32 	%r1201, 1, 0, %p621;
	add.s32 	%r381, %r374, %r1201;
	not.pred 	%p279, %p621;
	selp.u32 	%r1202, 1, 0, %p279;
	add.s32 	%r382, %r375, %r1202;
	@%p621 bra 	$L__BB12_206;
	shl.b32 	%r1203, %r382, 2;
	add.s32 	%r1205, %r1121, %r1203;
	ld.shared.u32 	%r2272, [%r1205];
	bra.uni 	$L__BB12_207;
$L__BB12_206:
	shl.b32 	%r1206, %r381, 2;
	add.s32 	%r1208, %r1121, %r1206;
	ld.shared.u32 	%r2269, [%r1208];
$L__BB12_207:
	setp.ge.s32 	%p281, %r381, %r340;
	mov.pred 	%p622, 0;
	@%p281 bra 	$L__BB12_210;
	setp.ge.s32 	%p283, %r382, %r339;
	mov.pred 	%p622, -1;
	@%p283 bra 	$L__BB12_210;
	mul.wide.s32 	%rd714, %r2269, 16;
	add.s64 	%rd715, %rd8, %rd714;
	ld.global.u32 	%r1209, [%rd715];
	mul.wide.s32 	%rd716, %r2272, 16;
	add.s64 	%rd717, %rd8, %rd716;
	ld.global.u32 	%r1210, [%rd717];
	setp.lt.s32 	%p622, %r1209, %r1210;
$L__BB12_210:
	selp.b32 	%r2209, %r2269, %r2272, %p622;
	selp.u32 	%r1211, 1, 0, %p622;
	add.s32 	%r388, %r381, %r1211;
	not.pred 	%p284, %p622;
	selp.u32 	%r1212, 1, 0, %p284;
	add.s32 	%r389, %r382, %r1212;
	@%p622 bra 	$L__BB12_212;
	shl.b32 	%r1213, %r389, 2;
	add.s32 	%r1215, %r1121, %r1213;
	ld.shared.u32 	%r2272, [%r1215];
	bra.uni 	$L__BB12_213;
$L__BB12_212:
	shl.b32 	%r1216, %r388, 2;
	add.s32 	%r1218, %r1121, %r1216;
	ld.shared.u32 	%r2269, [%r1218];
$L__BB12_213:
	setp.ge.s32 	%p286, %r388, %r340;
	mov.pred 	%p623, 0;
	@%p286 bra 	$L__BB12_216;
	setp.ge.s32 	%p288, %r389, %r339;
	mov.pred 	%p623, -1;
	@%p288 bra 	$L__BB12_216;
	mul.wide.s32 	%rd718, %r2269, 16;
	add.s64 	%rd719, %rd8, %rd718;
	ld.global.u32 	%r1219, [%rd719];
	mul.wide.s32 	%rd720, %r2272, 16;
	add.s64 	%rd721, %rd8, %rd720;
	ld.global.u32 	%r1220, [%rd721];
	setp.lt.s32 	%p623, %r1219, %r1220;
$L__BB12_216:
	selp.b32 	%r2211, %r2269, %r2272, %p623;
	selp.u32 	%r1221, 1, 0, %p623;
	add.s32 	%r395, %r388, %r1221;
	not.pred 	%p289, %p623;
	selp.u32 	%r1222, 1, 0, %p289;
	add.s32 	%r396, %r389, %r1222;
	@%p623 bra 	$L__BB12_218;
	shl.b32 	%r1223, %r396, 2;
	add.s32 	%r1225, %r1121, %r1223;
	ld.shared.u32 	%r2272, [%r1225];
	bra.uni 	$L__BB12_219;
$L__BB12_218:
	shl.b32 	%r1226, %r395, 2;
	add.s32 	%r1228, %r1121, %r1226;
	ld.shared.u32 	%r2269, [%r1228];
$L__BB12_219:
	setp.ge.s32 	%p291, %r395, %r340;
	mov.pred 	%p624, 0;
	@%p291 bra 	$L__BB12_222;
	setp.ge.s32 	%p293, %r396, %r339;
	mov.pred 	%p624, -1;
	@%p293 bra 	$L__BB12_222;
	mul.wide.s32 	%rd722, %r2269, 16;
	add.s64 	%rd723, %rd8, %rd722;
	ld.global.u32 	%r1229, [%rd723];
	mul.wide.s32 	%rd724, %r2272, 16;
	add.s64 	%rd725, %rd8, %rd724;
	ld.global.u32 	%r1230, [%rd725];
	setp.lt.s32 	%p624, %r1229, %r1230;
$L__BB12_222:
	selp.b32 	%r2213, %r2269, %r2272, %p624;
	selp.u32 	%r1231, 1, 0, %p624;
	add.s32 	%r402, %r395, %r1231;
	not.pred 	%p294, %p624;
	selp.u32 	%r1232, 1, 0, %p294;
	add.s32 	%r403, %r396, %r1232;
	@%p624 bra 	$L__BB12_224;
	shl.b32 	%r1233, %r403, 2;
	add.s32 	%r1235, %r1121, %r1233;
	ld.shared.u32 	%r2272, [%r1235];
	bra.uni 	$L__BB12_225;
$L__BB12_224:
	shl.b32 	%r1236, %r402, 2;
	add.s32 	%r1238, %r1121, %r1236;
	ld.shared.u32 	%r2269, [%r1238];
$L__BB12_225:
	setp.ge.s32 	%p296, %r402, %r340;
	mov.pred 	%p625, 0;
	@%p296 bra 	$L__BB12_228;
	setp.ge.s32 	%p298, %r403, %r339;
	mov.pred 	%p625, -1;
	@%p298 bra 	$L__BB12_228;
	mul.wide.s32 	%rd726, %r2269, 16;
	add.s64 	%rd727, %rd8, %rd726;
	ld.global.u32 	%r1239, [%rd727];
	mul.wide.s32 	%rd728, %r2272, 16;
	add.s64 	%rd729, %rd8, %rd728;
	ld.global.u32 	%r1240, [%rd729];
	setp.lt.s32 	%p625, %r1239, %r1240;
$L__BB12_228:
	selp.b32 	%r2215, %r2269, %r2272, %p625;
	selp.u32 	%r1241, 1, 0, %p625;
	add.s32 	%r409, %r402, %r1241;
	not.pred 	%p299, %p625;
	selp.u32 	%r1242, 1, 0, %p299;
	add.s32 	%r410, %r403, %r1242;
	@%p625 bra 	$L__BB12_230;
	shl.b32 	%r1243, %r410, 2;
	mov.u32 	%r1244, _ZZN3cub18CUB_300001_SM_10006detail10merge_sort30DeviceMergeSortBlockSortKernelINS2_10policy_hubIN6thrust24THRUST_300001_SM_1000_NS6detail15normal_iteratorINS6_10device_ptrIiEEEEE9Policy600ESB_PNS0_8NullTypeESB_SF_j17CompareCandMemberiSE_EEvbT0_T1_T2_T3_T4_PT6_PT7_T5_NS1_7vsmem_tEE19static_temp_storage;
	add.s32 	%r1245, %r1244, %r1243;
	ld.shared.u32 	%r2272, [%r1245];
	bra.uni 	$L__BB12_231;
$L__BB12_230:
	shl.b32 	%r1246, %r409, 2;
	mov.u32 	%r1247, _ZZN3cub18CUB_300001_SM_10006detail10merge_sort30DeviceMergeSortBlockSortKernelINS2_10policy_hubIN6thrust24THRUST_300001_SM_1000_NS6detail15normal_iteratorINS6_10device_ptrIiEEEEE9Policy600ESB_PNS0_8NullTypeESB_SF_j17CompareCandMemberiSE_EEvbT0_T1_T2_T3_T4_PT6_PT7_T5_NS1_7vsmem_tEE19static_temp_storage;
	add.s32 	%r1248, %r1247, %r1246;
	ld.shared.u32 	%r2269, [%r1248];
$L__BB12_231:
	setp.ge.s32 	%p301, %r409, %r340;
	mov.pred 	%p626, 0;
	@%p301 bra 	$L__BB12_234;
	setp.ge.s32 	%p303, %r410, %r339;
	mov.pred 	%p626, -1;
	@%p303 bra 	$L__BB12_234;
	mul.wide.s32 	%rd730, %r2269, 16;
	add.s64 	%rd731, %rd8, %rd730;
	ld.global.u32 	%r1249, [%rd731];
	mul.wide.s32 	%rd732, %r2272, 16;
	add.s64 	%rd733, %rd8, %rd732;
	ld.global.u32 	%r1250, [%rd733];
	setp.lt.s32 	%p626, %r1249, %r1250;
$L__BB12_234:
	selp.b32 	%r2217, %r2269, %r2272, %p626;
	selp.u32 	%r1251, 1, 0, %p626;
	add.s32 	%r416, %r409, %r1251;
	not.pred 	%p304, %p626;
	selp.u32 	%r1252, 1, 0, %p304;
	add.s32 	%r417, %r410, %r1252;
	@%p626 bra 	$L__BB12_236;
	shl.b32 	%r1253, %r417, 2;
	mov.u32 	%r1254, _ZZN3cub18CUB_300001_SM_10006detail10merge_sort30DeviceMergeSortBlockSortKernelINS2_10policy_hubIN6thrust24THRUST_300001_SM_1000_NS6detail15normal_iteratorINS6_10device_ptrIiEEEEE9Policy600ESB_PNS0_8NullTypeESB_SF_j17CompareCandMemberiSE_EEvbT0_T1_T2_T3_T4_PT6_PT7_T5_NS1_7vsmem_tEE19static_temp_storage;
	add.s32 	%r1255, %r1254, %r1253;
	ld.shared.u32 	%r2272, [%r1255];
	bra.uni 	$L__BB12_237;
$L__BB12_236:
	shl.b32 	%r1256, %r416, 2;
	mov.u32 	%r1257, _ZZN3cub18CUB_300001_SM_10006detail10merge_sort30DeviceMergeSortBlockSortKernelINS2_10policy_hubIN6thrust24THRUST_300001_SM_1000_NS6detail15normal_iteratorINS6_10device_ptrIiEEEEE9Policy600ESB_PNS0_8NullTypeESB_SF_j17CompareCandMemberiSE_EEvbT0_T1_T2_T3_T4_PT6_PT7_T5_NS1_7vsmem_tEE19static_temp_storage;
	add.s32 	%r1258, %r1257, %r1256;
	ld.shared.u32 	%r2269, [%r1258];
$L__BB12_237:
	setp.ge.s32 	%p306, %r416, %r340;
	mov.pred 	%p627, 0;
	@%p306 bra 	$L__BB12_240;
	setp.ge.s32 	%p308, %r417, %r339;
	mov.pred 	%p627, -1;
	@%p308 bra 	$L__BB12_240;
	mul.wide.s32 	%rd734, %r2269, 16;
	add.s64 	%rd735, %rd8, %rd734;
	ld.global.u32 	%r1259, [%rd735];
	mul.wide.s32 	%rd736, %r2272, 16;
	add.s64 	%rd737, %rd8, %rd736;
	ld.global.u32 	%r1260, [%rd737];
	setp.lt.s32 	%p627, %r1259, %r1260;
$L__BB12_240:
	selp.b32 	%r2219, %r2269, %r2272, %p627;
	selp.u32 	%r1261, 1, 0, %p627;
	add.s32 	%r423, %r416, %r1261;
	not.pred 	%p309, %p627;
	selp.u32 	%r1262, 1, 0, %p309;
	add.s32 	%r424, %r417, %r1262;
	@%p627 bra 	$L__BB12_242;
	shl.b32 	%r1263, %r424, 2;
	mov.u32 	%r1264, _ZZN3cub18CUB_300001_SM_10006detail10merge_sort30DeviceMergeSortBlockSortKernelINS2_10policy_hubIN6thrust24THRUST_300001_SM_1000_NS6detail15normal_iteratorINS6_10device_ptrIiEEEEE9Policy600ESB_PNS0_8NullTypeESB_SF_j17CompareCandMemberiSE_EEvbT0_T1_T2_T3_T4_PT6_PT7_T5_NS1_7vsmem_tEE19static_temp_storage;
	add.s32 	%r1265, %r1264, %r1263;
	ld.shared.u32 	%r2272, [%r1265];
	bra.uni 	$L__BB12_243;
$L__BB12_242:
	shl.b32 	%r1266, %r423, 2;
	mov.u32 	%r1267, _ZZN3cub18CUB_300001_SM_10006detail10merge_sort30DeviceMergeSortBlockSortKernelINS2_10policy_hubIN6thrust24THRUST_300001_SM_1000_NS6detail15normal_iteratorINS6_10device_ptrIiEEEEE9Policy600ESB_PNS0_8NullTypeESB_SF_j17CompareCandMemberiSE_EEvbT0_T1_T2_T3_T4_PT6_PT7_T5_NS1_7vsmem_tEE19static_temp_storage;
	add.s32 	%r1268, %r1267, %r1266;
	ld.shared.u32 	%r2269, [%r1268];
$L__BB12_243:
	setp.ge.s32 	%p311, %r423, %r340;
	mov.pred 	%p628, 0;
	@%p311 bra 	$L__BB12_246;
	setp.ge.s32 	%p313, %r424, %r339;
	mov.pred 	%p628, -1;
	@%p313 bra 	$L__BB12_246;
	mul.wide.s32 	%rd738, %r2269, 16;
	add.s64 	%rd739, %rd8, %rd738;
	ld.global.u32 	%r1269, [%rd739];
	mul.wide.s32 	%rd740, %r2272, 16;
	add.s64 	%rd741, %rd8, %rd740;
	ld.global.u32 	%r1270, [%rd741];
	setp.lt.s32 	%p628, %r1269, %r1270;
$L__BB12_246:
	selp.b32 	%r2221, %r2269, %r2272, %p628;
	selp.u32 	%r1271, 1, 0, %p628;
	add.s32 	%r430, %r423, %r1271;
	not.pred 	%p314, %p628;
	selp.u32 	%r1272, 1, 0, %p314;
	add.s32 	%r431, %r424, %r1272;
	@%p628 bra 	$L__BB12_248;
	shl.b32 	%r1273, %r431, 2;
	mov.u32 	%r1274, _ZZN3cub18CUB_300001_SM_10006detail10merge_sort30DeviceMergeSortBlockSortKernelINS2_10policy_hubIN6thrust24THRUST_300001_SM_1000_NS6detail15normal_iteratorINS6_10device_ptrIiEEEEE9Policy600ESB_PNS0_8NullTypeESB_SF_j17CompareCandMemberiSE_EEvbT0_T1_T2_T3_T4_PT6_PT7_T5_NS1_7vsmem_tEE19static_temp_storage;
	add.s32 	%r1275, %r1274, %r1273;
	ld.shared.u32 	%r2272, [%r1275];
	bra.uni 	$L__BB12_249;
$L__BB12_248:
	shl.b32 	%r1276, %r430, 2;
	mov.u32 	%r1277, _ZZN3cub18CUB_300001_SM_10006detail10merge_sort30DeviceMergeSortBlockSortKernelINS2_10policy_hubIN6thrust24THRUST_300001_SM_1000_NS6detail15normal_iteratorINS6_10device_ptrIiEEEEE9Policy600ESB_PNS0_8NullTypeESB_SF_j17CompareCandMemberiSE_EEvbT0_T1_T2_T3_T4_PT6_PT7_T5_NS1_7vsmem_tEE19static_temp_storage;
	add.s32 	%r1278, %r1277, %r1276;
	ld.shared.u32 	%r2269, [%r1278];
$L__BB12_249:
	setp.ge.s32 	%p316, %r430, %r340;
	mov.pred 	%p629, 0;
	@%p316 bra 	$L__BB12_252;
	setp.ge.s32 	%p318, %r431, %r339;
	mov.pred 	%p629, -1;
	@%p318 bra 	$L__BB12_252;
	mul.wide.s32 	%rd742, %r2269, 16;
	add.s64 	%rd743, %rd8, %rd742;
	ld.global.u32 	%r1279, [%rd743];
	mul.wide.s32 	%rd744, %r2272, 16;
	add.s64 	%rd745, %rd8, %rd744;
	ld.global.u32 	%r1280, [%rd745];
	setp.lt.s32 	%p629, %r1279, %r1280;
$L__BB12_252:
	selp.b32 	%r2223, %r2269, %r2272, %p629;
	selp.u32 	%r1281, 1, 0, %p629;
	add.s32 	%r437, %r430, %r1281;
	not.pred 	%p319, %p629;
	selp.u32 	%r1282, 1, 0, %p319;
	add.s32 	%r438, %r431, %r1282;
	@%p629 bra 	$L__BB12_254;
	shl.b32 	%r1283, %r438, 2;
	mov.u32 	%r1284, _ZZN3cub18CUB_300001_SM_10006detail10merge_sort30DeviceMergeSortBlockSortKernelINS2_10policy_hubIN6thrust24THRUST_300001_SM_1000_NS6detail15normal_iteratorINS6_10device_ptrIiEEEEE9Policy600ESB_PNS0_8NullTypeESB_SF_j17CompareCandMemberiSE_EEvbT0_T1_T2_T3_T4_PT6_PT7_T5_NS1_7vsmem_tEE19static_temp_storage;
	add.s32 	%r1285, %r1284, %r1283;
	ld.shared.u32 	%r2272, [%r1285];
	bra.uni 	$L__BB12_255;
$L__BB12_254:
	shl.b32 	%r1286, %r437, 2;
	mov.u32 	%r1287, _ZZN3cub18CUB_300001_SM_10006detail10merge_sort30DeviceMergeSortBlockSortKernelINS2_10policy_hubIN6thrust24THRUST_300001_SM_1000_NS6detail15normal_iteratorINS6_10device_ptrIiEEEEE9Policy600ESB_PNS0_8NullTypeESB_SF_j17CompareCandMemberiSE_EEvbT0_T1_T2_T3_T4_PT6_PT7_T5_NS1_7vsmem_tEE19static_temp_storage;
	add.s32 	%r1288, %r1287, %r1286;
	ld.shared.u32 	%r2269, [%r1288];
$L__BB12_255:
	setp.ge.s32 	%p321, %r437, %r340;
	mov.pred 	%p630, 0;
	@%p321 bra 	$L__BB12_258;
	setp.ge.s32 	%p323, %r438, %r339;
	mov.pred 	%p630, -1;
	@%p323 bra 	$L__BB12_258;
	mul.wide.s32 	%rd746, %r2269, 16;
	add.s64 	%rd747, %rd8, %rd746;
	ld.global.u32 	%r1289, [%rd747];
	mul.wide.s32 	%rd748, %r2272, 16;
	add.s64 	%rd749, %rd8, %rd748;
	ld.global.u32 	%r1290, [%rd749];
	setp.lt.s32 	%p630, %r1289, %r1290;
$L__BB12_258:
	selp.b32 	%r2225, %r2269, %r2272, %p630;
	selp.u32 	%r1291, 1, 0, %p630;
	add.s32 	%r444, %r437, %r1291;
	not.pred 	%p324, %p630;
	selp.u32 	%r1292, 1, 0, %p324;
	add.s32 	%r445, %r438, %r1292;
	@%p630 bra 	$L__BB12_260;
	shl.b32 	%r1293, %r445, 2;
	mov.u32 	%r1294, _ZZN3cub18CUB_300001_SM_10006detail10merge_sort30DeviceMergeSortBlockSortKernelINS2_10policy_hubIN6thrust24THRUST_300001_SM_1000_NS6detail15normal_iteratorINS6_10device_ptrIiEEEEE9Policy600ESB_PNS0_8NullTypeESB_SF_j17CompareCandMemberiSE_EEvbT0_T1_T2_T3_T4_PT6_PT7_T5_NS1_7vsmem_tEE19static_temp_storage;
	add.s32 	%r1295, %r1294, %r1293;
	ld.shared.u32 	%r2272, [%r1295];
	bra.uni 	$L__BB12_261;
$L__BB12_260:
	shl.b32 	%r1296, %r444, 2;
	mov.u32 	%r1297, _ZZN3cub18CUB_300001_SM_10006detail10merge_sort30DeviceMergeSortBlockSortKernelINS2_10policy_hubIN6thrust24THRUST_300001_SM_1000_NS6detail15normal_iteratorINS6_10device_ptrIiEEEEE9Policy600ESB_PNS0_8NullTypeESB_SF_j17CompareCandMemberiSE_EEvbT0_T1_T2_T3_T4_PT6_PT7_T5_NS1_7vsmem_tEE19static_temp_storage;
	add.s32 	%r1298, %r1297, %r1296;
	ld.shared.u32 	%r2269, [%r1298];
$L__BB12_261:
	setp.ge.s32 	%p326, %r444, %r340;
	mov.pred 	%p631, 0;
	@%p326 bra 	$L__BB12_264;
	setp.ge.s32 	%p328, %r445, %r339;
	mov.pred 	%p631, -1;
	@%p328 bra 	$L__BB12_264;
	mul.wide.s32 	%rd750, %r2269, 16;
	add.s64 	%rd751, %rd8, %rd750;
	ld.global.u32 	%r1299, [%rd751];
	mul.wide.s32 	%rd752, %r2272, 16;
	add.s64 	%rd753, %rd8, %rd752;
	ld.global.u32 	%r1300, [%rd753];
	setp.lt.s32 	%p631, %r1299, %r1300;
$L__BB12_264:
	selp.b32 	%r2227, %r2269, %r2272, %p631;
	selp.u32 	%r1301, 1, 0, %p631;
	add.s32 	%r451, %r444, %r1301;
	not.pred 	%p329, %p631;
	selp.u32 	%r1302, 1, 0, %p329;
	add.s32 	%r452, %r445, %r1302;
	@%p631 bra 	$L__BB12_266;
	shl.b32 	%r1303, %r452, 2;
	mov.u32 	%r1304, _ZZN3cub18CUB_300001_SM_10006detail10merge_sort30DeviceMergeSortBlockSortKernelINS2_10policy_hubIN6thrust24THRUST_300001_SM_1000_NS6detail15normal_iteratorINS6_10device_ptrIiEEEEE9Policy600ESB_PNS0_8NullTypeESB_SF_j17CompareCandMemberiSE_EEvbT0_T1_T2_T3_T4_PT6_PT7_T5_NS1_7vsmem_tEE19static_temp_storage;
	add.s32 	%r1305, %r1304, %r1303;
	ld.shared.u32 	%r2272, [%r1305];
	bra.uni 	$L__BB12_267;
$L__BB12_266:
	shl.b32 	%r1306, %r451, 2;
	mov.u32 	%r1307, _ZZN3cub18CUB_300001_SM_10006detail10merge_sort30DeviceMergeSortBlockSortKernelINS2_10policy_hubIN6thrust24THRUST_300001_SM_1000_NS6detail15normal_iteratorINS6_10device_ptrIiEEEEE9Policy600ESB_PNS0_8NullTypeESB_SF_j17CompareCandMemberiSE_EEvbT0_T1_T2_T3_T4_PT6_PT7_T5_NS1_7vsmem_tEE19static_temp_storage;
	add.s32 	%r1308, %r1307, %r1306;
	ld.shared.u32 	%r2269, [%r1308];
$L__BB12_267:
	setp.ge.s32 	%p331, %r451, %r340;
	mov.pred 	%p632, 0;
	@%p331 bra 	$L__BB12_270;
	setp.ge.s32 	%p333, %r452, %r339;
	mov.pred 	%p632, -1;
	@%p333 bra 	$L__BB12_270;
	mul.wide.s32 	%rd754, %r2269, 16;
	add.s64 	%rd755, %rd8, %rd754;
	ld.global.u32 	%r1309, [%rd755];
	mul.wide.s32 	%rd756, %r2272, 16;
	add.s64 	%rd757, %rd8, %rd756;
	ld.global.u32 	%r1310, [%rd757];
	setp.lt.s32 	%p632, %r1309, %r1310;
$L__BB12_270:
	selp.b32 	%r2229, %r2269, %r2272, %p632;
	selp.u32 	%r1311, 1, 0, %p632;
	add.s32 	%r458, %r451, %r1311;
	not.pred 	%p334, %p632;
	selp.u32 	%r1312, 1, 0, %p334;
	add.s32 	%r459, %r452, %r1312;
	@%p632 bra 	$L__BB12_272;
	shl.b32 	%r1313, %r459, 2;
	mov.u32 	%r1314, _ZZN3cub18CUB_300001_SM_10006detail10merge_sort30DeviceMergeSortBlockSortKernelINS2_10policy_hubIN6thrust24THRUST_300001_SM_1000_NS6detail15normal_iteratorINS6_10device_ptrIiEEEEE9Policy600ESB_PNS0_8NullTypeESB_SF_j17CompareCandMemberiSE_EEvbT0_T1_T2_T3_T4_PT6_PT7_T5_NS1_7vsmem_tEE19static_temp_storage;
	add.s32 	%r1315, %r1314, %r1313;
	ld.shared.u32 	%r2272, [%r1315];
	bra.uni 	$L__BB12_273;
$L__BB12_272:
	shl.b32 	%r1316, %r458, 2;
	mov.u32 	%r1317, _ZZN3cub18CUB_300001_SM_10006detail10merge_sort30DeviceMergeSortBlockSortKernelINS2_10policy_hubIN6thrust24THRUST_300001_SM_1000_NS6detail15normal_iteratorINS6_10device_ptrIiEEEEE9Policy600ESB_PNS0_8NullTypeESB_SF_j17CompareCandMemberiSE_EEvbT0_T1_T2_T3_T4_PT6_PT7_T5_NS1_7vsmem_tEE19static_temp_storage;
	add.s32 	%r1318, %r1317, %r1316;
	ld.shared.u32 	%r2269, [%r1318];
$L__BB12_273:
	setp.ge.s32 	%p335, %r458, %r340;
	mov.u32 	%r2301, %r2272;
	@%p335 bra 	$L__BB12_276;
	setp.ge.s32 	%p336, %r459, %r339;
	mov.u32 	%r2301, %r2269;
	@%p336 bra 	$L__BB12_276;
	mul.wide.s32 	%rd758, %r2269, 16;
	add.s64 	%rd759, %rd8, %rd758;
	ld.global.u32 	%r1319, [%rd759];
	mul.wide.s32 	%rd760, %r2272, 16;
	add.s64 	%rd761, %rd8, %rd760;
	ld.global.u32 	%r1320, [%rd761];
	setp.lt.s32 	%p337, %r1319, %r1320;
	selp.b32 	%r2301, %r2269, %r2272, %p337;
$L__BB12_276:
	shl.b32 	%r2265, %r336, 1;
	setp.lt.u32 	%p338, %r336, 129;
	@%p338 bra 	$L__BB12_175;
	ld.param.s8 	%rs6, [_ZN3cub18CUB_300001_SM_10006detail10merge_sort30DeviceMergeSortBlockSortKernelINS2_10policy_hubIN6thrust24THRUST_300001_SM_1000_NS6detail15normal_iteratorINS6_10device_ptrIiEEEEE9Policy600ESB_PNS0_8NullTypeESB_SF_j17CompareCandMemberiSE_EEvbT0_T1_T2_T3_T4_PT6_PT7_T5_NS1_7vsmem_tE_param_0];
	add.s32 	%r467, %r178, 224;
	add.s32 	%r468, %r178, 256;
	add.s32 	%r469, %r178, 288;
	add.s32 	%r470, %r178, 320;
	add.s32 	%r471, %r178, 352;
	add.s32 	%r472, %r178, 416;
	add.s32 	%r473, %r178, 384;
	add.s32 	%r474, %r178, 32;
	add.s32 	%r475, %r178, 64;
	add.s32 	%r476, %r178, 96;
	bar.sync 	0;
	setp.eq.s16 	%p339, %rs6, 0;
	@%p339 bra 	$L__BB12_314;
	st.shared.u32 	[%r220], %r2264;
	st.shared.u32 	[%r220+4], %r2246;
	st.shared.u32 	[%r220+8], %r2203;
	st.shared.u32 	[%r220+12], %r2205;
	st.shared.u32 	[%r220+16], %r2207;
	st.shared.u32 	[%r220+20], %r2209;
	st.shared.u32 	[%r220+24], %r2211;
	st.shared.u32 	[%r220+28], %r2213;
	st.shared.u32 	[%r220+32], %r2215;
	st.shared.u32 	[%r220+36], %r2217;
	st.shared.u32 	[%r220+40], %r2219;
	st.shared.u32 	[%r220+44], %r2221;
	st.shared.u32 	[%r220+48], %r2223;
	st.shared.u32 	[%r220+52], %r2225;
	st.shared.u32 	[%r220+56], %r2227;
	st.shared.u32 	[%r220+60], %r2229;
	st.shared.u32 	[%r220+64], %r2301;
	bar.warp.sync 	-1;
	ld.shared.u32 	%r477, [%r219];
	ld.shared.u32 	%r478, [%r219+128];
	ld.shared.u32 	%r479, [%r219+256];
	ld.shared.u32 	%r480, [%r219+384];
	ld.shared.u32 	%r481, [%r219+512];
	ld.shared.u32 	%r482, [%r219+640];
	ld.shared.u32 	%r483, [%r219+768];
	ld.shared.u32 	%r484, [%r219+896];
	ld.shared.u32 	%r485, [%r219+1024];
	ld.shared.u32 	%r486, [%r219+1152];
	ld.shared.u32 	%r487, [%r219+1280];
	ld.shared.u32 	%r488, [%r219+1408];
	ld.shared.u32 	%r489, [%r219+1536];
	ld.shared.u32 	%r490, [%r219+1664];
	ld.shared.u32 	%r491, [%r219+1792];
	ld.shared.u32 	%r492, [%r219+1920];
	ld.shared.u32 	%r493, [%r219+2048];
	setp.eq.s32 	%p340, %r176, 0;
	@%p340 bra 	$L__BB12_279;
	bra.uni 	$L__BB12_280;
$L__BB12_279:
	st.volatile.shared.u32 	[_ZZN3cub18CUB_300001_SM_10006detail10merge_sort30DeviceMergeSortBlockSortKernelINS2_10policy_hubIN6thrust24THRUST_300001_SM_1000_NS6detail15normal_iteratorINS6_10device_ptrIiEEEEE9Policy600ESB_PNS0_8NullTypeESB_SF_j17CompareCandMemberiSE_EEvbT0_T1_T2_T3_T4_PT6_PT7_T5_NS1_7vsmem_tEE19static_temp_storage+17408], %r175;
$L__BB12_280:
	bar.sync 	0;
	ld.volatile.shared.u32 	%r511, [_ZZN3cub18CUB_300001_SM_10006detail10merge_sort30DeviceMergeSortBlockSortKernelINS2_10policy_hubIN6thrust24THRUST_300001_SM_1000_NS6detail15normal_iteratorINS6_10device_ptrIiEEEEE9Policy600ESB_PNS0_8NullTypeESB_SF_j17CompareCandMemberiSE_EEvbT0_T1_T2_T3_T4_PT6_PT7_T5_NS1_7vsmem_tEE19static_temp_storage+17408];
	mov.u32 	%r1321, %tid.x;
	and.b32  	%r1322, %r1321, 992;
	mul.lo.s32 	%r1323, %r1322, 17;
	cvt.u64.u32 	%rd762, %r1323;
	and.b32  	%r1324, %r1321, 31;
	add.s32 	%r1325, %r1324, %r2;
	cvt.u64.u32 	%rd763, %r1325;
	add.s64 	%rd764, %rd763, %rd762;
	setp.ge.s32 	%p341, %r178, %r511;
	shl.b64 	%rd765, %rd764, 2;
	add.s64 	%rd9, %rd3, %rd765;
	@%p341 bra 	$L__BB12_282;
	st.global.u32 	[%rd9], %r477;
$L__BB12_282:
	setp.ge.s32 	%p342, %r474, %r511;
	@%p342 bra 	$L__BB12_284;
	st.global.u32 	[%rd9+128], %r478;
$L__BB12_284:
	setp.ge.s32 	%p343, %r475, %r511;
	@%p343 bra 	$L__BB12_286;
	st.global.u32 	[%rd9+256], %r479;
$L__BB12_286:
	setp.ge.s32 	%p344, %r476, %r511;
	@%p344 bra 	$L__BB12_288;
	st.global.u32 	[%rd9+384], %r480;
$L__BB12_288:
	setp.ge.s32 	%p345, %r187, %r511;
	@%p345 bra 	$L__BB12_290;
	st.global.u32 	[%rd9+512], %r481;
$L__BB12_290:
	setp.ge.s32 	%p346, %r190, %r511;
	@%p346 bra 	$L__BB12_292;
	st.global.u32 	[%rd9+640], %r482;
$L__BB12_292:
	setp.ge.s32 	%p347, %r193, %r511;
	@%p347 bra 	$L__BB12_294;
	st.global.u32 	[%rd9+768], %r483;
$L__BB12_294:
	setp.ge.s32 	%p348, %r467, %r511;
	@%p348 bra 	$L__BB12_296;
	st.global.u32 	[%rd9+896], %r484;
$L__BB12_296:
	setp.ge.s32 	%p349, %r468, %r511;
	@%p349 bra 	$L__BB12_298;
	st.global.u32 	[%rd9+1024], %r485;
$L__BB12_298:
	setp.ge.s32 	%p350, %r469, %r511;
	@%p350 bra 	$L__BB12_300;
	st.global.u32 	[%rd9+1152], %r486;
$L__BB12_300:
	setp.ge.s32 	%p351, %r470, %r511;
	@%p351 bra 	$L__BB12_302;
	st.global.u32 	[%rd9+1280], %r487;
$L__BB12_302:
	setp.ge.s32 	%p352, %r471, %r511;
	@%p352 bra 	$L__BB12_304;
	st.global.u32 	[%rd9+1408], %r488;
$L__BB12_304:
	setp.ge.s32 	%p353, %r473, %r511;
	@%p353 bra 	$L__BB12_306;
	st.global.u32 	[%rd9+1536], %r489;
$L__BB12_306:
	setp.ge.s32 	%p354, %r472, %r511;
	@%p354 bra 	$L__BB12_308;
	st.global.u32 	[%rd9+1664], %r490;
$L__BB12_308:
	setp.ge.s32 	%p355, %r210, %r511;
	@%p355 bra 	$L__BB12_310;
	st.global.u32 	[%rd9+1792], %r491;
$L__BB12_310:
	setp.ge.s32 	%p356, %r213, %r511;
	@%p356 bra 	$L__BB12_312;
	st.global.u32 	[%rd9+1920], %r492;
$L__BB12_312:
	setp.ge.s32 	%p357, %r216, %r511;
	@%p357 bra 	$L__BB12_350;
	st.global.u32 	[%rd9+2048], %r493;
	bra.uni 	$L__BB12_350;
$L__BB12_314:
	st.shared.u32 	[%r220], %r2264;
	st.shared.u32 	[%r220+4], %r2246;
	st.shared.u32 	[%r220+8], %r2203;
	st.shared.u32 	[%r220+12], %r2205;
	st.shared.u32 	[%r220+16], %r2207;
	st.shared.u32 	[%r220+20], %r2209;
	st.shared.u32 	[%r220+24], %r2211;
	st.shared.u32 	[%r220+28], %r2213;
	st.shared.u32 	[%r220+32], %r2215;
	st.shared.u32 	[%r220+36], %r2217;
	st.shared.u32 	[%r220+40], %r2219;
	st.shared.u32 	[%r220+44], %r2221;
	st.shared.u32 	[%r220+48], %r2223;
	st.shared.u32 	[%r220+52], %r2225;
	st.shared.u32 	[%r220+56], %r2227;
	st.shared.u32 	[%r220+60], %r2229;
	st.shared.u32 	[%r220+64], %r2301;
	bar.warp.sync 	-1;
	ld.shared.u32 	%r494, [%r219];
	ld.shared.u32 	%r495, [%r219+128];
	ld.shared.u32 	%r496, [%r219+256];
	ld.shared.u32 	%r497, [%r219+384];
	ld.shared.u32 	%r498, [%r219+512];
	ld.shared.u32 	%r499, [%r219+640];
	ld.shared.u32 	%r500, [%r219+768];
	ld.shared.u32 	%r501, [%r219+896];
	ld.shared.u32 	%r502, [%r219+1024];
	ld.shared.u32 	%r503, [%r219+1152];
	ld.shared.u32 	%r504, [%r219+1280];
	ld.shared.u32 	%r505, [%r219+1408];
	ld.shared.u32 	%r506, [%r219+1536];
	ld.shared.u32 	%r507, [%r219+1664];
	ld.shared.u32 	%r508, [%r219+1792];
	ld.shared.u32 	%r509, [%r219+1920];
	ld.shared.u32 	%r510, [%r219+2048];
	setp.eq.s32 	%p358, %r176, 0;
	@%p358 bra 	$L__BB12_315;
	bra.uni 	$L__BB12_316;
$L__BB12_315:
	st.volatile.shared.u32 	[_ZZN3cub18CUB_300001_SM_10006detail10merge_sort30DeviceMergeSortBlockSortKernelINS2_10policy_hubIN6thrust24THRUST_300001_SM_1000_NS6detail15normal_iteratorINS6_10device_ptrIiEEEEE9Policy600ESB_PNS0_8NullTypeESB_SF_j17CompareCandMemberiSE_EEvbT0_T1_T2_T3_T4_PT6_PT7_T5_NS1_7vsmem_tEE19static_temp_storage+17408], %r175;
$L__BB12_316:
	bar.sync 	0;
	ld.volatile.shared.u32 	%r512, [_ZZN3cub18CUB_300001_SM_10006detail10merge_sort30DeviceMergeSortBlockSortKernelINS2_10policy_hubIN6thrust24THRUST_300001_SM_1000_NS6detail15normal_iteratorINS6_10device_ptrIiEEEEE9Policy600ESB_PNS0_8NullTypeESB_SF_j17CompareCandMemberiSE_EEvbT0_T1_T2_T3_T4_PT6_PT7_T5_NS1_7vsmem_tEE19static_temp_storage+17408];
	setp.ge.s32 	%p359, %r178, %r512;
	@%p359 bra 	$L__BB12_318;
	cvt.u64.u32 	%rd766, %r178;
	add.s64 	%rd767, %rd766, %rd7;
	shl.b64 	%rd768, %rd767, 2;
	add.s64 	%rd769, %rd1, %rd768;
	st.global.u32 	[%rd769], %r494;
$L__BB12_318:
	setp.ge.s32 	%p360, %r474, %r512;
	@%p360 bra 	$L__BB12_320;
	cvt.u64.u32 	%rd770, %r178;
	add.s64 	%rd771, %rd770, %rd7;
	shl.b64 	%rd772, %rd771, 2;
	add.s64 	%rd773, %rd1, %rd772;
	st.global.u32 	[%rd773+128], %r495;
$L__BB12_320:
	setp.ge.s32 	%p361, %r475, %r512;
	@%p361 bra 	$L__BB12_322;
	cvt.u64.u32 	%rd774, %r178;
	add.s64 	%rd775, %rd774, %rd7;
	shl.b64 	%rd776, %rd775, 2;
	add.s64 	%rd777, %rd1, %rd776;
	st.global.u32 	[%rd777+256], %r496;
$L__BB12_322:
	setp.ge.s32 	%p362, %r476, %r512;
	@%p362 bra 	$L__BB12_324;
	cvt.u64.u32 	%rd778, %r178;
	add.s64 	%rd779, %rd778, %rd7;
	shl.b64 	%rd780, %rd779, 2;
	add.s64 	%rd781, %rd1, %rd780;
	st.global.u32 	[%rd781+384], %r497;
$L__BB12_324:
	setp.ge.s32 	%p363, %r187, %r512;
	@%p363 bra 	$L__BB12_326;
	cvt.u64.u32 	%rd782, %r178;
	add.s64 	%rd783, %rd782, %rd7;
	shl.b64 	%rd784, %rd783, 2;
	add.s64 	%rd785, %rd1, %rd784;
	st.global.u32 	[%rd785+512], %r498;
$L__BB12_326:
	setp.ge.s32 	%p364, %r190, %r512;
	@%p364 bra 	$L__BB12_328;
	cvt.u64.u32 	%rd786, %r178;
	add.s64 	%rd787, %rd786, %rd7;
	shl.b64 	%rd788, %rd787, 2;
	add.s64 	%rd789, %rd1, %rd788;
	st.global.u32 	[%rd789+640], %r499;
$L__BB12_328:
	setp.ge.s32 	%p365, %r193, %r512;
	@%p365 bra 	$L__BB12_330;
	cvt.u64.u32 	%rd790, %r178;
	add.s64 	%rd791, %rd790, %rd7;
	shl.b64 	%rd792, %rd791, 2;
	add.s64 	%rd793, %rd1, %rd792;
	st.global.u32 	[%rd793+768], %r500;
$L__BB12_330:
	setp.ge.s32 	%p366, %r467, %r512;
	@%p366 bra 	$L__BB12_332;
	cvt.u64.u32 	%rd794, %r178;
	add.s64 	%rd795, %rd794, %rd7;
	shl.b64 	%rd796, %rd795, 2;
	add.s64 	%rd797, %rd1, %rd796;
	st.global.u32 	[%rd797+896], %r501;
$L__BB12_332:
	setp.ge.s32 	%p367, %r468, %r512;
	@%p367 bra 	$L__BB12_334;
	cvt.u64.u32 	%rd798, %r178;
	add.s64 	%rd799, %rd798, %rd7;
	shl.b64 	%rd800, %rd799, 2;
	add.s64 	%rd801, %rd1, %rd800;
	st.global.u32 	[%rd801+1024], %r502;
$L__BB12_334:
	setp.ge.s32 	%p368, %r469, %r512;
	@%p368 bra 	$L__BB12_336;
	cvt.u64.u32 	%rd802, %r178;
	add.s64 	%rd803, %rd802, %rd7;
	shl.b64 	%rd804, %rd803, 2;
	add.s64 	%rd805, %rd1, %rd804;
	st.global.u32 	[%rd805+1152], %r503;
$L__BB12_336:
	setp.ge.s32 	%p369, %r470, %r512;
	@%p369 bra 	$L__BB12_338;
	cvt.u64.u32 	%rd806, %r178;
	add.s64 	%rd807, %rd806, %rd7;
	shl.b64 	%rd808, %rd807, 2;
	add.s64 	%rd809, %rd1, %rd808;
	st.global.u32 	[%rd809+1280], %r504;
$L__BB12_338:
	setp.ge.s32 	%p370, %r471, %r512;
	@%p370 bra 	$L__BB12_340;
	cvt.u64.u32 	%rd810, %r178;
	add.s64 	%rd811, %rd810, %rd7;
	shl.b64 	%rd812, %rd811, 2;
	add.s64 	%rd813, %rd1, %rd812;
	st.global.u32 	[%rd813+1408], %r505;
$L__BB12_340:
	setp.ge.s32 	%p371, %r473, %r512;
	@%p371 bra 	$L__BB12_342;
	cvt.u64.u32 	%rd814, %r178;
	add.s64 	%rd815, %rd814, %rd7;
	shl.b64 	%rd816, %rd815, 2;
	add.s64 	%rd817, %rd1, %rd816;
	st.global.u32 	[%rd817+1536], %r506;
$L__BB12_342:
	setp.ge.s32 	%p372, %r472, %r512;
	@%p372 bra 	$L__BB12_344;
	cvt.u64.u32 	%rd818, %r178;
	add.s64 	%rd819, %rd818, %rd7;
	shl.b64 	%rd820, %rd819, 2;
	add.s64 	%rd821, %rd1, %rd820;
	st.global.u32 	[%rd821+1664], %r507;
$L__BB12_344:
	setp.ge.s32 	%p373, %r210, %r512;
	@%p373 bra 	$L__BB12_346;
	cvt.u64.u32 	%rd822, %r178;
	add.s64 	%rd823, %rd822, %rd7;
	shl.b64 	%rd824, %rd823, 2;
	add.s64 	%rd825, %rd1, %rd824;
	st.global.u32 	[%rd825+1792], %r508;
$L__BB12_346:
	setp.ge.s32 	%p374, %r213, %r512;
	@%p374 bra 	$L__BB12_348;
	cvt.u64.u32 	%rd826, %r178;
	add.s64 	%rd827, %rd826, %rd7;
	shl.b64 	%rd828, %rd827, 2;
	add.s64 	%rd829, %rd1, %rd828;
	st.global.u32 	[%rd829+1920], %r509;
$L__BB12_348:
	setp.ge.s32 	%p375, %r216, %r512;
	@%p375 bra 	$L__BB12_350;
	cvt.u64.u32 	%rd830, %r178;
	add.s64 	%rd831, %rd830, %rd7;
	shl.b64 	%rd832, %rd831, 2;
	add.s64 	%rd833, %rd1, %rd832;
	st.global.u32 	[%rd833+2048], %r510;
$L__BB12_350:
	ret;

}
	// .globl	_ZN3cub18CUB_300001_SM_10006detail10merge_sort30DeviceMergeSortPartitionKernelIN6thrust24THRUST_300001_SM_1000_NS6detail15normal_iteratorINS5_10device_ptrIiEEEEj17CompareCandMemberiEEvbT_PT2_T0_SF_PSF_T1_SF_i
.visible .entry _ZN3cub18CUB_300001_SM_10006detail10merge_sort30DeviceMergeSortPartitionKernelIN6thrust24THRUST_300001_SM_1000_NS6detail15normal_iteratorINS5_10device_ptrIiEEEEj17CompareCandMemberiEEvbT_PT2_T0_SF_PSF_T1_SF_i(
	.param .u8 _ZN3cub18CUB_300001_SM_10006detail10merge_sort30DeviceMergeSortPartitionKernelIN6thrust24THRUST_300001_SM_1000_NS6detail15normal_iteratorINS5_10device_ptrIiEEEEj17CompareCandMemberiEEvbT_PT2_T0_SF_PSF_T1_SF_i_param_0,
	.param .align 8 .b8 _ZN3cub18CUB_300001_SM_10006detail10merge_sort30DeviceMergeSortPartitionKernelIN6thrust24THRUST_300001_SM_1000_NS6detail15normal_iteratorINS5_10device_ptrIiEEEEj17CompareCandMemberiEEvbT_PT2_T0_SF_PSF_T1_SF_i_param_1[8],
	.param .u64 .ptr .align 1 _ZN3cub18CUB_300001_SM_10006detail10merge_sort30DeviceMergeSortPartitionKernelIN6thrust24THRUST_300001_SM_1000_NS6detail15normal_iteratorINS5_10device_ptrIiEEEEj17CompareCandMemberiEEvbT_PT2_T0_SF_PSF_T1_SF_i_param_2,
	.param .u32 _ZN3cub18CUB_300001_SM_10006detail10merge_sort30DeviceMergeSortPartitionKernelIN6thrust24THRUST_300001_SM_1000_NS6detail15normal_iteratorINS5_10device_ptrIiEEEEj17CompareCandMemberiEEvbT_PT2_T0_SF_PSF_T1_SF_i_param_3,
	.param .u32 _ZN3cub18CUB_300001_SM_10006detail10merge_sort30DeviceMergeSortPartitionKernelIN6thrust24THRUST_300001_SM_1000_NS6detail15normal_iteratorINS5_10device_ptrIiEEEEj17CompareCandMemberiEEvbT_PT2_T0_SF_PSF_T1_SF_i_param_4,
	.param .u64 .ptr .align 1 _ZN3cub18CUB_300001_SM_10006detail10merge_sort30DeviceMergeSortPartitionKernelIN6thrust24THRUST_300001_SM_1000_NS6detail15normal_iteratorINS5_10device_ptrIiEEEEj17CompareCandMemberiEEvbT_PT2_T0_SF_PSF_T1_SF_i_param_5,
	.param .align 8 .b8 _ZN3cub18CUB_300001_SM_10006detail10merge_sort30DeviceMergeSortPartitionKernelIN6thrust24THRUST_300001_SM_1000_NS6detail15normal_iteratorINS5_10device_ptrIiEEEEj17CompareCandMemberiEEvbT_PT2_T0_SF_PSF_T1_SF_i_param_6[16],
	.param .u32 _ZN3cub18CUB_300001_SM_10006detail10merge_sort30DeviceMergeSortPartitionKernelIN6thrust24THRUST_300001_SM_1000_NS6detail15normal_iteratorINS5_10device_ptrIiEEEEj17CompareCandMemberiEEvbT_PT2_T0_SF_PSF_T1_SF_i_param_7,
	.param .u32 _ZN3cub18CUB_300001_SM_10006detail10merge_sort30DeviceMergeSortPartitionKernelIN6thrust24THRUST_300001_SM_1000_NS6detail15normal_iteratorINS5_10device_ptrIiEEEEj17CompareCandMemberiEEvbT_PT2_T0_SF_PSF_T1_SF_i_param_8
)
{
	.reg .pred 	%p<10>;
	.reg .b16 	%rs<6>;
	.reg .b32 	%r<81>;
	.reg .b64 	%rd<46>;

	ld.param.u32 	%r23, [_ZN3cub18CUB_300001_SM_10006detail10merge_sort30DeviceMergeSortPartitionKernelIN6thrust24THRUST_300001_SM_1000_NS6detail15normal_iteratorINS5_10device_ptrIiEEEEj17CompareCandMemberiEEvbT_PT2_T0_SF_PSF_T1_SF_i_param_6+8];
	ld.param.u64 	%rd14, [_ZN3cub18CUB_300001_SM_10006detail10merge_sort30DeviceMergeSortPartitionKernelIN6thrust24THRUST_300001_SM_1000_NS6detail15normal_iteratorINS5_10device_ptrIiEEEEj17CompareCandMemberiEEvbT_PT2_T0_SF_PSF_T1_SF_i_param_6];
	ld.param.u64 	%rd12, [_ZN3cub18CUB_300001_SM_10006detail10merge_sort30DeviceMergeSortPartitionKernelIN6thrust24THRUST_300001_SM_1000_NS6detail15normal_iteratorINS5_10device_ptrIiEEEEj17CompareCandMemberiEEvbT_PT2_T0_SF_PSF_T1_SF_i_param_1];
	ld.param.s8 	%rs1, [_ZN3cub18CUB_300001_SM_10006detail10merge_sort30DeviceMergeSortPartitionKernelIN6thrust24THRUST_300001_SM_1000_NS6detail15normal_iteratorINS5_10device_ptrIiEEEEj17CompareCandMemberiEEvbT_PT2_T0_SF_PSF_T1_SF_i_param_0];
	ld.param.u64 	%rd13, [_ZN3cub18CUB_300001_SM_10006detail10merge_sort30DeviceMergeSortPartitionKernelIN6thrust24THRUST_300001_SM_1000_NS6detail15normal_iteratorINS5_10device_ptrIiEEEEj17CompareCandMemberiEEvbT_PT2_T0_SF_PSF_T1_SF_i_param_2];
	ld.param.u32 	%r21, [_ZN3cub18CUB_300001_SM_10006detail10merge_sort30DeviceMergeSortPartitionKernelIN6thrust24THRUST_300001_SM_1000_NS6detail15normal_iteratorINS5_10device_ptrIiEEEEj17CompareCandMemberiEEvbT_PT2_T0_SF_PSF_T1_SF_i_param_3];
	ld.param.u32 	%r22, [_ZN3cub18CUB_300001_SM_10006detail10merge_sort30DeviceMergeSortPartitionKernelIN6thrust24THRUST_300001_SM_1000_NS6detail15normal_iteratorINS5_10device_ptrIiEEEEj17CompareCandMemberiEEvbT_PT2_T0_SF_PSF_T1_SF_i_param_4];
	ld.param.u64 	%rd15, [_ZN3cub18CUB_300001_SM_10006detail10merge_sort30DeviceMergeSortPartitionKernelIN6thrust24THRUST_300001_SM_1000_NS6detail15normal_iteratorINS5_10device_ptrIiEEEEj17CompareCandMemberiEEvbT_PT2_T0_SF_PSF_T1_SF_i_param_5];
	ld.param.u32 	%r24, [_ZN3cub18CUB_300001_SM_10006detail10merge_sort30DeviceMergeSortPartitionKernelIN6thrust24THRUST_300001_SM_1000_NS6detail15normal_iteratorINS5_10device_ptrIiEEEEj17CompareCandMemberiEEvbT_PT2_T0_SF_PSF_T1_SF_i_param_7];
	ld.param.u32 	%r25, [_ZN3cub18CUB_300001_SM_10006detail10merge_sort30DeviceMergeSortPartitionKernelIN6thrust24THRUST_300001_SM_1000_NS6detail15normal_iteratorINS5_10device_ptrIiEEEEj17CompareCandMemberiEEvbT_PT2_T0_SF_PSF_T1_SF_i_param_8];
	cvta.to.global.u64 	%rd1, %rd15;
	mov.u32 	%r31, %ntid.x;
	mov.u32 	%r32, %ctaid.x;
	mov.u32 	%r33, %tid.x;
	mad.lo.s32 	%r1, %r31, %r32, %r33;
	setp.ge.u32 	%p1, %r1, %r22;
	@%p1 bra 	$L__BB13_11;
	cvta.to.global.u64 	%rd3, %rd14;
	shr.u32 	%r34, %r24, 1;
	add.s32 	%r3, %r24, -1;
	neg.s32 	%r35, %r24;
	and.b32  	%r36, %r1, %r35;
	mul.lo.s32 	%r37, %r25, %r36;
	mul.lo.s32 	%r38, %r25, %r34;
	min.u32 	%r4, %r37, %r21;
	not.b32 	%r39, %r37;
	min.u32 	%r40, %r38, %r39;
	add.s32 	%r41, %r40, %r37;
	min.u32 	%r5, %r41, %r21;
	not.b32 	%r42, %r5;
	min.u32 	%r43, %r38, %r42;
	add.s32 	%r44, %r43, %r5;
	min.u32 	%r6, %r44, %r21;
	// begin inline asm
	griddepcontrol.wait;
	// end inline asm
	add.s32 	%r45, %r1, 1;
	setp.ne.s32 	%p2, %r45, %r22;
	@%p2 bra 	$L__BB13_3;
	mul.wide.u32 	%rd44, %r1, 4;
	add.s64 	%rd45, %rd1, %rd44;
	st.global.u32 	[%rd45], %r5;
	bra.uni 	$L__BB13_11;
$L__BB13_3:
	sub.s32 	%r46, %r6, %r4;
	and.b32  	%r47, %r3, %r1;
	mul.lo.s32 	%r48, %r47, %r25;
	min.u32 	%r7, %r48, %r46;
	setp.eq.s16 	%p3, %rs1, 0;
	@%p3 bra 	$L__BB13_7;
	sub.s32 	%r49, %r5, %r4;
	sub.s32 	%r50, %r6, %r5;
	max.u32 	%r51, %r7, %r50;
	sub.s32 	%r80, %r51, %r50;
	min.u32 	%r76, %r49, %r7;
	setp.ge.u32 	%p4, %r80, %r76;
	@%p4 bra 	$L__BB13_10;
	cvta.to.global.u64 	%rd4, %rd12;
	cvt.s64.s32 	%rd16, %r23;
	add.s64 	%rd5, %rd3, %rd16;
	cvt.u64.u32 	%rd6, %r5;
	cvt.u64.u32 	%rd7, %r4;
$L__BB13_6:
	sub.s32 	%r52, %r76, %r80;
	shr.u32 	%r53, %r52, 1;
	add.s32 	%r54, %r53, %r80;
	cvt.u64.u32 	%rd17, %r54;
	add.s64 	%rd18, %rd17, %rd7;
	shl.b64 	%rd19, %rd18, 2;
	add.s64 	%rd20, %rd4, %rd19;
	ld.global.u32 	%r55, [%rd20];
	not.b32 	%r56, %r54;
	add.s32 	%r57, %r7, %r56;
	cvt.u64.u32 	%rd21, %r57;
	add.s64 	%rd22, %rd21, %rd6;
	shl.b64 	%rd23, %rd22, 2;
	add.s64 	%rd24, %rd4, %rd23;
	ld.global.u32 	%r58, [%rd24];
	mul.wide.s32 	%rd25, %r58, 16;
	add.s64 	%rd26, %rd5, %rd25;
	ld.global.u32 	%r59, [%rd26];
	mul.wide.s32 	%rd27, %r55, 16;
	add.s64 	%rd28, %rd5, %rd27;
	ld.global.u32 	%r60, [%rd28];
	setp.lt.s32 	%p5, %r59, %r60;
	add.s32 	%r61, %r54, 1;
	selp.b32 	%r80, %r80, %r61, %p5;
	selp.b32 	%r76, %r54, %r76, %p5;
	setp.lt.u32 	%p6, %r80, %r76;
	@%p6 bra 	$L__BB13_6;
	bra.uni 	$L__BB13_10;
$L__BB13_7:
	sub.s32 	%r62, %r5, %r4;
	sub.s32 	%r63, %r6, %r5;
	max.u32 	%r64, %r7, %r63;
	sub.s32 	%r80, %r64, %r63;
	min.u32 	%r78, %r62, %r7;
	setp.ge.u32 	%p7, %r80, %r78;
	@%p7 bra 	$L__BB13_10;
	cvta.to.global.u64 	%rd8, %rd13;
	cvt.s64.s32 	%rd29, %r23;
	add.s64 	%rd9, %rd3, %rd29;
	cvt.u64.u32 	%rd10, %r5;
	cvt.u64.u32 	%rd11, %r4;
$L__BB13_9:
	sub.s32 	%r65, %r78, %r80;
	shr.u32 	%r66, %r65, 1;
	add.s32 	%r67, %r66, %r80;
	cvt.u64.u32 	%rd30, %r67;
	add.s64 	%rd31, %rd30, %rd11;
	shl.b64 	%rd32, %rd31, 2;
	add.s64 	%rd33, %rd8, %rd32;
	ld.global.u32 	%r68, [%rd33];
	not.b32 	%r69, %r67;
	add.s32 	%r70, %r7, %r69;
	cvt.u64.u32 	%rd34, %r70;
	add.s64 	%rd35, %rd34, %rd10;
	shl.b64 	%rd36, %rd35, 2;
	add.s64 	%rd37, %rd8, %rd36;
	ld.global.u32 	%r71, [%rd37];
	mul.wide.s32 	%rd38, %r71, 16;
	add.s64 	%rd39, %rd9, %rd38;
	ld.global.u32 	%r72, [%rd39];
	mul.wide.s32 	%rd40, %r68, 16;
	add.s64 	%rd41, %rd9, %rd40;
	ld.global.u32 	%r73, [%rd41];
	setp.lt.s32 	%p8, %r72, %r73;
	add.s32 	%r74, %r67, 1;
	selp.b32 	%r80, %r80, %r74, %p8;
	selp.b32 	%r78, %r67, %r78, %p8;
	setp.lt.u32 	%p9, %r80, %r78;
	@%p9 bra 	$L__BB13_9;
$L__BB13_10:
	add.s32 	%r75, %r80, %r4;
	mul.wide.u32 	%rd42, %r1, 4;
	add.s64 	%rd43, %rd1, %rd42;
	st.global.u32 	[%rd43], %r75;
$L__BB13_11:
	ret;

}
	// .globl	_ZN3cub18CUB_300001_SM_10006detail10merge_sort26DeviceMergeSortMergeKernelINS2_10policy_hubIN6thrust24THRUST_300001_SM_1000_NS6detail15normal_iteratorINS6_10device_ptrIiEEEEE9Policy600ESB_PNS0_8NullTypeESB_SF_j17CompareCandMemberiSE_EEvbT2_T3_T4_PT6_PT7_T5_PSJ_SJ_NS1_7vsmem_tE
.visible .entry _ZN3cub18CUB_300001_SM_10006detail10merge_sort26DeviceMergeSortMergeKernelINS2_10policy_hubIN6thrust24THRUST_300001_SM_1000_NS6detail15normal_iteratorINS6_10device_ptrIiEEEEE9Policy600ESB_PNS0_8NullTypeESB_SF_j17CompareCandMemberiSE_EEvbT2_T3_T4_PT6_PT7_T5_PSJ_SJ_NS1_7vsmem_tE(
	.param .u8 _ZN3cub18CUB_300001_SM_10006detail10merge_sort26DeviceMergeSortMergeKernelINS2_10policy_hubIN6thrust24THRUST_300001_SM_1000_NS6detail15normal_iteratorINS6_10device_ptrIiEEEEE9Policy600ESB_PNS0_8NullTypeESB_SF_j17CompareCandMemberiSE_EEvbT2_T3_T4_PT6_PT7_T5_PSJ_SJ_NS1_7vsmem_tE_param_0,
	.param .align 8 .b8 _ZN3cub18CUB_300001_SM_10006detail10merge_sort26DeviceMergeSortMergeKernelINS2_10policy_hubIN6thrust24THRUST_300001_SM_1000_NS6detail15normal_iteratorINS6_10device_ptrIiEEEEE9Policy600ESB_PNS0_8NullTypeESB_SF_j17CompareCandMemberiSE_EEvbT2_T3_T4_PT6_PT7_T5_PSJ_SJ_NS1_7vsmem_tE_param_1[8],
	.param .u64 .ptr .align 1 _ZN3cub18CUB_300001_SM_10006detail10merge_sort26DeviceMergeSortMergeKernelINS2_10policy_hubIN6thrust24THRUST_300001_SM_1000_NS6detail15normal_iteratorINS6_10device_ptrIiEEEEE9Policy600ESB_PNS0_8NullTypeESB_SF_j17CompareCandMemberiSE_EEvbT2_T3_T4_PT6_PT7_T5_PSJ_SJ_NS1_7vsmem_tE_param_2,
	.param .u32 _ZN3cub18CUB_300001_SM_10006detail10merge_sort26DeviceMergeSortMergeKernelINS2_10policy_hubIN6thrust24THRUST_300001_SM_1000_NS6detail15normal_iteratorINS6_10device_ptrIiEEEEE9Policy600ESB_PNS0_8NullTypeESB_SF_j17CompareCandMemberiSE_EEvbT2_T3_T4_PT6_PT7_T5_PSJ_SJ_NS1_7vsmem_tE_param_3,
	.param .u64 .ptr .align 1 _ZN3cub18CUB_300001_SM_10006detail10merge_sort26DeviceMergeSortMergeKernelINS2_10policy_hubIN6thrust24THRUST_300001_SM_1000_NS6detail15normal_iteratorINS6_10device_ptrIiEEEEE9Policy600ESB_PNS0_8NullTypeESB_SF_j17CompareCandMemberiSE_EEvbT2_T3_T4_PT6_PT7_T5_PSJ_SJ_NS1_7vsmem_tE_param_4,
	.param .u64 .ptr .align 1 _ZN3cub18CUB_300001_SM_10006detail10merge_sort26DeviceMergeSortMergeKernelINS2_10policy_hubIN6thrust24THRUST_300001_SM_1000_NS6detail15normal_iteratorINS6_10device_ptrIiEEEEE9Policy600ESB_PNS0_8NullTypeESB_SF_j17CompareCandMemberiSE_EEvbT2_T3_T4_PT6_PT7_T5_PSJ_SJ_NS1_7vsmem_tE_param_5,
	.param .align 8 .b8 _ZN3cub18CUB_300001_SM_10006detail10merge_sort26DeviceMergeSortMergeKernelINS2_10policy_hubIN6thrust24THRUST_300001_SM_1000_NS6detail15normal_iteratorINS6_10device_ptrIiEEEEE9Policy600ESB_PNS0_8NullTypeESB_SF_j17CompareCandMemberiSE_EEvbT2_T3_T4_PT6_PT7_T5_PSJ_SJ_NS1_7vsmem_tE_param_6[16],
	.param .u64 .ptr .align 1 _ZN3cub18CUB_300001_SM_10006detail10merge_sort26DeviceMergeSortMergeKernelINS2_10policy_hubIN6thrust24THRUST_300001_SM_1000_NS6detail15normal_iteratorINS6_10device_ptrIiEEEEE9Policy600ESB_PNS0_8NullTypeESB_SF_j17CompareCandMemberiSE_EEvbT2_T3_T4_PT6_PT7_T5_PSJ_SJ_NS1_7vsmem_tE_param_7,
	.param .u32 _ZN3cub18CUB_300001_SM_10006detail10merge_sort26DeviceMergeSortMergeKernelINS2_10policy_hubIN6thrust24THRUST_300001_SM_1000_NS6detail15normal_iteratorINS6_10device_ptrIiEEEEE9Policy600ESB_PNS0_8NullTypeESB_SF_j17CompareCandMemberiSE_EEvbT2_T3_T4_PT6_PT7_T5_PSJ_SJ_NS1_7vsmem_tE_param_8,
	.param .align 8 .b8 _ZN3cub18CUB_300001_SM_10006detail10merge_sort26DeviceMergeSortMergeKernelINS2_10policy_hubIN6thrust24THRUST_300001_SM_1000_NS6detail15normal_iteratorINS6_10device_ptrIiEEEEE9Policy600ESB_PNS0_8NullTypeESB_SF_j17CompareCandMemberiSE_EEvbT2_T3_T4_PT6_PT7_T5_PSJ_SJ_NS1_7vsmem_tE_param_9[8]
)
.maxntid 256
{
	.reg .pred 	%p<416>;
	.reg .b16 	%rs<10>;
	.reg .b32 	%r<1347>;
	.reg .b64 	%rd<526>;
	// demoted variable
	.shared .align 16 .b8 _ZZN3cub18CUB_300001_SM_10006detail10merge_sort26DeviceMergeSortMergeKernelINS2_10policy_hubIN6thrust24THRUST_300001_SM_1000_NS6detail15normal_iteratorINS6_10device_ptrIiEEEEE9Policy600ESB_PNS0_8NullTypeESB_SF_j17CompareCandMemberiSE_EEvbT2_T3_T4_PT6_PT7_T5_PSJ_SJ_NS1_7vsmem_tEE19static_temp_storage[17424];
	ld.param.u32 	%r524, [_ZN3cub18CUB_300001_SM_10006detail10merge_sort26DeviceMergeSortMergeKernelINS2_10policy_hubIN6thrust24THRUST_300001_SM_1000_NS6detail15normal_iteratorINS6_10device_ptrIiEEEEE9Policy600ESB_PNS0_8NullTypeESB_SF_j17CompareCandMemberiSE_EEvbT2_T3_T4_PT6_PT7_T5_PSJ_SJ_NS1_7vsmem_tE_param_6+8];
	ld.param.u64 	%rd15, [_ZN3cub18CUB_300001_SM_10006detail10merge_sort26DeviceMergeSortMergeKernelINS2_10policy_hubIN6thrust24THRUST_300001_SM_1000_NS6detail15normal_iteratorINS6_10device_ptrIiEEEEE9Policy600ESB_PNS0_8NullTypeESB_SF_j17CompareCandMemberiSE_EEvbT2_T3_T4_PT6_PT7_T5_PSJ_SJ_NS1_7vsmem_tE_param_6];
	ld.param.u64 	%rd16, [_ZN3cub18CUB_300001_SM_10006detail10merge_sort26DeviceMergeSortMergeKernelINS2_10policy_hubIN6thrust24THRUST_300001_SM_1000_NS6detail15normal_iteratorINS6_10device_ptrIiEEEEE9Policy600ESB_PNS0_8NullTypeESB_SF_j17CompareCandMemberiSE_EEvbT2_T3_T4_PT6_PT7_T5_PSJ_SJ_NS1_7vsmem_tE_param_1];
	ld.param.u32 	%r523, [_ZN3cub18CUB_300001_SM_10006detail10merge_sort26DeviceMergeSortMergeKernelINS2_10policy_hubIN6thrust24THRUST_300001_SM_1000_NS6detail15normal_iteratorINS6_10device_ptrIiEEEEE9Policy600ESB_PNS0_8NullTypeESB_SF_j17CompareCandMemberiSE_EEvbT2_T3_T4_PT6_PT7_T5_PSJ_SJ_NS1_7vsmem_tE_param_3];
	ld.param.u64 	%rd14, [_ZN3cub18CUB_300001_SM_10006detail10merge_sort26DeviceMergeSortMergeKernelINS2_10policy_hubIN6thrust24THRUST_300001_SM_1000_NS6detail15normal_iteratorINS6_10device_ptrIiEEEEE9Policy600ESB_PNS0_8NullTypeESB_SF_j17CompareCandMemberiSE_EEvbT2_T3_T4_PT6_PT7_T5_PSJ_SJ_NS1_7vsmem_tE_param_4];
	ld.param.u64 	%rd17, [_ZN3cub18CUB_300001_SM_10006detail10merge_sort26DeviceMergeSortMergeKernelINS2_10policy_hubIN6thrust24THRUST_300001_SM_1000_NS6detail15normal_iteratorINS6_10device_ptrIiEEEEE9Policy600ESB_PNS0_8NullTypeESB_SF_j17CompareCandMemberiSE_EEvbT2_T3_T4_PT6_PT7_T5_PSJ_SJ_NS1_7vsmem_tE_param_7];
	cvta.to.global.u64 	%rd1, %rd14;
	cvta.to.global.u64 	%rd2, %rd17;
	cvta.to.global.u64 	%rd3, %rd16;
	mov.u32 	%r1, %ctaid.x;
	mov.u32 	%r531, %nctaid.x;
	mov.u32 	%r2, %tid.x;
	add.s32 	%r532, %r531, -1;
	setp.ge.u32 	%p65, %r1, %r532;
	@%p65 bra 	$L__BB14_159;
	ld.param.u32 	%r1191, [_ZN3cub18CUB_300001_SM_10006detail10merge_sort26DeviceMergeSortMergeKernelINS2_10policy_hubIN6thrust24THRUST_300001_SM_1000_NS6detail15normal_iteratorINS6_10device_ptrIiEEEEE9Policy600ESB_PNS0_8NullTypeESB_SF_j17CompareCandMemberiSE_EEvbT2_T3_T4_PT6_PT7_T5_PSJ_SJ_NS1_7vsmem_tE_param_8];
	ld.param.s8 	%rs8, [_ZN3cub18CUB_300001_SM_10006detail10merge_sort26DeviceMergeSortMergeKernelINS2_10policy_hubIN6thrust24THRUST_300001_SM_1000_NS6detail15normal_iteratorINS6_10device_ptrIiEEEEE9Policy600ESB_PNS0_8NullTypeESB_SF_j17CompareCandMemberiSE_EEvbT2_T3_T4_PT6_PT7_T5_PSJ_SJ_NS1_7vsmem_tE_param_0];
	mul.wide.u32 	%rd268, %r1, 4;
	add.s64 	%rd269, %rd2, %rd268;
	ld.global.u32 	%r870, [%rd269];
	ld.global.u32 	%r871, [%rd269+4];
	shr.u32 	%r872, %r1191, 1;
	neg.s32 	%r873, %r1191;
	and.b32  	%r874, %r1, %r873;
	mul.lo.s32 	%r3, %r874, 4352;
	mul.lo.s32 	%r4, %r872, 4352;
	sub.s32 	%r875, %r1, %r874;
	mul.lo.s32 	%r876, %r875, 4352;
	sub.s32 	%r5, %r870, %r3;
	sub.s32 	%r877, %r871, %r3;
	sub.s32 	%r878, %r523, %r3;
	max.u32 	%r879, %r878, %r4;
	sub.s32 	%r880, %r879, %r4;
	sub.s32 	%r881, %r876, %r5;
	min.u32 	%r6, %r881, %r880;
	max.u32 	%r882, %r876, -4353;
	not.b32 	%r883, %r882;
	add.s32 	%r884, %r876, %r883;
	sub.s32 	%r885, %r884, %r877;
	or.b32  	%r886, %r1, %r873;
	setp.eq.s32 	%p260, %r886, -1;
	min.u32 	%r887, %r4, %r878;
	selp.b32 	%r888, %r887, %r877, %p260;
	selp.b32 	%r889, %r4, %r885, %p260;
	min.u32 	%r7, %r889, %r880;
	sub.s32 	%r8, %r888, %r5;
	// begin inline asm
	griddepcontrol.wait;
	// end inline asm
	setp.eq.s16 	%p261, %rs8, 0;
	@%p261 bra 	$L__BB14_53;
	cvt.u64.u32 	%rd270, %r3;
	cvt.u64.u32 	%rd271, %r5;
	add.s64 	%rd272, %rd271, %rd270;
	cvt.u64.u32 	%rd273, %r4;
	add.s64 	%rd274, %rd270, %rd273;
	cvt.u64.u32 	%rd275, %r6;
	add.s64 	%rd276, %rd274, %rd275;
	setp.ge.s32 	%p262, %r2, %r8;
	cvt.u64.u32 	%rd277, %r2;
	add.s64 	%rd278, %rd272, %rd277;
	shl.b64 	%rd279, %rd278, 2;
	add.s64 	%rd4, %rd3, %rd279;
	sub.s32 	%r890, %r2, %r8;
	cvt.s64.s32 	%rd280, %r890;
	add.s64 	%rd281, %rd276, %rd280;
	shl.b64 	%rd282, %rd281, 2;
	add.s64 	%rd5, %rd3, %rd282;
	@%p262 bra 	$L__BB14_4;
	ld.global.u32 	%r1225, [%rd4];
	bra.uni 	$L__BB14_5;
$L__BB14_4:
	ld.global.u32 	%r1225, [%rd5];
$L__BB14_5:
	add.s32 	%r891, %r2, 256;
	setp.lt.s32 	%p263, %r891, %r8;
	@%p263 bra 	$L__BB14_7;
	ld.global.u32 	%r1224, [%rd5+1024];
	bra.uni 	$L__BB14_8;
$L__BB14_7:
	ld.global.u32 	%r1224, [%rd4+1024];
$L__BB14_8:
	add.s32 	%r892, %r2, 512;
	setp.lt.s32 	%p264, %r892, %r8;
	@%p264 bra 	$L__BB14_10;
	ld.global.u32 	%r1223, [%rd5+2048];
	bra.uni 	$L__BB14_11;
$L__BB14_10:
	ld.global.u32 	%r1223, [%rd4+2048];
$L__BB14_11:
	add.s32 	%r893, %r2, 768;
	setp.lt.s32 	%p265, %r893, %r8;
	@%p265 bra 	$L__BB14_13;
	ld.global.u32 	%r1222, [%rd5+3072];
	bra.uni 	$L__BB14_14;
$L__BB14_13:
	ld.global.u32 	%r1222, [%rd4+3072];
$L__BB14_14:
	or.b32  	%r894, %r2, 1024;
	setp.lt.s32 	%p266, %r894, %r8;
	@%p266 bra 	$L__BB14_16;
	ld.global.u32 	%r1221, [%rd5+4096];
	bra.uni 	$L__BB14_17;
$L__BB14_16:
	ld.global.u32 	%r1221, [%rd4+4096];
$L__BB14_17:
	add.s32 	%r895, %r2, 1280;
	setp.lt.s32 	%p267, %r895, %r8;
	@%p267 bra 	$L__BB14_19;
	ld.global.u32 	%r1220, [%rd5+5120];
	bra.uni 	$L__BB14_20;
$L__BB14_19:
	ld.global.u32 	%r1220, [%rd4+5120];
$L__BB14_20:
	add.s32 	%r896, %r2, 1536;
	setp.lt.s32 	%p268, %r896, %r8;
	@%p268 bra 	$L__BB14_22;
	ld.global.u32 	%r1219, [%rd5+6144];
	bra.uni 	$L__BB14_23;
$L__BB14_22:
	ld.global.u32 	%r1219, [%rd4+6144];
$L__BB14_23:
	add.s32 	%r897, %r2, 1792;
	setp.lt.s32 	%p269, %r897, %r8;
	@%p269 bra 	$L__BB14_25;
	ld.global.u32 	%r1218, [%rd5+7168];
	bra.uni 	$L__BB14_26;
$L__BB14_25:
	ld.global.u32 	%r1218, [%rd4+7168];
$L__BB14_26:
	or.b32  	%r898, %r2, 2048;
	setp.lt.s32 	%p270, %r898, %r8;
	@%p270 bra 	$L__BB14_28;
	ld.global.u32 	%r1217, [%rd5+8192];
	bra.uni 	$L__BB14_29;
$L__BB14_28:
	ld.global.u32 	%r1217, [%rd4+8192];
$L__BB14_29:
	add.s32 	%r899, %r2, 2304;
	setp.lt.s32 	%p271, %r899, %r8;
	@%p271 bra 	$L__BB14_31;
	ld.global.u32 	%r1216, [%rd5+9216];
	bra.uni 	$L__BB14_32;
$L__BB14_31:
	ld.global.u32 	%r1216, [%rd4+9216];
$L__BB14_32:
	add.s32 	%r900, %r2, 2560;
	setp.lt.s32 	%p272, %r900, %r8;
	@%p272 bra 	$L__BB14_34;
	ld.global.u32 	%r1215, [%rd5+10240];
	bra.uni 	$L__BB14_35;
$L__BB14_34:
	ld.global.u32 	%r1215, [%rd4+10240];
$L__BB14_35:
	add.s32 	%r901, %r2, 2816;
	setp.lt.s32 	%p273, %r901, %r8;
	@%p273 bra 	$L__BB14_37;
	ld.global.u32 	%r1214, [%rd5+11264];
	bra.uni 	$L__BB14_38;
$L__BB14_37:
	ld.global.u32 	%r1214, [%rd4+11264];
$L__BB14_38:
	or.b32  	%r902, %r2, 3072;
	setp.lt.s32 	%p274, %r902, %r8;
	@%p274 bra 	$L__BB14_40;
	ld.global.u32 	%r1213, [%rd5+12288];
	bra.uni 	$L__BB14_41;
$L__BB14_40:
	ld.global.u32 	%r1213, [%rd4+12288];
$L__BB14_41:
	add.s32 	%r903, %r2, 3328;
	setp.lt.s32 	%p275, %r903, %r8;
	@%p275 bra 	$L__BB14_43;
	ld.global.u32 	%r1212, [%rd5+13312];
	bra.uni 	$L__BB14_44;
$L__BB14_43:
	ld.global.u32 	%r1212, [%rd4+13312];
$L__BB14_44:
	add.s32 	%r904, %r2, 3584;
	setp.lt.s32 	%p276, %r904, %r8;
	@%p276 bra 	$L__BB14_46;
	ld.global.u32 	%r1211, [%rd5+14336];
	bra.uni 	$L__BB14_47;
$L__BB14_46:
	ld.global.u32 	%r1211, [%rd4+14336];
$L__BB14_47:
	add.s32 	%r905, %r2, 3840;
	setp.lt.s32 	%p277, %r905, %r8;
	@%p277 bra 	$L__BB14_49;
	ld.global.u32 	%r1210, [%rd5+15360];
	bra.uni 	$L__BB14_50;
$L__BB14_49:
	ld.global.u32 	%r1210, [%rd4+15360];
$L__BB14_50:
	or.b32  	%r906, %r2, 4096;
	setp.lt.s32 	%p278, %r906, %r8;
	@%p278 bra 	$L__BB14_52;
	ld.global.u32 	%r1209, [%rd5+16384];
	bra.uni 	$L__BB14_54;
$L__BB14_52:
	ld.global.u32 	%r1209, [%rd4+16384];
	bra.uni 	$L__BB14_54;
$L__BB14_53:
	ld.param.u32 	%r1192, [_ZN3cub18CUB_300001_SM_10006detail10merge_sort26DeviceMergeSortMergeKernelINS2_10policy_hubIN6thrust24THRUST_300001_SM_1000_NS6detail15normal_iteratorINS6_10device_ptrIiEEEEE9Policy600ESB_PNS0_8NullTypeESB_SF_j17CompareCandMemberiSE_EEvbT2_T3_T4_PT6_PT7_T5_PSJ_SJ_NS1_7vsmem_tE_param_8];
	ld.param.u64 	%rd524, [_ZN3cub18CUB_300001_SM_10006detail10merge_sort26DeviceMergeSortMergeKernelINS2_10policy_hubIN6thrust24THRUST_300001_SM_1000_NS6detail15normal_iteratorINS6_10device_ptrIiEEEEE9Policy600ESB_PNS0_8NullTypeESB_SF_j17CompareCandMemberiSE_EEvbT2_T3_T4_PT6_PT7_T5_PSJ_SJ_NS1_7vsmem_tE_param_4];
	cvt.u64.u32 	%rd283, %r3;
	cvt.u64.u32 	%rd284, %r5;
	add.s64 	%rd285, %rd284, %rd283;
	shr.u32 	%r907, %r1192, 1;
	mul.lo.s32 	%r908, %r907, 4352;
	cvt.u64.u32 	%rd286, %r908;
	add.s64 	%rd287, %rd283, %rd286;
	cvt.u64.u32 	%rd288, %r6;
	add.s64 	%rd289, %rd287, %rd288;
	setp.lt.s32 	%p279, %r2, %r8;
	sub.s32 	%r909, %r2, %r8;
	cvt.s64.s32 	%rd290, %r909;
	cvt.u64.u32 	%rd291, %r2;
	selp.b64 	%rd292, %rd285, %rd289, %p279;
	selp.b64 	%rd293, %rd291, %rd290, %p279;
	add.s64 	%rd294, %rd293, %rd292;
	cvta.to.global.u64 	%rd295, %rd524;
	shl.b64 	%rd296, %rd294, 2;
	add.s64 	%rd297, %rd295, %rd296;
	ld.global.u32 	%r1225, [%rd297];
	add.s32 	%r910, %r2, 256;
	setp.lt.s32 	%p280, %r910, %r8;
	sub.s32 	%r911, %r910, %r8;
	cvt.s64.s32 	%rd298, %r911;
	cvt.u64.u32 	%rd299, %r910;
	selp.b64 	%rd300, %rd285, %rd289, %p280;
	selp.b64 	%rd301, %rd299, %rd298, %p280;
	add.s64 	%rd302, %rd301, %rd300;
	shl.b64 	%rd303, %rd302, 2;
	add.s64 	%rd304, %rd295, %rd303;
	ld.global.u32 	%r1224, [%rd304];
	add.s32 	%r912, %r2, 512;
	setp.lt.s32 	%p281, %r912, %r8;
	sub.s32 	%r913, %r912, %r8;
	cvt.s64.s32 	%rd305, %r913;
	cvt.u64.u32 	%rd306, %r912;
	selp.b64 	%rd307, %rd285, %rd289, %p281;
	selp.b64 	%rd308, %rd306, %rd305, %p281;
	add.s64 	%rd309, %rd308, %rd307;
	shl.b64 	%rd310, %rd309, 2;
	add.s64 	%rd311, %rd295, %rd310;
	ld.global.u32 	%r1223, [%rd311];
	add.s32 	%r914, %r2, 768;
	setp.lt.s32 	%p282, %r914, %r8;
	sub.s32 	%r915, %r914, %r8;
	cvt.s64.s32 	%rd312, %r915;
	cvt.u64.u32 	%rd313, %r914;
	selp.b64 	%rd314, %rd285, %rd289, %p282;
	selp.b64 	%rd315, %rd313, %rd312, %p282;
	add.s64 	%rd316, %rd315, %rd314;
	shl.b64 	%rd317, %rd316, 2;
	add.s64 	%rd318, %rd295, %rd317;
	ld.global.u32 	%r1222, [%rd318];
	or.b32  	%r916, %r2, 1024;
	setp.lt.s32 	%p283, %r916, %r8;
	sub.s32 	%r917, %r916, %r8;
	cvt.s64.s32 	%rd319, %r917;
	cvt.u64.u32 	%rd320, %r916;
	selp.b64 	%rd321, %rd285, %rd289, %p283;
	selp.b64 	%rd322, %rd320, %rd319, %p283;
	add.s64 	%rd323, %rd322, %rd321;
	shl.b64 	%rd324, %rd323, 2;
	add.s64 	%rd325, %rd295, %rd324;
	ld.global.u32 	%r1221, [%rd325];
	add.s32 	%r918, %r2, 1280;
	setp.lt.s32 	%p284, %r918, %r8;
	sub.s32 	%r919, %r918, %r8;
	cvt.s64.s32 	%rd326, %r919;
	cvt.u64.u32 	%rd327, %r918;
	selp.b64 	%rd328, %rd285, %rd289, %p284;
	selp.b64 	%rd329, %rd327, %rd326, %p284;
	add.s64 	%rd330, %rd329, %rd328;
	shl.b64 	%rd331, %rd330, 2;
	add.s64 	%rd332, %rd295, %rd331;
	ld.global.u32 	%r1220, [%rd332];
	add.s32 	%r920, %r2, 1536;
	setp.lt.s32 	%p285, %r920, %r8;
	sub.s32 	%r921, %r920, %r8;
	cvt.s64.s32 	%rd333, %r921;
	cvt.u64.u32 	%rd334, %r920;
	selp.b64 	%rd335, %rd285, %rd289, %p285;
	selp.b64 	%rd336, %rd334, %rd333, %p285;
	add.s64 	%rd337, %rd336, %rd335;
	shl.b64 	%rd338, %rd337, 2;
	add.s64 	%rd339, %rd295, %rd338;
	ld.global.u32 	%r1219, [%rd339];
	add.s32 	%r922, %r2, 1792;
	setp.lt.s32 	%p286, %r922, %r8;
	sub.s32 	%r923, %r922, %r8;
	cvt.s64.s32 	%rd340, %r923;
	cvt.u64.u32 	%rd341, %r922;
	selp.b64 	%rd342, %rd285, %rd289, %p286;
	selp.b64 	%rd343, %rd341, %rd340, %p286;
	add.s64 	%rd344, %rd343, %rd342;
	shl.b64 	%rd345, %rd344, 2;
	add.s64 	%rd346, %rd295, %rd345;
	ld.global.u32 	%r1218, [%rd346];
	or.b32  	%r924, %r2, 2048;
	setp.lt.s32 	%p287, %r924, %r8;
	sub.s32 	%r925, %r924, %r8;
	cvt.s64.s32 	%rd347, %r925;
	cvt.u64.u32 	%rd348, %r924;
	selp.b64 	%rd349, %rd285, %rd289, %p287;
	selp.b64 	%rd350, %rd348, %rd347, %p287;
	add.s64 	%rd351, %rd350, %rd349;
	shl.b64 	%rd352, %rd351, 2;
	add.s64 	%rd353, %rd295, %rd352;
	ld.global.u32 	%r1217, [%rd353];
	add.s32 	%r926, %r2, 2304;
	setp.lt.s32 	%p288, %r926, %r8;
	sub.s32 	%r927, %r926, %r8;
	cvt.s64.s32 	%rd354, %r927;
	cvt.u64.u32 	%rd355, %r926;
	selp.b64 	%rd356, %rd285, %rd289, %p288;
	selp.b64 	%rd357, %rd355, %rd354, %p288;
	add.s64 	%rd358, %rd357, %rd356;
	shl.b64 	%rd359, %rd358, 2;
	add.s64 	%rd360, %rd295, %rd359;
	ld.global.u32 	%r1216, [%rd360];
	add.s32 	%r928, %r2, 2560;
	setp.lt.s32 	%p289, %r928, %r8;
	sub.s32 	%r929, %r928, %r8;
	cvt.s64.s32 	%rd361, %r929;
	cvt.u64.u32 	%rd362, %r928;
	selp.b64 	%rd363, %rd285, %rd289, %p289;
	selp.b64 	%rd364, %rd362, %rd361, %p289;
	add.s64 	%rd365, %rd364, %rd363;
	shl.b64 	%rd366, %rd365, 2;
	add.s64 	%rd367, %rd295, %rd366;
	ld.global.u32 	%r1215, [%rd367];
	add.s32 	%r930, %r2, 2816;
	setp.lt.s32 	%p290, %r930, %r8;
	sub.s32 	%r931, %r930, %r8;
	cvt.s64.s32 	%rd368, %r931;
	cvt.u64.u32 	%rd369, %r930;
	selp.b64 	%rd370, %rd285, %rd289, %p290;
	selp.b64 	%rd371, %rd369, %rd368, %p290;
	add.s64 	%rd372, %rd371, %rd370;
	shl.b64 	%rd373, %rd372, 2;
	add.s64 	%rd374, %rd295, %rd373;
	ld.global.u32 	%r1214, [%rd374];
	or.b32  	%r932, %r2, 3072;
	setp.lt.s32 	%p291, %r932, %r8;
	sub.s32 	%r933, %r932, %r8;
	cvt.s64.s32 	%rd375, %r933;
	cvt.u64.u32 	%rd376, %r932;
	selp.b64 	%rd377, %rd285, %rd289, %p291;
	selp.b64 	%rd378, %rd376, %rd375, %p291;
	add.s64 	%rd379, %rd378, %rd377;
	shl.b64 	%rd380, %rd379, 2;
	add.s64 	%rd381, %rd295, %rd380;
	ld.global.u32 	%r1213, [%rd381];
	add.s32 	%r934, %r2, 3328;
	setp.lt.s32 	%p292, %r934, %r8;
	sub.s32 	%r935, %r934, %r8;
	cvt.s64.s32 	%rd382, %r935;
	cvt.u64.u32 	%rd383, %r934;
	selp.b64 	%rd384, %rd285, %rd289, %p292;
	selp.b64 	%rd385, %rd383, %rd382, %p292;
	add.s64 	%rd386, %rd385, %rd384;
	shl.b64 	%rd387, %rd386, 2;
	add.s64 	%rd388, %rd295, %rd387;
	ld.global.u32 	%r1212, [%rd388];
	add.s32 	%r936, %r2, 3584;
	setp.lt.s32 	%p293, %r936, %r8;
	sub.s32 	%r937, %r936, %r8;
	cvt.s64.s32 	%rd389, %r937;
	cvt.u64.u32 	%rd390, %r936;
	selp.b64 	%rd391, %rd285, %rd289, %p293;
	selp.b64 	%rd392, %rd390, %rd389, %p293;
	add.s64 	%rd393, %rd392, %rd391;
	shl.b64 	%rd394, %rd393, 2;
	add.s64 	%rd395, %rd295, %rd394;
	ld.global.u32 	%r1211, [%rd395];
	add.s32 	%r938, %r2, 3840;
	setp.lt.s32 	%p294, %r938, %r8;
	sub.s32 	%r939, %r938, %r8;
	cvt.s64.s32 	%rd396, %r939;
	cvt.u64.u32 	%rd397, %r938;
	selp.b64 	%rd398, %rd285, %rd289, %p294;
	selp.b64 	%rd399, %rd397, %rd396, %p294;
	add.s64 	%rd400, %rd399, %rd398;
	shl.b64 	%rd401, %rd400, 2;
	add.s64 	%rd402, %rd295, %rd401;
	ld.global.u32 	%r1210, [%rd402];
	or.b32  	%r940, %r2, 4096;
	setp.lt.s32 	%p295, %r940, %r8;
	sub.s32 	%r941, %r940, %r8;
	cvt.s64.s32 	%rd403, %r941;
	cvt.u64.u32 	%rd404, %r940;
	selp.b64 	%rd405, %rd285, %rd289, %p295;
	selp.b64 	%rd406, %rd404, %rd403, %p295;
	add.s64 	%rd407, %rd406, %rd405;
	shl.b64 	%rd408, %rd407, 2;
	add.s64 	%rd409, %rd295, %rd408;
	ld.global.u32 	%r1209, [%rd409];
$L__BB14_54:
	sub.s32 	%r942, %r7, %r6;
	shl.b32 	%r943, %r2, 2;
	mov.u32 	%r944, _ZZN3cub18CUB_300001_SM_10006detail10merge_sort26DeviceMergeSortMergeKernelINS2_10policy_hubIN6thrust24THRUST_300001_SM_1000_NS6detail15normal_iteratorINS6_10device_ptrIiEEEEE9Policy600ESB_PNS0_8NullTypeESB_SF_j17CompareCandMemberiSE_EEvbT2_T3_T4_PT6_PT7_T5_PSJ_SJ_NS1_7vsmem_tEE19static_temp_storage;
	add.s32 	%r945, %r944, %r943;
	st.shared.u32 	[%r945], %r1225;
	st.shared.u32 	[%r945+1024], %r1224;
	st.shared.u32 	[%r945+2048], %r1223;
	st.shared.u32 	[%r945+3072], %r1222;
	st.shared.u32 	[%r945+4096], %r1221;
	st.shared.u32 	[%r945+5120], %r1220;
	st.shared.u32 	[%r945+6144], %r1219;
	st.shared.u32 	[%r945+7168], %r1218;
	st.shared.u32 	[%r945+8192], %r1217;
	st.shared.u32 	[%r945+9216], %r1216;
	st.shared.u32 	[%r945+10240], %r1215;
	st.shared.u32 	[%r945+11264], %r1214;
	st.shared.u32 	[%r945+12288], %r1213;
	st.shared.u32 	[%r945+13312], %r1212;
	st.shared.u32 	[%r945+14336], %r1211;
	st.shared.u32 	[%r945+15360], %r1210;
	st.shared.u32 	[%r945+16384], %r1209;
	bar.sync 	0;
	// begin inline asm
	griddepcontrol.launch_dependents;
	// end inline asm
	add.s32 	%r93, %r942, %r8;
	mul.lo.s32 	%r946, %r2, 17;
	min.s32 	%r94, %r946, %r93;
	setp.lt.s32 	%p296, %r94, %r942;
	sub.s32 	%r947, %r94, %r942;
	selp.b32 	%r1228, 0, %r947, %p296;
	min.s32 	%r1226, %r8, %r94;
	setp.ge.s32 	%p297, %r1228, %r1226;
	cvt.s64.s32 	%rd410, %r524;
	cvta.to.global.u64 	%rd411, %rd15;
	add.s64 	%rd6, %rd411, %rd410;
	@%p297 bra 	$L__BB14_57;
	add.s32 	%r97, %r94, %r8;
$L__BB14_56:
	sub.s32 	%r948, %r1226, %r1228;
	shr.u32 	%r949, %r948, 31;
	add.s32 	%r950, %r948, %r949;
	shr.s32 	%r951, %r950, 1;
	add.s32 	%r952, %r951, %r1228;
	shl.b32 	%r953, %r952, 2;
	add.s32 	%r955, %r944, %r953;
	ld.shared.u32 	%r956, [%r955];
	not.b32 	%r957, %r952;
	add.s32 	%r958, %r97, %r957;
	shl.b32 	%r959, %r958, 2;
	add.s32 	%r960, %r944, %r959;
	ld.shared.u32 	%r961, [%r960];
	mul.wide.s32 	%rd412, %r961, 16;
	add.s64 	%rd413, %rd6, %rd412;
	ld.global.u32 	%r962, [%rd413];
	mul.wide.s32 	%rd414, %r956, 16;
	add.s64 	%rd415, %rd6, %rd414;
	ld.global.u32 	%r963, [%rd415];
	setp.lt.s32 	%p298, %r962, %r963;
	add.s32 	%r964, %r952, 1;
	selp.b32 	%r1228, %r1228, %r964, %p298;
	selp.b32 	%r1226, %r952, %r1226, %p298;
	setp.lt.s32 	%p299, %r1228, %r1226;
	@%p299 bra 	$L__BB14_56;
$L__BB14_57:
	sub.s32 	%r965, %r94, %r1228;
	add.s32 	%r103, %r965, %r8;
	shl.b32 	%r966, %r103, 2;
	add.s32 	%r104, %r944, %r966;
	ld.shared.u32 	%r1229, [%r104];
	shl.b32 	%r968, %r1228, 2;
	add.s32 	%r106, %r944, %r968;
	ld.shared.u32 	%r1232, [%r106];
	setp.ge.s32 	%p301, %r103, %r93;
	mov.pred 	%p384, 0;
	@%p301 bra 	$L__BB14_60;
	setp.ge.s32 	%p303, %r1228, %r8;
	mov.pred 	%p384, -1;
	@%p303 bra 	$L__BB14_60;
	mul.wide.s32 	%rd416, %r1229, 16;
	add.s64 	%rd417, %rd6, %rd416;
	ld.global.u32 	%r969, [%rd417];
	mul.wide.s32 	%rd418, %r1232, 16;
	add.s64 	%rd419, %rd6, %rd418;
	ld.global.u32 	%r970, [%rd419];
	setp.lt.s32 	%p384, %r969, %r970;
$L__BB14_60:
	selp.b32 	%r108, %r1229, %r1232, %p384;
	selp.u32 	%r971, 1, 0, %p384;
	add.s32 	%r109, %r103, %r971;
	not.pred 	%p304, %p384;
	selp.u32 	%r972, 1, 0, %p304;
	add.s32 	%r110, %r1228, %r972;
	@%p304 bra 	$L__BB14_62;
	ld.shared.u32 	%r1229, [%r104+4];
	bra.uni 	$L__BB14_63;
$L__BB14_62:
	ld.shared.u32 	%r1232, [%r106+4];
$L__BB14_63:
	setp.ge.s32 	%p306, %r109, %r93;
	mov.pred 	%p385, 0;
	@%p306 bra 	$L__BB14_66;
	setp.ge.s32 	%p308, %r110, %r8;
	mov.pred 	%p385, -1;
	@%p308 bra 	$L__BB14_66;
	mul.wide.s32 	%rd420, %r1229, 16;
	add.s64 	%rd421, %rd6, %rd420;
	ld.global.u32 	%r973, [%rd421];
	mul.wide.s32 	%rd422, %r1232, 16;
	add.s64 	%rd423, %rd6, %rd422;
	ld.global.u32 	%r974, [%rd423];
	setp.lt.s32 	%p385, %r973, %r974;
$L__BB14_66:
	selp.b32 	%r115, %r1229, %r1232, %p385;
	selp.u32 	%r975, 1, 0, %p385;
	add.s32 	%r116, %r109, %r975;
	not.pred 	%p309, %p385;
	selp.u32 	%r976, 1, 0, %p309;
	add.s32 	%r117, %r110, %r976;
	@%p385 bra 	$L__BB14_68;
	shl.b32 	%r977, %r117, 2;
	add.s32 	%r979, %r944, %r977;
	ld.shared.u32 	%r1232, [%r979];
	bra.uni 	$L__BB14_69;
$L__BB14_68:
	shl.b32 	%r980, %r116, 2;
	add.s32 	%r982, %r944, %r980;
	ld.shared.u32 	%r1229, [%r982];
$L__BB14_69:
	setp.ge.s32 	%p311, %r116, %r93;
	mov.pred 	%p386, 0;
	@%p311 bra 	$L__BB14_72;
	setp.ge.s32 	%p313, %r117, %r8;
	mov.pred 	%p386, -1;
	@%p313 bra 	$L__BB14_72;
	mul.wide.s32 	%rd424, %r1229, 16;
	add.s64 	%rd425, %rd6, %rd424;
	ld.global.u32 	%r983, [%rd425];
	mul.wide.s32 	%rd426, %r1232, 16;
	add.s64 	%rd427, %rd6, %rd426;
	ld.global.u32 	%r984, [%rd427];
	setp.lt.s32 	%p386, %r983, %r984;
$L__BB14_72:
	selp.b32 	%r122, %r1229, %r1232, %p386;
	selp.u32 	%r985, 1, 0, %p386;
	add.s32 	%r123, %r116, %r985;
	not.pred 	%p314, %p386;
	selp.u32 	%r986, 1, 0, %p314;
	add.s32 	%r124, %r117, %r986;
	@%p386 bra 	$L__BB14_74;
	shl.b32 	%r987, %r124, 2;
	add.s32 	%r989, %r944, %r987;
	ld.shared.u32 	%r1232, [%r989];
	bra.uni 	$L__BB14_75;
$L__BB14_74:
	shl.b32 	%r990, %r123, 2;
	add.s32 	%r992, %r944, %r990;
	ld.shared.u32 	%r1229, [%r992];
$L__BB14_75:
	setp.ge.s32 	%p316, %r123, %r93;
	mov.pred 	%p387, 0;
	@%p316 bra 	$L__BB14_78;
	setp.ge.s32 	%p318, %r124, %r8;
	mov.pred 	%p387, -1;
	@%p318 bra 	$L__BB14_78;
	mul.wide.s32 	%rd428, %r1229, 16;
	add.s64 	%rd429, %rd6, %rd428;
	ld.global.u32 	%r993, [%rd429];
	mul.wide.s32 	%rd430, %r1232, 16;
	add.s64 	%rd431, %rd6, %rd430;
	ld.global.u32 	%r994, [%rd431];
	setp.lt.s32 	%p387, %r993, %r994;
$L__BB14_78:
	selp.b32 	%r129, %r1229, %r1232, %p387;
	selp.u32 	%r995, 1, 0, %p387;
	add.s32 	%r130, %r123, %r995;
	not.pred 	%p319, %p387;
	selp.u32 	%r996, 1, 0, %p319;
	add.s32 	%r131, %r124, %r996;
	@%p387 bra 	$L__BB14_80;
	shl.b32 	%r997, %r131, 2;
	add.s32 	%r999, %r944, %r997;
	ld.shared.u32 	%r1232, [%r999];
	bra.uni 	$L__BB14_81;
$L__BB14_80:
	shl.b32 	%r1000, %r130, 2;
	add.s32 	%r1002, %r944, %r1000;
	ld.shared.u32 	%r1229, [%r1002];
$L__BB14_81:
	setp.ge.s32 	%p321, %r130, %r93;
	mov.pred 	%p388, 0;
	@%p321 bra 	$L__BB14_84;
	setp.ge.s32 	%p323, %r131, %r8;
	mov.pred 	%p388, -1;
	@%p323 bra 	$L__BB14_84;
	mul.wide.s32 	%rd432, %r1229, 16;
	add.s64 	%rd433, %rd6, %rd432;
	ld.global.u32 	%r1003, [%rd433];
	mul.wide.s32 	%rd434, %r1232, 16;
	add.s64 	%rd435, %rd6, %rd434;
	ld.global.u32 	%r1004, [%rd435];
	setp.lt.s32 	%p388, %r1003, %r1004;
$L__BB14_84:
	selp.b32 	%r136, %r1229, %r1232, %p388;
	selp.u32 	%r1005, 1, 0, %p388;
	add.s32 	%r137, %r130, %r1005;
	not.pred 	%p324, %p388;
	selp.u32 	%r1006, 1, 0, %p324;
	add.s32 	%r138, %r131, %r1006;
	@%p388 bra 	$L__BB14_86;
	shl.b32 	%r1007, %r138, 2;
	add.s32 	%r1009, %r944, %r1007;
	ld.shared.u32 	%r1232, [%r1009];
	bra.uni 	$L__BB14_87;
$L__BB14_86:
	shl.b32 	%r1010, %r137, 2;
	add.s32 	%r1012, %r944, %r1010;
	ld.shared.u32 	%r1229, [%r1012];
$L__BB14_87:
	setp.ge.s32 	%p326, %r137, %r93;
	mov.pred 	%p389, 0;
	@%p326 bra 	$L__BB14_90;
	setp.ge.s32 	%p328, %r138, %r8;
	mov.pred 	%p389, -1;
	@%p328 bra 	$L__BB14_90;
	mul.wide.s32 	%rd436, %r1229, 16;
	add.s64 	%rd437, %rd6, %rd436;
	ld.global.u32 	%r1013, [%rd437];
	mul.wide.s32 	%rd438, %r1232, 16;
	add.s64 	%rd439, %rd6, %rd438;
	ld.global.u32 	%r1014, [%rd439];
	setp.lt.s32 	%p389, %r1013, %r1014;
$L__BB14_90:
	selp.b32 	%r143, %r1229, %r1232, %p389;
	selp.u32 	%r1015, 1, 0, %p389;
	add.s32 	%r144, %r137, %r1015;
	not.pred 	%p329, %p389;
	selp.u32 	%r1016, 1, 0, %p329;
	add.s32 	%r145, %r138, %r1016;
	@%p389 bra 	$L__BB14_92;
	shl.b32 	%r1017, %r145, 2;
	add.s32 	%r1019, %r944, %r1017;
	ld.shared.u32 	%r1232, [%r1019];
	bra.uni 	$L__BB14_93;
$L__BB14_92:
	shl.b32 	%r1020, %r144, 2;
	add.s32 	%r1022, %r944, %r1020;
	ld.shared.u32 	%r1229, [%r1022];
$L__BB14_93:
	setp.ge.s32 	%p331, %r144, %r93;
	mov.pred 	%p390, 0;
	@%p331 bra 	$L__BB14_96;
	setp.ge.s32 	%p333, %r145, %r8;
	mov.pred 	%p390, -1;
	@%p333 bra 	$L__BB14_96;
	mul.wide.s32 	%rd440, %r1229, 16;
	add.s64 	%rd441, %rd6, %rd440;
	ld.global.u32 	%r1023, [%rd441];
	mul.wide.s32 	%rd442, %r1232, 16;
	add.s64 	%rd443, %rd6, %rd442;
	ld.global.u32 	%r1024, [%rd443];
	setp.lt.s32 	%p390, %r1023, %r1024;
$L__BB14_96:
	selp.b32 	%r150, %r1229, %r1232, %p390;
	selp.u32 	%r1025, 1, 0, %p390;
	add.s32 	%r151, %r144, %r1025;
	not.pred 	%p334, %p390;
	selp.u32 	%r1026, 1, 0, %p334;
	add.s32 	%r152, %r145, %r1026;
	@%p390 bra 	$L__BB14_98;
	shl.b32 	%r1027, %r152, 2;
	add.s32 	%r1029, %r944, %r1027;
	ld.shared.u32 	%r1232, [%r1029];
	bra.uni 	$L__BB14_99;
$L__BB14_98:
	shl.b32 	%r1030, %r151, 2;
	add.s32 	%r1032, %r944, %r1030;
	ld.shared.u32 	%r1229, [%r1032];
$L__BB14_99:
	setp.ge.s32 	%p336, %r151, %r93;
	mov.pred 	%p391, 0;
	@%p336 bra 	$L__BB14_102;
	setp.ge.s32 	%p338, %r152, %r8;
	mov.pred 	%p391, -1;
	@%p338 bra 	$L__BB14_102;
	mul.wide.s32 	%rd444, %r1229, 16;
	add.s64 	%rd445, %rd6, %rd444;
	ld.global.u32 	%r1033, [%rd445];
	mul.wide.s32 	%rd446, %r1232, 16;
	add.s64 	%rd447, %rd6, %rd446;
	ld.global.u32 	%r1034, [%rd447];
	setp.lt.s32 	%p391, %r1033, %r1034;
$L__BB14_102:
	selp.b32 	%r157, %r1229, %r1232, %p391;
	selp.u32 	%r1035, 1, 0, %p391;
	add.s32 	%r158, %r151, %r1035;
	not.pred 	%p339, %p391;
	selp.u32 	%r1036, 1, 0, %p339;
	add.s32 	%r159, %r152, %r1036;
	@%p391 bra 	$L__BB14_104;
	shl.b32 	%r1037, %r159, 2;
	add.s32 	%r1039, %r944, %r1037;
	ld.shared.u32 	%r1232, [%r1039];
	bra.uni 	$L__BB14_105;
$L__BB14_104:
	shl.b32 	%r1040, %r158, 2;
	add.s32 	%r1042, %r944, %r1040;
	ld.shared.u32 	%r1229, [%r1042];
$L__BB14_105:
	setp.ge.s32 	%p341, %r158, %r93;
	mov.pred 	%p392, 0;
	@%p341 bra 	$L__BB14_108;
	setp.ge.s32 	%p343, %r159, %r8;
	mov.pred 	%p392, -1;
	@%p343 bra 	$L__BB14_108;
	mul.wide.s32 	%rd448, %r1229, 16;
	add.s64 	%rd449, %rd6, %rd448;
	ld.global.u32 	%r1043, [%rd449];
	mul.wide.s32 	%rd450, %r1232, 16;
	add.s64 	%rd451, %rd6, %rd450;
	ld.global.u32 	%r1044, [%rd451];
	setp.lt.s32 	%p392, %r1043, %r1044;
$L__BB14_108:
	selp.b32 	%r164, %r1229, %r1232, %p392;
	selp.u32 	%r1045, 1, 0, %p392;
	add.s32 	%r165, %r158, %r1045;
	not.pred 	%p344, %p392;
	selp.u32 	%r1046, 1, 0, %p344;
	add.s32 	%r166, %r159, %r1046;
	@%p392 bra 	$L__BB14_110;
	shl.b32 	%r1047, %r166, 2;
	add.s32 	%r1049, %r944, %r1047;
	ld.shared.u32 	%r1232, [%r1049];
	bra.uni 	$L__BB14_111;
$L__BB14_110:
	shl.b32 	%r1050, %r165, 2;
	add.s32 	%r1052, %r944, %r1050;
	ld.shared.u32 	%r1229, [%r1052];
$L__BB14_111:
	setp.ge.s32 	%p346, %r165, %r93;
	mov.pred 	%p393, 0;
	@%p346 bra 	$L__BB14_114;
	setp.ge.s32 	%p348, %r166, %r8;
	mov.pred 	%p393, -1;
	@%p348 bra 	$L__BB14_114;
	mul.wide.s32 	%rd452, %r1229, 16;
	add.s64 	%rd453, %rd6, %rd452;
	ld.global.u32 	%r1053, [%rd453];
	mul.wide.s32 	%rd454, %r1232, 16;
	add.s64 	%rd455, %rd6, %rd454;
	ld.global.u32 	%r1054, [%rd455];
	setp.lt.s32 	%p393, %r1053, %r1054;
$L__BB14_114:
	selp.b32 	%r171, %r1229, %r1232, %p393;
	selp.u32 	%r1055, 1, 0, %p393;
	add.s32 	%r172, %r165, %r1055;
	not.pred 	%p349, %p393;
	selp.u32 	%r1056, 1, 0, %p349;
	add.s32 	%r173, %r166, %r1056;
	@%p393 bra 	$L__BB14_116;
	shl.b32 	%r1057, %r173, 2;
	add.s32 	%r1059, %r944, %r1057;
	ld.shared.u32 	%r1232, [%r1059];
	bra.uni 	$L__BB14_117;
$L__BB14_116:
	shl.b32 	%r1060, %r172, 2;
	add.s32 	%r1062, %r944, %r1060;
	ld.shared.u32 	%r1229, [%r1062];
$L__BB14_117:
	setp.ge.s32 	%p351, %r172, %r93;
	mov.pred 	%p394, 0;
	@%p351 bra 	$L__BB14_120;
	setp.ge.s32 	%p353, %r173, %r8;
	mov.pred 	%p394, -1;
	@%p353 bra 	$L__BB14_120;
	cvta.to.global.u64 	%rd456, %rd15;
	add.s64 	%rd458, %rd456, %rd410;
	mul.wide.s32 	%rd459, %r1229, 16;
	add.s64 	%rd460, %rd458, %rd459;
	ld.global.u32 	%r1063, [%rd460];
	mul.wide.s32 	%rd461, %r1232, 16;
	add.s64 	%rd462, %rd458, %rd461;
	ld.global.u32 	%r1064, [%rd462];
	setp.lt.s32 	%p394, %r1063, %r1064;
$L__BB14_120:
	selp.b32 	%r178, %r1229, %r1232, %p394;
	selp.u32 	%r1065, 1, 0, %p394;
	add.s32 	%r179, %r172, %r1065;
	not.pred 	%p354, %p394;
	selp.u32 	%r1066, 1, 0, %p354;
	add.s32 	%r180, %r173, %r1066;
	@%p394 bra 	$L__BB14_122;
	shl.b32 	%r1067, %r180, 2;
	add.s32 	%r1069, %r944, %r1067;
	ld.shared.u32 	%r1232, [%r1069];
	bra.uni 	$L__BB14_123;
$L__BB14_122:
	shl.b32 	%r1070, %r179, 2;
	add.s32 	%r1072, %r944, %r1070;
	ld.shared.u32 	%r1229, [%r1072];
$L__BB14_123:
	setp.ge.s32 	%p356, %r179, %r93;
	mov.pred 	%p395, 0;
	@%p356 bra 	$L__BB14_126;
	setp.ge.s32 	%p358, %r180, %r8;
	mov.pred 	%p395, -1;
	@%p358 bra 	$L__BB14_126;
	cvta.to.global.u64 	%rd463, %rd15;
	add.s64 	%rd465, %rd463, %rd410;
	mul.wide.s32 	%rd466, %r1229, 16;
	add.s64 	%rd467, %rd465, %rd466;
	ld.global.u32 	%r1073, [%rd467];
	mul.wide.s32 	%rd468, %r1232, 16;
	add.s64 	%rd469, %rd465, %rd468;
	ld.global.u32 	%r1074, [%rd469];
	setp.lt.s32 	%p395, %r1073, %r1074;
$L__BB14_126:
	selp.b32 	%r185, %r1229, %r1232, %p395;
	selp.u32 	%r1075, 1, 0, %p395;
	add.s32 	%r186, %r179, %r1075;
	not.pred 	%p359, %p395;
	selp.u32 	%r1076, 1, 0, %p359;
	add.s32 	%r187, %r180, %r1076;
	@%p395 bra 	$L__BB14_128;
	shl.b32 	%r1077, %r187, 2;
	add.s32 	%r1079, %r944, %r1077;
	ld.shared.u32 	%r1232, [%r1079];
	bra.uni 	$L__BB14_129;
$L__BB14_128:
	shl.b32 	%r1080, %r186, 2;
	add.s32 	%r1082, %r944, %r1080;
	ld.shared.u32 	%r1229, [%r1082];
$L__BB14_129:
	setp.ge.s32 	%p361, %r186, %r93;
	mov.pred 	%p396, 0;
	@%p361 bra 	$L__BB14_132;
	setp.ge.s32 	%p363, %r187, %r8;
	mov.pred 	%p396, -1;
	@%p363 bra 	$L__BB14_132;
	cvta.to.global.u64 	%rd470, %rd15;
	cvt.s64.s32 	%rd471, %r524;
	add.s64 	%rd472, %rd470, %rd471;
	mul.wide.s32 	%rd473, %r1229, 16;
	add.s64 	%rd474, %rd472, %rd473;
	ld.global.u32 	%r1083, [%rd474];
	mul.wide.s32 	%rd475, %r1232, 16;
	add.s64 	%rd476, %rd472, %rd475;
	ld.global.u32 	%r1084, [%rd476];
	setp.lt.s32 	%p396, %r1083, %r1084;
$L__BB14_132:
	selp.b32 	%r192, %r1229, %r1232, %p396;
	selp.u32 	%r1085, 1, 0, %p396;
	add.s32 	%r193, %r186, %r1085;
	not.pred 	%p364, %p396;
	selp.u32 	%r1086, 1, 0, %p364;
	add.s32 	%r194, %r187, %r1086;
	@%p396 bra 	$L__BB14_134;
	shl.b32 	%r1087, %r194, 2;
	add.s32 	%r1089, %r944, %r1087;
	ld.shared.u32 	%r1232, [%r1089];
	bra.uni 	$L__BB14_135;
$L__BB14_134:
	shl.b32 	%r1090, %r193, 2;
	add.s32 	%r1092, %r944, %r1090;
	ld.shared.u32 	%r1229, [%r1092];
$L__BB14_135:
	setp.ge.s32 	%p366, %r193, %r93;
	mov.pred 	%p397, 0;
	@%p366 bra 	$L__BB14_138;
	setp.ge.s32 	%p368, %r194, %r8;
	mov.pred 	%p397, -1;
	@%p368 bra 	$L__BB14_138;
	cvta.to.global.u64 	%rd477, %rd15;
	cvt.s64.s32 	%rd478, %r524;
	add.s64 	%rd479, %rd477, %rd478;
	mul.wide.s32 	%rd480, %r1229, 16;
	add.s64 	%rd481, %rd479, %rd480;
	ld.global.u32 	%r1093, [%rd481];
	mul.wide.s32 	%rd482, %r1232, 16;
	add.s64 	%rd483, %rd479, %rd482;
	ld.global.u32 	%r1094, [%rd483];
	setp.lt.s32 	%p397, %r1093, %r1094;
$L__BB14_138:
	selp.b32 	%r199, %r1229, %r1232, %p397;
	selp.u32 	%r1095, 1, 0, %p397;
	add.s32 	%r200, %r193, %r1095;
	not.pred 	%p369, %p397;
	selp.u32 	%r1096, 1, 0, %p369;
	add.s32 	%r201, %r194, %r1096;
	@%p397 bra 	$L__BB14_140;
	shl.b32 	%r1097, %r201, 2;
	mov.u32 	%r1098, _ZZN3cub18CUB_300001_SM_10006detail10merge_sort26DeviceMergeSortMergeKernelINS2_10policy_hubIN6thrust24THRUST_300001_SM_1000_NS6detail15normal_iteratorINS6_10device_ptrIiEEEEE9Policy600ESB_PNS0_8NullTypeESB_SF_j17CompareCandMemberiSE_EEvbT2_T3_T4_PT6_PT7_T5_PSJ_SJ_NS1_7vsmem_tEE19static_temp_storage;
	add.s32 	%r1099, %r1098, %r1097;
	ld.shared.u32 	%r1232, [%r1099];
	bra.uni 	$L__BB14_141;
$L__BB14_140:
	shl.b32 	%r1100, %r200, 2;
	mov.u32 	%r1101, _ZZN3cub18CUB_300001_SM_10006detail10merge_sort26DeviceMergeSortMergeKernelINS2_10policy_hubIN6thrust24THRUST_300001_SM_1000_NS6detail15normal_iteratorINS6_10device_ptrIiEEEEE9Policy600ESB_PNS0_8NullTypeESB_SF_j17CompareCandMemberiSE_EEvbT2_T3_T4_PT6_PT7_T5_PSJ_SJ_NS1_7vsmem_tEE19static_temp_storage;
	add.s32 	%r1102, %r1101, %r1100;
	ld.shared.u32 	%r1229, [%r1102];
$L__BB14_141:
	setp.ge.s32 	%p371, %r200, %r93;
	mov.pred 	%p398, 0;
	@%p371 bra 	$L__BB14_144;
	setp.ge.s32 	%p373, %r201, %r8;
	mov.pred 	%p398, -1;
	@%p373 bra 	$L__BB14_144;
	cvta.to.global.u64 	%rd484, %rd15;
	cvt.s64.s32 	%rd485, %r524;
	add.s64 	%rd486, %rd484, %rd485;
	mul.wide.s32 	%rd487, %r1229, 16;
	add.s64 	%rd488, %rd486, %rd487;
	ld.global.u32 	%r1103, [%rd488];
	mul.wide.s32 	%rd489, %r1232, 16;
	add.s64 	%rd490, %rd486, %rd489;
	ld.global.u32 	%r1104, [%rd490];
	setp.lt.s32 	%p398, %r1103, %r1104;
$L__BB14_144:
	selp.b32 	%r206, %r1229, %r1232, %p398;
	selp.u32 	%r1105, 1, 0, %p398;
	add.s32 	%r207, %r200, %r1105;
	not.pred 	%p374, %p398;
	selp.u32 	%r1106, 1, 0, %p374;
	add.s32 	%r208, %r201, %r1106;
	@%p398 bra 	$L__BB14_146;
	shl.b32 	%r1107, %r208, 2;
	mov.u32 	%r1108, _ZZN3cub18CUB_300001_SM_10006detail10merge_sort26DeviceMergeSortMergeKernelINS2_10policy_hubIN6thrust24THRUST_300001_SM_1000_NS6detail15normal_iteratorINS6_10device_ptrIiEEEEE9Policy600ESB_PNS0_8NullTypeESB_SF_j17CompareCandMemberiSE_EEvbT2_T3_T4_PT6_PT7_T5_PSJ_SJ_NS1_7vsmem_tEE19static_temp_storage;
	add.s32 	%r1109, %r1108, %r1107;
	ld.shared.u32 	%r1232, [%r1109];
	bra.uni 	$L__BB14_147;
$L__BB14_146:
	shl.b32 	%r1110, %r207, 2;
	mov.u32 	%r1111, _ZZN3cub18CUB_300001_SM_10006detail10merge_sort26DeviceMergeSortMergeKernelINS2_10policy_hubIN6thrust24THRUST_300001_SM_1000_NS6detail15normal_iteratorINS6_10device_ptrIiEEEEE9Policy600ESB_PNS0_8NullTypeESB_SF_j17CompareCandMemberiSE_EEvbT2_T3_T4_PT6_PT7_T5_PSJ_SJ_NS1_7vsmem_tEE19static_temp_storage;
	add.s32 	%r1112, %r1111, %r1110;
	ld.shared.u32 	%r1229, [%r1112];
$L__BB14_147:
	setp.ge.s32 	%p376, %r207, %r93;
	mov.pred 	%p399, 0;
	@%p376 bra 	$L__BB14_150;
	setp.ge.s32 	%p378, %r208, %r8;
	mov.pred 	%p399, -1;
	@%p378 bra 	$L__BB14_150;
	cvta.to.global.u64 	%rd491, %rd15;
	cvt.s64.s32 	%rd492, %r524;
	add.s64 	%rd493, %rd491, %rd492;
	mul.wide.s32 	%rd494, %r1229, 16;
	add.s64 	%rd495, %rd493, %rd494;
	ld.global.u32 	%r1113, [%rd495];
	mul.wide.s32 	%rd496, %r1232, 16;
	add.s64 	%rd497, %rd493, %rd496;
	ld.global.u32 	%r1114, [%rd497];
	setp.lt.s32 	%p399, %r1113, %r1114;
$L__BB14_150:
	selp.b32 	%r213, %r1229, %r1232, %p399;
	selp.u32 	%r1115, 1, 0, %p399;
	add.s32 	%r214, %r207, %r1115;
	not.pred 	%p379, %p399;
	selp.u32 	%r1116, 1, 0, %p379;
	add.s32 	%r215, %r208, %r1116;
	@%p399 bra 	$L__BB14_152;
	shl.b32 	%r1117, %r215, 2;
	mov.u32 	%r1118, _ZZN3cub18CUB_300001_SM_10006detail10merge_sort26DeviceMergeSortMergeKernelINS2_10policy_hubIN6thrust24THRUST_300001_SM_1000_NS6detail15normal_iteratorINS6_10device_ptrIiEEEEE9Policy600ESB_PNS0_8NullTypeESB_SF_j17CompareCandMemberiSE_EEvbT2_T3_T4_PT6_PT7_T5_PSJ_SJ_NS1_7vsmem_tEE19static_temp_storage;
	add.s32 	%r1119, %r1118, %r1117;
	ld.shared.u32 	%r1232, [%r1119];
	bra.uni 	$L__BB14_153;
$L__BB14_152:
	shl.b32 	%r1120, %r214, 2;
	mov.u32 	%r1121, _ZZN3cub18CUB_300001_SM_10006detail10merge_sort26DeviceMergeSortMergeKernelINS2_10policy_hubIN6thrust24THRUST_300001_SM_1000_NS6detail15normal_iteratorINS6_10device_ptrIiEEEEE9Policy600ESB_PNS0_8NullTypeESB_SF_j17CompareCandMemberiSE_EEvbT2_T3_T4_PT6_PT7_T5_PSJ_SJ_NS1_7vsmem_tEE19static_temp_storage;
	add.s32 	%r1122, %r1121, %r1120;
	ld.shared.u32 	%r1229, [%r1122];
$L__BB14_153:
	setp.ge.s32 	%p380, %r214, %r93;
	mov.u32 	%r1261, %r1232;
	@%p380 bra 	$L__BB14_156;
	setp.ge.s32 	%p381, %r215, %r8;
	mov.u32 	%r1261, %r1229;
	@%p381 bra 	$L__BB14_156;
	cvta.to.global.u64 	%rd498, %rd15;
	cvt.s64.s32 	%rd499, %r524;
	add.s64 	%rd500, %rd498, %rd499;
	mul.wide.s32 	%rd501, %r1229, 16;
	add.s64 	%rd502, %rd500, %rd501;
	ld.global.u32 	%r1123, [%rd502];
	mul.wide.s32 	%rd503, %r1232, 16;
	add.s64 	%rd504, %rd500, %rd503;
	ld.global.u32 	%r1124, [%rd504];
	setp.lt.s32 	%p382, %r1123, %r1124;
	selp.b32 	%r1261, %r1229, %r1232, %p382;
$L__BB14_156:
	ld.param.s8 	%rs9, [_ZN3cub18CUB_300001_SM_10006detail10merge_sort26DeviceMergeSortMergeKernelINS2_10policy_hubIN6thrust24THRUST_300001_SM_1000_NS6detail15normal_iteratorINS6_10device_ptrIiEEEEE9Policy600ESB_PNS0_8NullTypeESB_SF_j17CompareCandMemberiSE_EEvbT2_T3_T4_PT6_PT7_T5_PSJ_SJ_NS1_7vsmem_tE_param_0];
	mov.u32 	%r1125, %ctaid.x;
	mul.lo.s32 	%r222, %r1125, 4352;
	setp.eq.s16 	%p383, %rs9, 0;
	bar.sync 	0;
	@%p383 bra 	$L__BB14_158;
	ld.param.u64 	%rd525, [_ZN3cub18CUB_300001_SM_10006detail10merge_sort26DeviceMergeSortMergeKernelINS2_10policy_hubIN6thrust24THRUST_300001_SM_1000_NS6detail15normal_iteratorINS6_10device_ptrIiEEEEE9Policy600ESB_PNS0_8NullTypeESB_SF_j17CompareCandMemberiSE_EEvbT2_T3_T4_PT6_PT7_T5_PSJ_SJ_NS1_7vsmem_tE_param_4];
	cvt.u64.u32 	%rd505, %r222;
	// begin inline asm
	mov.u32 %r1126, %laneid;
	// end inline asm
	shr.u32 	%r1127, %r2, 5;
	mul.lo.s32 	%r1128, %r1127, 544;
	mad.lo.s32 	%r1129, %r1126, 17, %r1128;
	shl.b32 	%r1130, %r1129, 2;
	mov.u32 	%r1131, _ZZN3cub18CUB_300001_SM_10006detail10merge_sort26DeviceMergeSortMergeKernelINS2_10policy_hubIN6thrust24THRUST_300001_SM_1000_NS6detail15normal_iteratorINS6_10device_ptrIiEEEEE9Policy600ESB_PNS0_8NullTypeESB_SF_j17CompareCandMemberiSE_EEvbT2_T3_T4_PT6_PT7_T5_PSJ_SJ_NS1_7vsmem_tEE19static_temp_storage;
	add.s32 	%r1132, %r1131, %r1130;
	st.shared.u32 	[%r1132], %r108;
	st.shared.u32 	[%r1132+4], %r115;
	st.shared.u32 	[%r1132+8], %r122;
	st.shared.u32 	[%r1132+12], %r129;
	st.shared.u32 	[%r1132+16], %r136;
	st.shared.u32 	[%r1132+20], %r143;
	st.shared.u32 	[%r1132+24], %r150;
	st.shared.u32 	[%r1132+28], %r157;
	st.shared.u32 	[%r1132+32], %r164;
	st.shared.u32 	[%r1132+36], %r171;
	st.shared.u32 	[%r1132+40], %r178;
	st.shared.u32 	[%r1132+44], %r185;
	st.shared.u32 	[%r1132+48], %r192;
	st.shared.u32 	[%r1132+52], %r199;
	st.shared.u32 	[%r1132+56], %r206;
	st.shared.u32 	[%r1132+60], %r213;
	st.shared.u32 	[%r1132+64], %r1261;
	bar.warp.sync 	-1;
	shl.b32 	%r1133, %r1126, 4;
	sub.s32 	%r1134, %r1129, %r1133;
	shl.b32 	%r1135, %r1134, 2;
	add.s32 	%r1136, %r1131, %r1135;
	ld.shared.u32 	%r1137, [%r1136];
	ld.shared.u32 	%r1138, [%r1136+128];
	ld.shared.u32 	%r1139, [%r1136+256];
	ld.shared.u32 	%r1140, [%r1136+384];
	ld.shared.u32 	%r1141, [%r1136+512];
	ld.shared.u32 	%r1142, [%r1136+640];
	ld.shared.u32 	%r1143, [%r1136+768];
	ld.shared.u32 	%r1144, [%r1136+896];
	ld.shared.u32 	%r1145, [%r1136+1024];
	ld.shared.u32 	%r1146, [%r1136+1152];
	ld.shared.u32 	%r1147, [%r1136+1280];
	ld.shared.u32 	%r1148, [%r1136+1408];
	ld.shared.u32 	%r1149, [%r1136+1536];
	ld.shared.u32 	%r1150, [%r1136+1664];
	ld.shared.u32 	%r1151, [%r1136+1792];
	ld.shared.u32 	%r1152, [%r1136+1920];
	ld.shared.u32 	%r1153, [%r1136+2048];
	and.b32  	%r1154, %r2, 31;
	and.b32  	%r1155, %r2, 992;
	mul.lo.s32 	%r1156, %r1155, 17;
	or.b32  	%r1157, %r1156, %r1154;
	cvt.u64.u32 	%rd506, %r1157;
	add.s64 	%rd507, %rd506, %rd505;
	cvta.to.global.u64 	%rd508, %rd525;
	shl.b64 	%rd509, %rd507, 2;
	add.s64 	%rd510, %rd508, %rd509;
	st.global.u32 	[%rd510], %r1137;
	st.global.u32 	[%rd510+128], %r1138;
	st.global.u32 	[%rd510+256], %r1139;
	st.global.u32 	[%rd510+384], %r1140;
	st.global.u32 	[%rd510+512], %r1141;
	st.global.u32 	[%rd510+640], %r1142;
	st.global.u32 	[%rd510+768], %r1143;
	st.global.u32 	[%rd510+896], %r1144;
	st.global.u32 	[%rd510+1024], %r1145;
	st.global.u32 	[%rd510+1152], %r1146;
	st.global.u32 	[%rd510+1280], %r1147;
	st.global.u32 	[%rd510+1408], %r1148;
	st.global.u32 	[%rd510+1536], %r1149;
	st.global.u32 	[%rd510+1664], %r1150;
	st.global.u32 	[%rd510+1792], %r1151;
	st.global.u32 	[%rd510+1920], %r1152;
	st.global.u32 	[%rd510+2048], %r1153;
	bra.uni 	$L__BB14_437;
$L__BB14_158:
	// begin inline asm
	mov.u32 %r1158, %laneid;
	// end inline asm
	shr.u32 	%r1159, %r2, 5;
	mul.lo.s32 	%r1160, %r1159, 544;
	mad.lo.s32 	%r1161, %r1158, 17, %r1160;
	shl.b32 	%r1162, %r1161, 2;
	mov.u32 	%r1163, _ZZN3cub18CUB_300001_SM_10006detail10merge_sort26DeviceMergeSortMergeKernelINS2_10policy_hubIN6thrust24THRUST_300001_SM_1000_NS6detail15normal_iteratorINS6_10device_ptrIiEEEEE9Policy600ESB_PNS0_8NullTypeESB_SF_j17CompareCandMemberiSE_EEvbT2_T3_T4_PT6_PT7_T5_PSJ_SJ_NS1_7vsmem_tEE19static_temp_storage;
	add.s32 	%r1164, %r1163, %r1162;
	st.shared.u32 	[%r1164], %r108;
	st.shared.u32 	[%r1164+4], %r115;
	st.shared.u32 	[%r1164+8], %r122;
	st.shared.u32 	[%r1164+12], %r129;
	st.shared.u32 	[%r1164+16], %r136;
	st.shared.u32 	[%r1164+20], %r143;
	st.shared.u32 	[%r1164+24], %r150;
	st.shared.u32 	[%r1164+28], %r157;
	st.shared.u32 	[%r1164+32], %r164;
	st.shared.u32 	[%r1164+36], %r171;
	st.shared.u32 	[%r1164+40], %r178;
	st.shared.u32 	[%r1164+44], %r185;
	st.shared.u32 	[%r1164+48], %r192;
	st.shared.u32 	[%r1164+52], %r199;
	st.shared.u32 	[%r1164+56], %r206;
	st.shared.u32 	[%r1164+60], %r213;
	st.shared.u32 	[%r1164+64], %r1261;
	bar.warp.sync 	-1;
	shl.b32 	%r1165, %r1158, 4;
	sub.s32 	%r1166, %r1161, %r1165;
	shl.b32 	%r1167, %r1166, 2;
	add.s32 	%r1168, %r1163, %r1167;
	ld.shared.u32 	%r1169, [%r1168];
	ld.shared.u32 	%r1170, [%r1168+128];
	ld.shared.u32 	%r1171, [%r1168+256];
	ld.shared.u32 	%r1172, [%r1168+384];
	ld.shared.u32 	%r1173, [%r1168+512];
	ld.shared.u32 	%r1174, [%r1168+640];
	ld.shared.u32 	%r1175, [%r1168+768];
	ld.shared.u32 	%r1176, [%r1168+896];
	ld.shared.u32 	%r1177, [%r1168+1024];
	ld.shared.u32 	%r1178, [%r1168+1152];
	ld.shared.u32 	%r1179, [%r1168+1280];
	ld.shared.u32 	%r1180, [%r1168+1408];
	ld.shared.u32 	%r1181, [%r1168+1536];
	ld.shared.u32 	%r1182, [%r1168+1664];
	ld.shared.u32 	%r1183, [%r1168+1792];
	ld.shared.u32 	%r1184, [%r1168+1920];
	ld.shared.u32 	%r1185, [%r1168+2048];
	and.b32  	%r1186, %r2, 31;
	and.b32  	%r1187, %r2, 992;
	mul.lo.s32 	%r1188, %r1187, 17;
	cvt.u64.u32 	%rd511, %r1188;
	add.s32 	%r1189, %r1186, %r222;
	cvt.u64.u32 	%rd512, %r1189;
	add.s64 	%rd513, %rd512, %rd511;
	shl.b64 	%rd514, %rd513, 2;
	add.s64 	%rd515, %rd3, %rd514;
	st.global.u32 	[%rd515], %r1169;
	st.global.u32 	[%rd515+128], %r1170;
	st.global.u32 	[%rd515+256], %r1171;
	st.global.u32 	[%rd515+384], %r1172;
	st.global.u32 	[%rd515+512], %r1173;
	st.global.u32 	[%rd515+640], %r1174;
	st.global.u32 	[%rd515+768], %r1175;
	st.global.u32 	[%rd515+896], %r1176;
	st.global.u32 	[%rd515+1024], %r1177;
	st.global.u32 	[%rd515+1152], %r1178;
	st.global.u32 	[%rd515+1280], %r1179;
	st.global.u32 	[%rd515+1408], %r1180;
	st.global.u32 	[%rd515+1536], %r1181;
	st.global.u32 	[%rd515+1664], %r1182;
	st.global.u32 	[%rd515+1792], %r1183;
	st.global.u32 	[%rd515+1920], %r1184;
	st.global.u32 	[%rd515+2048], %r1185;
	bra.uni 	$L__BB14_437;
$L__BB14_159:
	ld.param.u32 	%r1190, [_ZN3cub18CUB_300001_SM_10006detail10merge_sort26DeviceMergeSortMergeKernelINS2_10policy_hubIN6thrust24THRUST_300001_SM_1000_NS6detail15normal_iteratorINS6_10device_ptrIiEEEEE9Policy600ESB_PNS0_8NullTypeESB_SF_j17CompareCandMemberiSE_EEvbT2_T3_T4_PT6_PT7_T5_PSJ_SJ_NS1_7vsmem_tE_param_8];
	ld.param.s8 	%rs6, [_ZN3cub18CUB_300001_SM_10006detail10merge_sort26DeviceMergeSortMergeKernelINS2_10policy_hubIN6thrust24THRUST_300001_SM_1000_NS6detail15normal_iteratorINS6_10device_ptrIiEEEEE9Policy600ESB_PNS0_8NullTypeESB_SF_j17CompareCandMemberiSE_EEvbT2_T3_T4_PT6_PT7_T5_PSJ_SJ_NS1_7vsmem_tE_param_0];
	mul.wide.u32 	%rd18, %r1, 4;
	add.s64 	%rd19, %rd2, %rd18;
	ld.global.u32 	%r533, [%rd19];
	ld.global.u32 	%r534, [%rd19+4];
	shr.u32 	%r535, %r1190, 1;
	neg.s32 	%r536, %r1190;
	and.b32  	%r537, %r1, %r536;
	mul.lo.s32 	%r223, %r537, 4352;
	mul.lo.s32 	%r224, %r535, 4352;
	sub.s32 	%r538, %r1, %r537;
	mul.lo.s32 	%r539, %r538, 4352;
	sub.s32 	%r225, %r533, %r223;
	sub.s32 	%r540, %r534, %r223;
	sub.s32 	%r541, %r523, %r223;
	max.u32 	%r542, %r541, %r224;
	sub.s32 	%r543, %r542, %r224;
	sub.s32 	%r544, %r539, %r225;
	min.u32 	%r226, %r544, %r543;
	max.u32 	%r545, %r539, -4353;
	not.b32 	%r546, %r545;
	add.s32 	%r547, %r539, %r546;
	sub.s32 	%r548, %r547, %r540;
	or.b32  	%r549, %r1, %r536;
	setp.eq.s32 	%p66, %r549, -1;
	min.u32 	%r550, %r224, %r541;
	selp.b32 	%r551, %r550, %r540, %p66;
	selp.b32 	%r552, %r224, %r548, %p66;
	min.u32 	%r553, %r552, %r543;
	sub.s32 	%r227, %r551, %r225;
	sub.s32 	%r228, %r553, %r226;
	// begin inline asm
	griddepcontrol.wait;
	// end inline asm
	setp.eq.s16 	%p67, %rs6, 0;
	@%p67 bra 	$L__BB14_228;
	cvt.u64.u32 	%rd20, %r223;
	cvt.u64.u32 	%rd21, %r225;
	add.s64 	%rd22, %rd21, %rd20;
	cvt.u64.u32 	%rd23, %r224;
	add.s64 	%rd24, %rd20, %rd23;
	cvt.u64.u32 	%rd25, %r226;
	add.s64 	%rd26, %rd24, %rd25;
	add.s32 	%r229, %r228, %r227;
	setp.ge.s32 	%p68, %r2, %r229;
	cvt.u64.u32 	%rd27, %r2;
	add.s64 	%rd28, %rd22, %rd27;
	shl.b64 	%rd29, %rd28, 2;
	add.s64 	%rd7, %rd3, %rd29;
	sub.s32 	%r555, %r2, %r227;
	cvt.s64.s32 	%rd30, %r555;
	add.s64 	%rd31, %rd26, %rd30;
	shl.b64 	%rd32, %rd31, 2;
	add.s64 	%rd8, %rd3, %rd32;
	@%p68 bra 	$L__BB14_164;
	setp.ge.s32 	%p69, %r2, %r227;
	@%p69 bra 	$L__BB14_163;
	ld.global.u32 	%r1310, [%rd7];
	bra.uni 	$L__BB14_164;
$L__BB14_163:
	ld.global.u32 	%r1310, [%rd8];
$L__BB14_164:
	add.s32 	%r233, %r2, 256;
	setp.ge.s32 	%p70, %r233, %r229;
	@%p70 bra 	$L__BB14_168;
	setp.lt.s32 	%p71, %r233, %r227;
	@%p71 bra 	$L__BB14_167;
	ld.global.u32 	%r1309, [%rd8+1024];
	bra.uni 	$L__BB14_168;
$L__BB14_167:
	ld.global.u32 	%r1309, [%rd7+1024];
$L__BB14_168:
	add.s32 	%r237, %r2, 512;
	setp.ge.s32 	%p72, %r237, %r229;
	@%p72 bra 	$L__BB14_172;
	setp.lt.s32 	%p73, %r237, %r227;
	@%p73 bra 	$L__BB14_171;
	ld.global.u32 	%r1308, [%rd8+2048];
	bra.uni 	$L__BB14_172;
$L__BB14_171:
	ld.global.u32 	%r1308, [%rd7+2048];
$L__BB14_172:
	add.s32 	%r241, %r2, 768;
	setp.ge.s32 	%p74, %r241, %r229;
	@%p74 bra 	$L__BB14_176;
	setp.lt.s32 	%p75, %r241, %r227;
	@%p75 bra 	$L__BB14_175;
	ld.global.u32 	%r1307, [%rd8+3072];
	bra.uni 	$L__BB14_176;
$L__BB14_175:
	ld.global.u32 	%r1307, [%rd7+3072];
$L__BB14_176:
	or.b32  	%r245, %r2, 1024;
	setp.ge.s32 	%p76, %r245, %r229;
	@%p76 bra 	$L__BB14_180;
	setp.lt.s32 	%p77, %r245, %r227;
	@%p77 bra 	$L__BB14_179;
	ld.global.u32 	%r1306, [%rd8+4096];
	bra.uni 	$L__BB14_180;
$L__BB14_179:
	ld.global.u32 	%r1306, [%rd7+4096];
$L__BB14_180:
	add.s32 	%r249, %r2, 1280;
	setp.ge.s32 	%p78, %r249, %r229;
	@%p78 bra 	$L__BB14_184;
	setp.lt.s32 	%p79, %r249, %r227;
	@%p79 bra 	$L__BB14_183;
	ld.global.u32 	%r1305, [%rd8+5120];
	bra.uni 	$L__BB14_184;
$L__BB14_183:
	ld.global.u32 	%r1305, [%rd7+5120];
$L__BB14_184:
	add.s32 	%r253, %r2, 1536;
	setp.ge.s32 	%p80, %r253, %r229;
	@%p80 bra 	$L__BB14_188;
	setp.lt.s32 	%p81, %r253, %r227;
	@%p81 bra 	$L__BB14_187;
	ld.global.u32 	%r1304, [%rd8+6144];
	bra.uni 	$L__BB14_188;
$L__BB14_187:
	ld.global.u32 	%r1304, [%rd7+6144];
$L__BB14_188:
	add.s32 	%r257, %r2, 1792;
	setp.ge.s32 	%p82, %r257, %r229;
	@%p82 bra 	$L__BB14_192;
	setp.lt.s32 	%p83, %r257, %r227;
	@%p83 bra 	$L__BB14_191;
	ld.global.u32 	%r1303, [%rd8+7168];
	bra.uni 	$L__BB14_192;
$L__BB14_191:
	ld.global.u32 	%r1303, [%rd7+7168];
$L__BB14_192:
	or.b32  	%r261, %r2, 2048;
	setp.ge.s32 	%p84, %r261, %r229;
	@%p84 bra 	$L__BB14_196;
	setp.lt.s32 	%p85, %r261, %r227;
	@%p85 bra 	$L__BB14_195;
	ld.global.u32 	%r1302, [%rd8+8192];
	bra.uni 	$L__BB14_196;
$L__BB14_195:
	ld.global.u32 	%r1302, [%rd7+8192];
$L__BB14_196:
	add.s32 	%r265, %r2, 2304;
	setp.ge.s32 	%p86, %r265, %r229;
	@%p86 bra 	$L__BB14_200;
	setp.lt.s32 	%p87, %r265, %r227;
	@%p87 bra 	$L__BB14_199;
	ld.global.u32 	%r1301, [%rd8+9216];
	bra.uni 	$L__BB14_200;
$L__BB14_199:
	ld.global.u32 	%r1301, [%rd7+9216];
$L__BB14_200:
	add.s32 	%r269, %r2, 2560;
	setp.ge.s32 	%p88, %r269, %r229;
	@%p88 bra 	$L__BB14_204;
	setp.lt.s32 	%p89, %r269, %r227;
	@%p89 bra 	$L__BB14_203;
	ld.global.u32 	%r1300, [%rd8+10240];
	bra.uni 	$L__BB14_204;
$L__BB14_203:
	ld.global.u32 	%r1300, [%rd7+10240];
$L__BB14_204:
	add.s32 	%r273, %r2, 2816;
	setp.ge.s32 	%p90, %r273, %r229;
	@%p90 bra 	$L__BB14_208;
	setp.lt.s32 	%p91, %r273, %r227;
	@%p91 bra 	$L__BB14_207;
	ld.global.u32 	%r1299, [%rd8+11264];
	bra.uni 	$L__BB14_208;
$L__BB14_207:
	ld.global.u32 	%r1299, [%rd7+11264];
$L__BB14_208:
	or.b32  	%r277, %r2, 3072;
	setp.ge.s32 	%p92, %r277, %r229;
	@%p92 bra 	$L__BB14_212;
	setp.lt.s32 	%p93, %r277, %r227;
	@%p93 bra 	$L__BB14_211;
	ld.global.u32 	%r1298, [%rd8+12288];
	bra.uni 	$L__BB14_212;
$L__BB14_211:
	ld.global.u32 	%r1298, [%rd7+12288];
$L__BB14_212:
	add.s32 	%r281, %r2, 3328;
	setp.ge.s32 	%p94, %r281, %r229;
	@%p94 bra 	$L__BB14_216;
	setp.lt.s32 	%p95, %r281, %r227;
	@%p95 bra 	$L__BB14_215;
	ld.global.u32 	%r1297, [%rd8+13312];
	bra.uni 	$L__BB14_216;
$L__BB14_215:
	ld.global.u32 	%r1297, [%rd7+13312];
$L__BB14_216:
	add.s32 	%r285, %r2, 3584;
	setp.ge.s32 	%p96, %r285, %r229;
	@%p96 bra 	$L__BB14_220;
	setp.lt.s32 	%p97, %r285, %r227;
	@%p97 bra 	$L__BB14_219;
	ld.global.u32 	%r1296, [%rd8+14336];
	bra.uni 	$L__BB14_220;
$L__BB14_219:
	ld.global.u32 	%r1296, [%rd7+14336];
$L__BB14_220:
	add.s32 	%r289, %r2, 3840;
	setp.ge.s32 	%p98, %r289, %r229;
	@%p98 bra 	$L__BB14_224;
	setp.lt.s32 	%p99, %r289, %r227;
	@%p99 bra 	$L__BB14_223;
	ld.global.u32 	%r1295, [%rd8+15360];
	bra.uni 	$L__BB14_224;
$L__BB14_223:
	ld.global.u32 	%r1295, [%rd7+15360];
$L__BB14_224:
	or.b32  	%r293, %r2, 4096;
	setp.ge.s32 	%p100, %r293, %r229;
	@%p100 bra 	$L__BB14_262;
	setp.lt.s32 	%p101, %r293, %r227;
	@%p101 bra 	$L__BB14_227;
	ld.global.u32 	%r1294, [%rd8+16384];
	bra.uni 	$L__BB14_262;
$L__BB14_227:
	ld.global.u32 	%r1294, [%rd7+16384];
	bra.uni 	$L__BB14_262;
$L__BB14_228:
	cvt.u64.u32 	%rd33, %r223;
	cvt.u64.u32 	%rd34, %r225;
	add.s64 	%rd9, %rd34, %rd33;
	cvt.u64.u32 	%rd35, %r224;
	add.s64 	%rd36, %rd33, %rd35;
	cvt.u64.u32 	%rd37, %r226;
	add.s64 	%rd10, %rd36, %rd37;
	add.s32 	%r296, %r228, %r227;
	setp.ge.s32 	%p102, %r2, %r296;
	@%p102 bra 	$L__BB14_230;
	setp.lt.s32 	%p103, %r2, %r227;
	sub.s32 	%r573, %r2, %r227;
	cvt.s64.s32 	%rd38, %r573;
	cvt.u64.u32 	%rd39, %r2;
	selp.b64 	%rd40, %rd9, %rd10, %p103;
	selp.b64 	%rd41, %rd39, %rd38, %p103;
	add.s64 	%rd42, %rd41, %rd40;
	shl.b64 	%rd43, %rd42, 2;
	add.s64 	%rd44, %rd1, %rd43;
	ld.global.u32 	%r1310, [%rd44];
$L__BB14_230:
	add.s32 	%r299, %r2, 256;
	setp.ge.s32 	%p104, %r299, %r296;
	@%p104 bra 	$L__BB14_232;
	setp.lt.s32 	%p105, %r299, %r227;
	sub.s32 	%r575, %r299, %r227;
	cvt.s64.s32 	%rd45, %r575;
	cvt.u64.u32 	%rd46, %r299;
	selp.b64 	%rd47, %rd9, %rd10, %p105;
	selp.b64 	%rd48, %rd46, %rd45, %p105;
	add.s64 	%rd49, %rd48, %rd47;
	shl.b64 	%rd50, %rd49, 2;
	add.s64 	%rd51, %rd1, %rd50;
	ld.global.u32 	%r1309, [%rd51];
$L__BB14_232:
	add.s32 	%r302, %r2, 512;
	setp.ge.s32 	%p106, %r302, %r296;
	@%p106 bra 	$L__BB14_234;
	setp.lt.s32 	%p107, %r302, %r227;
	sub.s32 	%r577, %r302, %r227;
	cvt.s64.s32 	%rd52, %r577;
	cvt.u64.u32 	%rd53, %r302;
	selp.b64 	%rd54, %rd9, %rd10, %p107;
	selp.b64 	%rd55, %rd53, %rd52, %p107;
	add.s64 	%rd56, %rd55, %rd54;
	shl.b64 	%rd57, %rd56, 2;
	add.s64 	%rd58, %rd1, %rd57;
	ld.global.u32 	%r1308, [%rd58];
$L__BB14_234:
	add.s32 	%r305, %r2, 768;
	setp.ge.s32 	%p108, %r305, %r296;
	@%p108 bra 	$L__BB14_236;
	setp.lt.s32 	%p109, %r305, %r227;
	sub.s32 	%r579, %r305, %r227;
	cvt.s64.s32 	%rd59, %r579;
	cvt.u64.u32 	%rd60, %r305;
	selp.b64 	%rd61, %rd9, %rd10, %p109;
	selp.b64 	%rd62, %rd60, %rd59, %p109;
	add.s64 	%rd63, %rd62, %rd61;
	shl.b64 	%rd64, %rd63, 2;
	add.s64 	%rd65, %rd1, %rd64;
	ld.global.u32 	%r1307, [%rd65];
$L__BB14_236:
	or.b32  	%r308, %r2, 1024;
	setp.ge.s32 	%p110, %r308, %r296;
	@%p110 bra 	$L__BB14_238;
	setp.lt.s32 	%p111, %r308, %r227;
	sub.s32 	%r581, %r308, %r227;
	cvt.s64.s32 	%rd66, %r581;
	cvt.u64.u32 	%rd67, %r308;
	selp.b64 	%rd68, %rd9, %rd10, %p111;
	selp.b64 	%rd69, %rd67, %rd66, %p111;
	add.s64 	%rd70, %rd69, %rd68;
	shl.b64 	%rd71, %rd70, 2;
	add.s64 	%rd72, %rd1, %rd71;
	ld.global.u32 	%r1306, [%rd72];
$L__BB14_238:
	add.s32 	%r311, %r2, 1280;
	setp.ge.s32 	%p112, %r311, %r296;
	@%p112 bra 	$L__BB14_240;
	setp.lt.s32 	%p113, %r311, %r227;
	sub.s32 	%r583, %r311, %r227;
	cvt.s64.s32 	%rd73, %r583;
	cvt.u64.u32 	%rd74, %r311;
	selp.b64 	%rd75, %rd9, %rd10, %p113;
	selp.b64 	%rd76, %rd74, %rd73, %p113;
	add.s64 	%rd77, %rd76, %rd75;
	shl.b64 	%rd78, %rd77, 2;
	add.s64 	%rd79, %rd1, %rd78;
	ld.global.u32 	%r1305, [%rd79];
$L__BB14_240:
	add.s32 	%r314, %r2, 1536;
	setp.ge.s32 	%p114, %r314, %r296;
	@%p114 bra 	$L__BB14_242;
	setp.lt.s32 	%p115, %r314, %r227;
	sub.s32 	%r585, %r314, %r227;
	cvt.s64.s32 	%rd80, %r585;
	cvt.u64.u32 	%rd81, %r314;
	selp.b64 	%rd82, %rd9, %rd10, %p115;
	selp.b64 	%rd83, %rd81, %rd80, %p115;
	add.s64 	%rd84, %rd83, %rd82;
	shl.b64 	%rd85, %rd84, 2;
	add.s64 	%rd86, %rd1, %rd85;
	ld.global.u32 	%r1304, [%rd86];
$L__BB14_242:
	add.s32 	%r317, %r2, 1792;
	setp.ge.s32 	%p116, %r317, %r296;
	@%p116 bra 	$L__BB14_244;
	setp.lt.s32 	%p117, %r317, %r227;
	sub.s32 	%r587, %r317, %r227;
	cvt.s64.s32 	%rd87, %r587;
	cvt.u64.u32 	%rd88, %r317;
	selp.b64 	%rd89, %rd9, %rd10, %p117;
	selp.b64 	%rd90, %rd88, %rd87, %p117;
	add.s64 	%rd91, %rd90, %rd89;
	shl.b64 	%rd92, %rd91, 2;
	add.s64 	%rd93, %rd1, %rd92;
	ld.global.u32 	%r1303, [%rd93];
$L__BB14_244:
	or.b32  	%r320, %r2, 2048;
	setp.ge.s32 	%p118, %r320, %r296;
	@%p118 bra 	$L__BB14_246;
	setp.lt.s32 	%p119, %r320, %r227;
	sub.s32 	%r589, %r320, %r227;
	cvt.s64.s32 	%rd94, %r589;
	cvt.u64.u32 	%rd95, %r320;
	selp.b64 	%rd96, %rd9, %rd10, %p119;
	selp.b64 	%rd97, %rd95, %rd94, %p119;
	add.s64 	%rd98, %rd97, %rd96;
	shl.b64 	%rd99, %rd98, 2;
	add.s64 	%rd100, %rd1, %rd99;
	ld.global.u32 	%r1302, [%rd100];
$L__BB14_246:
	add.s32 	%r591, %r2, 2304;
	setp.ge.s32 	%p120, %r591, %r296;
	@%p120 bra 	$L__BB14_248;
	add.s32 	%r592, %r2, 2304;
	setp.lt.s32 	%p121, %r592, %r227;
	sub.s32 	%r593, %r592, %r227;
	cvt.s64.s32 	%rd101, %r593;
	cvt.u64.u32 	%rd102, %r592;
	selp.b64 	%rd103, %rd9, %rd10, %p121;
	selp.b64 	%rd104, %rd102, %rd101, %p121;
	add.s64 	%rd105, %rd104, %rd103;
	shl.b64 	%rd106, %rd105, 2;
	add.s64 	%rd107, %rd1, %rd106;
	ld.global.u32 	%r1301, [%rd107];
$L__BB14_248:
	add.s32 	%r595, %r2, 2560;
	setp.ge.s32 	%p122, %r595, %r296;
	@%p122 bra 	$L__BB14_250;
	ld.param.u64 	%rd516, [_ZN3cub18CUB_300001_SM_10006detail10merge_sort26DeviceMergeSortMergeKernelINS2_10policy_hubIN6thrust24THRUST_300001_SM_1000_NS6detail15normal_iteratorINS6_10device_ptrIiEEEEE9Policy600ESB_PNS0_8NullTypeESB_SF_j17CompareCandMemberiSE_EEvbT2_T3_T4_PT6_PT7_T5_PSJ_SJ_NS1_7vsmem_tE_param_4];
	add.s32 	%r596, %r2, 2560;
	setp.lt.s32 	%p123, %r596, %r227;
	sub.s32 	%r597, %r596, %r227;
	cvt.s64.s32 	%rd108, %r597;
	cvt.u64.u32 	%rd109, %r596;
	selp.b64 	%rd110, %rd9, %rd10, %p123;
	selp.b64 	%rd111, %rd109, %rd108, %p123;
	add.s64 	%rd112, %rd111, %rd110;
	cvta.to.global.u64 	%rd113, %rd516;
	shl.b64 	%rd114, %rd112, 2;
	add.s64 	%rd115, %rd113, %rd114;
	ld.global.u32 	%r1300, [%rd115];
$L__BB14_250:
	add.s32 	%r599, %r2, 2816;
	setp.ge.s32 	%p124, %r599, %r296;
	@%p124 bra 	$L__BB14_252;
	ld.param.u64 	%rd517, [_ZN3cub18CUB_300001_SM_10006detail10merge_sort26DeviceMergeSortMergeKernelINS2_10policy_hubIN6thrust24THRUST_300001_SM_1000_NS6detail15normal_iteratorINS6_10device_ptrIiEEEEE9Policy600ESB_PNS0_8NullTypeESB_SF_j17CompareCandMemberiSE_EEvbT2_T3_T4_PT6_PT7_T5_PSJ_SJ_NS1_7vsmem_tE_param_4];
	add.s32 	%r600, %r2, 2816;
	setp.lt.s32 	%p125, %r600, %r227;
	sub.s32 	%r601, %r600, %r227;
	cvt.s64.s32 	%rd116, %r601;
	cvt.u64.u32 	%rd117, %r600;
	selp.b64 	%rd118, %rd9, %rd10, %p125;
	selp.b64 	%rd119, %rd117, %rd116, %p125;
	add.s64 	%rd120, %rd119, %rd118;
	cvta.to.global.u64 	%rd121, %rd517;
	shl.b64 	%rd122, %rd120, 2;
	add.s64 	%rd123, %rd121, %rd122;
	ld.global.u32 	%r1299, [%rd123];
$L__BB14_252:
	or.b32  	%r603, %r2, 3072;
	setp.ge.s32 	%p126, %r603, %r296;
	@%p126 bra 	$L__BB14_254;
	ld.param.u64 	%rd518, [_ZN3cub18CUB_300001_SM_10006detail10merge_sort26DeviceMergeSortMergeKernelINS2_10policy_hubIN6thrust24THRUST_300001_SM_1000_NS6detail15normal_iteratorINS6_10device_ptrIiEEEEE9Policy600ESB_PNS0_8NullTypeESB_SF_j17CompareCandMemberiSE_EEvbT2_T3_T4_PT6_PT7_T5_PSJ_SJ_NS1_7vsmem_tE_param_4];
	or.b32  	%r604, %r2, 3072;
	setp.lt.s32 	%p127, %r604, %r227;
	sub.s32 	%r605, %r604, %r227;
	cvt.s64.s32 	%rd124, %r605;
	cvt.u64.u32 	%rd125, %r604;
	selp.b64 	%rd126, %rd9, %rd10, %p127;
	selp.b64 	%rd127, %rd125, %rd124, %p127;
	add.s64 	%rd128, %rd127, %rd126;
	cvta.to.global.u64 	%rd129, %rd518;
	shl.b64 	%rd130, %rd128, 2;
	add.s64 	%rd131, %rd129, %rd130;
	ld.global.u32 	%r1298, [%rd131];
$L__BB14_254:
	add.s32 	%r607, %r2, 3328;
	add.s32 	%r608, %r228, %r227;
	setp.ge.s32 	%p128, %r607, %r608;
	@%p128 bra 	$L__BB14_256;
	ld.param.u64 	%rd519, [_ZN3cub18CUB_300001_SM_10006detail10merge_sort26DeviceMergeSortMergeKernelINS2_10policy_hubIN6thrust24THRUST_300001_SM_1000_NS6detail15normal_iteratorINS6_10device_ptrIiEEEEE9Policy600ESB_PNS0_8NullTypeESB_SF_j17CompareCandMemberiSE_EEvbT2_T3_T4_PT6_PT7_T5_PSJ_SJ_NS1_7vsmem_tE_param_4];
	add.s32 	%r609, %r2, 3328;
	setp.lt.s32 	%p129, %r609, %r227;
	sub.s32 	%r610, %r609, %r227;
	cvt.s64.s32 	%rd132, %r610;
	cvt.u64.u32 	%rd133, %r609;
	selp.b64 	%rd134, %rd9, %rd10, %p129;
	selp.b64 	%rd135, %rd133, %rd132, %p129;
	add.s64 	%rd136, %rd135, %rd134;
	cvta.to.global.u64 	%rd137, %rd519;
	shl.b64 	%rd138, %rd136, 2;
	add.s64 	%rd139, %rd137, %rd138;
	ld.global.u32 	%r1297, [%rd139];
$L__BB14_256:
	add.s32 	%r612, %r2, 3584;
	add.s32 	%r613, %r228, %r227;
	setp.ge.s32 	%p130, %r612, %r613;
	@%p130 bra 	$L__BB14_258;
	ld.param.u64 	%rd520, [_ZN3cub18CUB_300001_SM_10006detail10merge_sort26DeviceMergeSortMergeKernelINS2_10policy_hubIN6thrust24THRUST_300001_SM_1000_NS6detail15normal_iteratorINS6_10device_ptrIiEEEEE9Policy600ESB_PNS0_8NullTypeESB_SF_j17CompareCandMemberiSE_EEvbT2_T3_T4_PT6_PT7_T5_PSJ_SJ_NS1_7vsmem_tE_param_4];
	add.s32 	%r614, %r2, 3584;
	setp.lt.s32 	%p131, %r614, %r227;
	sub.s32 	%r615, %r614, %r227;
	cvt.s64.s32 	%rd140, %r615;
	cvt.u64.u32 	%rd141, %r614;
	selp.b64 	%rd142, %rd9, %rd10, %p131;
	selp.b64 	%rd143, %rd141, %rd140, %p131;
	add.s64 	%rd144, %rd143, %rd142;
	cvta.to.global.u64 	%rd145, %rd520;
	shl.b64 	%rd146, %rd144, 2;
	add.s64 	%rd147, %rd145, %rd146;
	ld.global.u32 	%r1296, [%rd147];
$L__BB14_258:
	add.s32 	%r617, %r2, 3840;
	add.s32 	%r618, %r228, %r227;
	setp.ge.s32 	%p132, %r617, %r618;
	@%p132 bra 	$L__BB14_260;
	ld.param.u64 	%rd521, [_ZN3cub18CUB_300001_SM_10006detail10merge_sort26DeviceMergeSortMergeKernelINS2_10policy_hubIN6thrust24THRUST_300001_SM_1000_NS6detail15normal_iteratorINS6_10device_ptrIiEEEEE9Policy600ESB_PNS0_8NullTypeESB_SF_j17CompareCandMemberiSE_EEvbT2_T3_T4_PT6_PT7_T5_PSJ_SJ_NS1_7vsmem_tE_param_4];
	add.s32 	%r619, %r2, 3840;
	setp.lt.s32 	%p133, %r619, %r227;
	sub.s32 	%r620, %r619, %r227;
	cvt.s64.s32 	%rd148, %r620;
	cvt.u64.u32 	%rd149, %r619;
	selp.b64 	%rd150, %rd9, %rd10, %p133;
	selp.b64 	%rd151, %rd149, %rd148, %p133;
	add.s64 	%rd152, %rd151, %rd150;
	cvta.to.global.u64 	%rd153, %rd521;
	shl.b64 	%rd154, %rd152, 2;
	add.s64 	%rd155, %rd153, %rd154;
	ld.global.u32 	%r1295, [%rd155];
$L__BB14_260:
	or.b32  	%r622, %r2, 4096;
	add.s32 	%r623, %r228, %r227;
	setp.ge.s32 	%p134, %r622, %r623;
	@%p134 bra 	$L__BB14_262;
	ld.param.u64 	%rd522, [_ZN3cub18CUB_300001_SM_10006detail10merge_sort26DeviceMergeSortMergeKernelINS2_10policy_hubIN6thrust24THRUST_300001_SM_1000_NS6detail15normal_iteratorINS6_10device_ptrIiEEEEE9Policy600ESB_PNS0_8NullTypeESB_SF_j17CompareCandMemberiSE_EEvbT2_T3_T4_PT6_PT7_T5_PSJ_SJ_NS1_7vsmem_tE_param_4];
	or.b32  	%r624, %r2, 4096;
	setp.lt.s32 	%p135, %r624, %r227;
	sub.s32 	%r625, %r624, %r227;
	cvt.s64.s32 	%rd156, %r625;
	cvt.u64.u32 	%rd157, %r624;
	selp.b64 	%rd158, %rd9, %rd10, %p135;
	selp.b64 	%rd159, %rd157, %rd156, %p135;
	add.s64 	%rd160, %rd159, %rd158;
	cvta.to.global.u64 	%rd161, %rd522;
	shl.b64 	%rd162, %rd160, 2;
	add.s64 	%rd163, %rd161, %rd162;
	ld.global.u32 	%r1294, [%rd163];
$L__BB14_262:
	shl.b32 	%r626, %r2, 2;
	mov.u32 	%r627, _ZZN3cub18CUB_300001_SM_10006detail10merge_sort26DeviceMergeSortMergeKernelINS2_10policy_hubIN6thrust24THRUST_300001_SM_1000_NS6detail15normal_iteratorINS6_10device_ptrIiEEEEE9Policy600ESB_PNS0_8NullTypeESB_SF_j17CompareCandMemberiSE_EEvbT2_T3_T4_PT6_PT7_T5_PSJ_SJ_NS1_7vsmem_tEE19static_temp_storage;
	add.s32 	%r628, %r627, %r626;
	st.shared.u32 	[%r628], %r1310;
	st.shared.u32 	[%r628+1024], %r1309;
	st.shared.u32 	[%r628+2048], %r1308;
	st.shared.u32 	[%r628+3072], %r1307;
	st.shared.u32 	[%r628+4096], %r1306;
	st.shared.u32 	[%r628+5120], %r1305;
	st.shared.u32 	[%r628+6144], %r1304;
	st.shared.u32 	[%r628+7168], %r1303;
	st.shared.u32 	[%r628+8192], %r1302;
	st.shared.u32 	[%r628+9216], %r1301;
	st.shared.u32 	[%r628+10240], %r1300;
	st.shared.u32 	[%r628+11264], %r1299;
	st.shared.u32 	[%r628+12288], %r1298;
	st.shared.u32 	[%r628+13312], %r1297;
	st.shared.u32 	[%r628+14336], %r1296;
	st.shared.u32 	[%r628+15360], %r1295;
	st.shared.u32 	[%r628+16384], %r1294;
	bar.sync 	0;
	// begin inline asm
	griddepcontrol.launch_dependents;
	// end inline asm
	add.s32 	%r355, %r228, %r227;
	mul.lo.s32 	%r629, %r2, 17;
	min.s32 	%r356, %r629, %r355;
	setp.lt.s32 	%p136, %r356, %r228;
	sub.s32 	%r630, %r356, %r228;
	selp.b32 	%r1313, 0, %r630, %p136;
	min.s32 	%r1311, %r227, %r356;
	setp.ge.s32 	%p137, %r1313, %r1311;
	cvt.s64.s32 	%rd164, %r524;
	cvta.to.global.u64 	%rd165, %rd15;
	add.s64 	%rd11, %rd165, %rd164;
	@%p137 bra 	$L__BB14_265;
	add.s32 	%r359, %r356, %r227;
$L__BB14_264:
	sub.s32 	%r631, %r1311, %r1313;
	shr.u32 	%r632, %r631, 31;
	add.s32 	%r633, %r631, %r632;
	shr.s32 	%r634, %r633, 1;
	add.s32 	%r635, %r634, %r1313;
	shl.b32 	%r636, %r635, 2;
	add.s32 	%r638, %r627, %r636;
	ld.shared.u32 	%r639, [%r638];
	not.b32 	%r640, %r635;
	add.s32 	%r641, %r359, %r640;
	shl.b32 	%r642, %r641, 2;
	add.s32 	%r643, %r627, %r642;
	ld.shared.u32 	%r644, [%r643];
	mul.wide.s32 	%rd166, %r644, 16;
	add.s64 	%rd167, %rd11, %rd166;
	ld.global.u32 	%r645, [%rd167];
	mul.wide.s32 	%rd168, %r639, 16;
	add.s64 	%rd169, %rd11, %rd168;
	ld.global.u32 	%r646, [%rd169];
	setp.lt.s32 	%p138, %r645, %r646;
	add.s32 	%r647, %r635, 1;
	selp.b32 	%r1313, %r1313, %r647, %p138;
	selp.b32 	%r1311, %r635, %r1311, %p138;
	setp.lt.s32 	%p139, %r1313, %r1311;
	@%p139 bra 	$L__BB14_264;
$L__BB14_265:
	sub.s32 	%r648, %r356, %r1313;
	add.s32 	%r365, %r648, %r227;
	shl.b32 	%r649, %r365, 2;
	add.s32 	%r366, %r627, %r649;
	ld.shared.u32 	%r1314, [%r366];
	shl.b32 	%r651, %r1313, 2;
	add.s32 	%r368, %r627, %r651;
	ld.shared.u32 	%r1317, [%r368];
	setp.ge.s32 	%p141, %r365, %r355;
	mov.pred 	%p400, 0;
	@%p141 bra 	$L__BB14_268;
	setp.ge.s32 	%p143, %r1313, %r227;
	mov.pred 	%p400, -1;
	@%p143 bra 	$L__BB14_268;
	mul.wide.s32 	%rd170, %r1314, 16;
	add.s64 	%rd171, %rd11, %rd170;
	ld.global.u32 	%r652, [%rd171];
	mul.wide.s32 	%rd172, %r1317, 16;
	add.s64 	%rd173, %rd11, %rd172;
	ld.global.u32 	%r653, [%rd173];
	setp.lt.s32 	%p400, %r652, %r653;
$L__BB14_268:
	selp.b32 	%r370, %r1314, %r1317, %p400;
	selp.u32 	%r654, 1, 0, %p400;
	add.s32 	%r371, %r365, %r654;
	not.pred 	%p144, %p400;
	selp.u32 	%r655, 1, 0, %p144;
	add.s32 	%r372, %r1313, %r655;
	@%p144 bra 	$L__BB14_270;
	ld.shared.u32 	%r1314, [%r366+4];
	bra.uni 	$L__BB14_271;
$L__BB14_270:
	ld.shared.u32 	%r1317, [%r368+4];
$L__BB14_271:
	setp.ge.s32 	%p146, %r371, %r355;
	mov.pred 	%p401, 0;
	@%p146 bra 	$L__BB14_274;
	setp.ge.s32 	%p148, %r372, %r227;
	mov.pred 	%p401, -1;
	@%p148 bra 	$L__BB14_274;
	mul.wide.s32 	%rd174, %r1314, 16;
	add.s64 	%rd175, %rd11, %rd174;
	ld.global.u32 	%r656, [%rd175];
	mul.wide.s32 	%rd176, %r1317, 16;
	add.s64 	%rd177, %rd11, %rd176;
	ld.global.u32 	%r657, [%rd177];
	setp.lt.s32 	%p401, %r656, %r657;
$L__BB14_274:
	selp.b32 	%r377, %r1314, %r1317, %p401;
	selp.u32 	%r658, 1, 0, %p401;
	add.s32 	%r378, %r371, %r658;
	not.pred 	%p149, %p401;
	selp.u32 	%r659, 1, 0, %p149;
	add.s32 	%r379, %r372, %r659;
	@%p401 bra 	$L__BB14_276;
	shl.b32 	%r660, %r379, 2;
	add.s32 	%r662, %r627, %r660;
	ld.shared.u32 	%r1317, [%r662];
	bra.uni 	$L__BB14_277;
$L__BB14_276:
	shl.b32 	%r663, %r378, 2;
	add.s32 	%r665, %r627, %r663;
	ld.shared.u32 	%r1314, [%r665];
$L__BB14_277:
	setp.ge.s32 	%p151, %r378, %r355;
	mov.pred 	%p402, 0;
	@%p151 bra 	$L__BB14_280;
	setp.ge.s32 	%p153, %r379, %r227;
	mov.pred 	%p402, -1;
	@%p153 bra 	$L__BB14_280;
	mul.wide.s32 	%rd178, %r1314, 16;
	add.s64 	%rd179, %rd11, %rd178;
	ld.global.u32 	%r666, [%rd179];
	mul.wide.s32 	%rd180, %r1317, 16;
	add.s64 	%rd181, %rd11, %rd180;
	ld.global.u32 	%r667, [%rd181];
	setp.lt.s32 	%p402, %r666, %r667;
$L__BB14_280:
	selp.b32 	%r384, %r1314, %r1317, %p402;
	selp.u32 	%r668, 1, 0, %p402;
	add.s32 	%r385, %r378, %r668;
	not.pred 	%p154, %p402;
	selp.u32 	%r669, 1, 0, %p154;
	add.s32 	%r386, %r379, %r669;
	@%p402 bra 	$L__BB14_282;
	shl.b32 	%r670, %r386, 2;
	add.s32 	%r672, %r627, %r670;
	ld.shared.u32 	%r1317, [%r672];
	bra.uni 	$L__BB14_283;
$L__BB14_282:
	shl.b32 	%r673, %r385, 2;
	add.s32 	%r675, %r627, %r673;
	ld.shared.u32 	%r1314, [%r675];
$L__BB14_283:
	setp.ge.s32 	%p156, %r385, %r355;
	mov.pred 	%p403, 0;
	@%p156 bra 	$L__BB14_286;
	setp.ge.s32 	%p158, %r386, %r227;
	mov.pred 	%p403, -1;
	@%p158 bra 	$L__BB14_286;
	mul.wide.s32 	%rd182, %r1314, 16;
	add.s64 	%rd183, %rd11, %rd182;
	ld.global.u32 	%r676, [%rd183];
	mul.wide.s32 	%rd184, %r1317, 16;
	add.s64 	%rd185, %rd11, %rd184;
	ld.global.u32 	%r677, [%rd185];
	setp.lt.s32 	%p403, %r676, %r677;
$L__BB14_286:
	selp.b32 	%r391, %r1314, %r1317, %p403;
	selp.u32 	%r678, 1, 0, %p403;
	add.s32 	%r392, %r385, %r678;
	not.pred 	%p159, %p403;
	selp.u32 	%r679, 1, 0, %p159;
	add.s32 	%r393, %r386, %r679;
	@%p403 bra 	$L__BB14_288;
	shl.b32 	%r680, %r393, 2;
	add.s32 	%r682, %r627, %r680;
	ld.shared.u32 	%r1317, [%r682];
	bra.uni 	$L__BB14_289;
$L__BB14_288:
	shl.b32 	%r683, %r392, 2;
	add.s32 	%r685, %r627, %r683;
	ld.shared.u32 	%r1314, [%r685];
$L__BB14_289:
	setp.ge.s32 	%p161, %r392, %r355;
	mov.pred 	%p404, 0;
	@%p161 bra 	$L__BB14_292;
	setp.ge.s32 	%p163, %r393, %r227;
	mov.pred 	%p404, -1;
	@%p163 bra 	$L__BB14_292;
	mul.wide.s32 	%rd186, %r1314, 16;
	add.s64 	%rd187, %rd11, %rd186;
	ld.global.u32 	%r686, [%rd187];
	mul.wide.s32 	%rd188, %r1317, 16;
	add.s64 	%rd189, %rd11, %rd188;
	ld.global.u32 	%r687, [%rd189];
	setp.lt.s32 	%p404, %r686, %r687;
$L__BB14_292:
	selp.b32 	%r398, %r1314, %r1317, %p404;
	selp.u32 	%r688, 1, 0, %p404;
	add.s32 	%r399, %r392, %r688;
	not.pred 	%p164, %p404;
	selp.u32 	%r689, 1, 0, %p164;
	add.s32 	%r400, %r393, %r689;
	@%p404 bra 	$L__BB14_294;
	shl.b32 	%r690, %r400, 2;
	add.s32 	%r692, %r627, %r690;
	ld.shared.u32 	%r1317, [%r692];
	bra.uni 	$L__BB14_295;
$L__BB14_294:
	shl.b32 	%r693, %r399, 2;
	add.s32 	%r695, %r627, %r693;
	ld.shared.u32 	%r1314, [%r695];
$L__BB14_295:
	setp.ge.s32 	%p166, %r399, %r355;
	mov.pred 	%p405, 0;
	@%p166 bra 	$L__BB14_298;
	setp.ge.s32 	%p168, %r400, %r227;
	mov.pred 	%p405, -1;
	@%p168 bra 	$L__BB14_298;
	mul.wide.s32 	%rd190, %r1314, 16;
	add.s64 	%rd191, %rd11, %rd190;
	ld.global.u32 	%r696, [%rd191];
	mul.wide.s32 	%rd192, %r1317, 16;
	add.s64 	%rd193, %rd11, %rd192;
	ld.global.u32 	%r697, [%rd193];
	setp.lt.s32 	%p405, %r696, %r697;
$L__BB14_298:
	selp.b32 	%r405, %r1314, %r1317, %p405;
	selp.u32 	%r698, 1, 0, %p405;
	add.s32 	%r406, %r399, %r698;
	not.pred 	%p169, %p405;
	selp.u32 	%r699, 1, 0, %p169;
	add.s32 	%r407, %r400, %r699;
	@%p405 bra 	$L__BB14_300;
	shl.b32 	%r700, %r407, 2;
	add.s32 	%r702, %r627, %r700;
	ld.shared.u32 	%r1317, [%r702];
	bra.uni 	$L__BB14_301;
$L__BB14_300:
	shl.b32 	%r703, %r406, 2;
	add.s32 	%r705, %r627, %r703;
	ld.shared.u32 	%r1314, [%r705];
$L__BB14_301:
	setp.ge.s32 	%p171, %r406, %r355;
	mov.pred 	%p406, 0;
	@%p171 bra 	$L__BB14_304;
	setp.ge.s32 	%p173, %r407, %r227;
	mov.pred 	%p406, -1;
	@%p173 bra 	$L__BB14_304;
	mul.wide.s32 	%rd194, %r1314, 16;
	add.s64 	%rd195, %rd11, %rd194;
	ld.global.u32 	%r706, [%rd195];
	mul.wide.s32 	%rd196, %r1317, 16;
	add.s64 	%rd197, %rd11, %rd196;
	ld.global.u32 	%r707, [%rd197];
	setp.lt.s32 	%p406, %r706, %r707;
$L__BB14_304:
	selp.b32 	%r412, %r1314, %r1317, %p406;
	selp.u32 	%r708, 1, 0, %p406;
	add.s32 	%r413, %r406, %r708;
	not.pred 	%p174, %p406;
	selp.u32 	%r709, 1, 0, %p174;
	add.s32 	%r414, %r407, %r709;
	@%p406 bra 	$L__BB14_306;
	shl.b32 	%r710, %r414, 2;
	add.s32 	%r712, %r627, %r710;
	ld.shared.u32 	%r1317, [%r712];
	bra.uni 	$L__BB14_307;
$L__BB14_306:
	shl.b32 	%r713, %r413, 2;
	add.s32 	%r715, %r627, %r713;
	ld.shared.u32 	%r1314, [%r715];
$L__BB14_307:
	setp.ge.s32 	%p176, %r413, %r355;
	mov.pred 	%p407, 0;
	@%p176 bra 	$L__BB14_310;
	setp.ge.s32 	%p178, %r414, %r227;
	mov.pred 	%p407, -1;
	@%p178 bra 	$L__BB14_310;
	mul.wide.s32 	%rd198, %r1314, 16;
	add.s64 	%rd199, %rd11, %rd198;
	ld.global.u32 	%r716, [%rd199];
	mul.wide.s32 	%rd200, %r1317, 16;
	add.s64 	%rd201, %rd11, %rd200;
	ld.global.u32 	%r717, [%rd201];
	setp.lt.s32 	%p407, %r716, %r717;
$L__BB14_310:
	selp.b32 	%r419, %r1314, %r1317, %p407;
	selp.u32 	%r718, 1, 0, %p407;
	add.s32 	%r420, %r413, %r718;
	not.pred 	%p179, %p407;
	selp.u32 	%r719, 1, 0, %p179;
	add.s32 	%r421, %r414, %r719;
	@%p407 bra 	$L__BB14_312;
	shl.b32 	%r720, %r421, 2;
	add.s32 	%r722, %r627, %r720;
	ld.shared.u32 	%r1317, [%r722];
	bra.uni 	$L__BB14_313;
$L__BB14_312:
	shl.b32 	%r723, %r420, 2;
	add.s32 	%r725, %r627, %r723;
	ld.shared.u32 	%r1314, [%r725];
$L__BB14_313:
	setp.ge.s32 	%p181, %r420, %r355;
	mov.pred 	%p408, 0;
	@%p181 bra 	$L__BB14_316;
	setp.ge.s32 	%p183, %r421, %r227;
	mov.pred 	%p408, -1;
	@%p183 bra 	$L__BB14_316;
	mul.wide.s32 	%rd202, %r1314, 16;
	add.s64 	%rd203, %rd11, %rd202;
	ld.global.u32 	%r726, [%rd203];
	mul.wide.s32 	%rd204, %r1317, 16;
	add.s64 	%rd205, %rd11, %rd204;
	ld.global.u32 	%r727, [%rd205];
	setp.lt.s32 	%p408, %r726, %r727;
$L__BB14_316:
	selp.b32 	%r426, %r1314, %r1317, %p408;
	selp.u32 	%r728, 1, 0, %p408;
	add.s32 	%r427, %r420, %r728;
	not.pred 	%p184, %p408;
	selp.u32 	%r729, 1, 0, %p184;
	add.s32 	%r428, %r421, %r729;
	@%p408 bra 	$L__BB14_318;
	shl.b32 	%r730, %r428, 2;
	add.s32 	%r732, %r627, %r730;
	ld.shared.u32 	%r1317, [%r732];
	bra.uni 	$L__BB14_319;
$L__BB14_318:
	shl.b32 	%r733, %r427, 2;
	add.s32 	%r735, %r627, %r733;
	ld.shared.u32 	%r1314, [%r735];
$L__BB14_319:
	setp.ge.s32 	%p186, %r427, %r355;
	mov.pred 	%p409, 0;
	@%p186 bra 	$L__BB14_322;
	setp.ge.s32 	%p188, %r428, %r227;
	mov.pred 	%p409, -1;
	@%p188 bra 	$L__BB14_322;
	mul.wide.s32 	%rd206, %r1314, 16;
	add.s64 	%rd207, %rd11, %rd206;
	ld.global.u32 	%r736, [%rd207];
	mul.wide.s32 	%rd208, %r1317, 16;
	add.s64 	%rd209, %rd11, %rd208;
	ld.global.u32 	%r737, [%rd209];
	setp.lt.s32 	%p409, %r736, %r737;
$L__BB14_322:
	selp.b32 	%r433, %r1314, %r1317, %p409;
	selp.u32 	%r738, 1, 0, %p409;
	add.s32 	%r434, %r427, %r738;
	not.pred 	%p189, %p409;
	selp.u32 	%r739, 1, 0, %p189;
	add.s32 	%r435, %r428, %r739;
	@%p409 bra 	$L__BB14_324;
	shl.b32 	%r740, %r435, 2;
	add.s32 	%r742, %r627, %r740;
	ld.shared.u32 	%r1317, [%r742];
	bra.uni 	$L__BB14_325;
$L__BB14_324:
	shl.b32 	%r743, %r434, 2;
	add.s32 	%r745, %r627, %r743;
	ld.shared.u32 	%r1314, [%r745];
$L__BB14_325:
	setp.ge.s32 	%p191, %r434, %r355;
	mov.pred 	%p410, 0;
	@%p191 bra 	$L__BB14_328;
	setp.ge.s32 	%p193, %r435, %r227;
	mov.pred 	%p410, -1;
	@%p193 bra 	$L__BB14_328;
	cvta.to.global.u64 	%rd210, %rd15;
	add.s64 	%rd212, %rd210, %rd164;
	mul.wide.s32 	%rd213, %r1314, 16;
	add.s64 	%rd214, %rd212, %rd213;
	ld.global.u32 	%r746, [%rd214];
	mul.wide.s32 	%rd215, %r1317, 16;
	add.s64 	%rd216, %rd212, %rd215;
	ld.global.u32 	%r747, [%rd216];
	setp.lt.s32 	%p410, %r746, %r747;
$L__BB14_328:
	selp.b32 	%r440, %r1314, %r1317, %p410;
	selp.u32 	%r748, 1, 0, %p410;
	add.s32 	%r441, %r434, %r748;
	not.pred 	%p194, %p410;
	selp.u32 	%r749, 1, 0, %p194;
	add.s32 	%r442, %r435, %r749;
	@%p410 bra 	$L__BB14_330;
	shl.b32 	%r750, %r442, 2;
	add.s32 	%r752, %r627, %r750;
	ld.shared.u32 	%r1317, [%r752];
	bra.uni 	$L__BB14_331;
$L__BB14_330:
	shl.b32 	%r753, %r441, 2;
	add.s32 	%r755, %r627, %r753;
	ld.shared.u32 	%r1314, [%r755];
$L__BB14_331:
	setp.ge.s32 	%p196, %r441, %r355;
	mov.pred 	%p411, 0;
	@%p196 bra 	$L__BB14_334;
	setp.ge.s32 	%p198, %r442, %r227;
	mov.pred 	%p411, -1;
	@%p198 bra 	$L__BB14_334;
	cvta.to.global.u64 	%rd217, %rd15;
	add.s64 	%rd219, %rd217, %rd164;
	mul.wide.s32 	%rd220, %r1314, 16;
	add.s64 	%rd221, %rd219, %rd220;
	ld.global.u32 	%r756, [%rd221];
	mul.wide.s32 	%rd222, %r1317, 16;
	add.s64 	%rd223, %rd219, %rd222;
	ld.global.u32 	%r757, [%rd223];
	setp.lt.s32 	%p411, %r756, %r757;
$L__BB14_334:
	selp.b32 	%r447, %r1314, %r1317, %p411;
	selp.u32 	%r758, 1, 0, %p411;
	add.s32 	%r448, %r441, %r758;
	not.pred 	%p199, %p411;
	selp.u32 	%r759, 1, 0, %p199;
	add.s32 	%r449, %r442, %r759;
	@%p411 bra 	$L__BB14_336;
	shl.b32 	%r760, %r449, 2;
	add.s32 	%r762, %r627, %r760;
	ld.shared.u32 	%r1317, [%r762];
	bra.uni 	$L__BB14_337;
$L__BB14_336:
	shl.b32 	%r763, %r448, 2;
	add.s32 	%r765, %r627, %r763;
	ld.shared.u32 	%r1314, [%r765];
$L__BB14_337:
	setp.ge.s32 	%p201, %r448, %r355;
	mov.pred 	%p412, 0;
	@%p201 bra 	$L__BB14_340;
	setp.ge.s32 	%p203, %r449, %r227;
	mov.pred 	%p412, -1;
	@%p203 bra 	$L__BB14_340;
	cvta.to.global.u64 	%rd224, %rd15;
	cvt.s64.s32 	%rd225, %r524;
	add.s64 	%rd226, %rd224, %rd225;
	mul.wide.s32 	%rd227, %r1314, 16;
	add.s64 	%rd228, %rd226, %rd227;
	ld.global.u32 	%r766, [%rd228];
	mul.wide.s32 	%rd229, %r1317, 16;
	add.s64 	%rd230, %rd226, %rd229;
	ld.global.u32 	%r767, [%rd230];
	setp.lt.s32 	%p412, %r766, %r767;
$L__BB14_340:
	selp.b32 	%r454, %r1314, %r1317, %p412;
	selp.u32 	%r768, 1, 0, %p412;
	add.s32 	%r455, %r448, %r768;
	not.pred 	%p204, %p412;
	selp.u32 	%r769, 1, 0, %p204;
	add.s32 	%r456, %r449, %r769;
	@%p412 bra 	$L__BB14_342;
	shl.b32 	%r770, %r456, 2;
	add.s32 	%r772, %r627, %r770;
	ld.shared.u32 	%r1317, [%r772];
	bra.uni 	$L__BB14_343;
$L__BB14_342:
	shl.b32 	%r773, %r455, 2;
	add.s32 	%r775, %r627, %r773;
	ld.shared.u32 	%r1314, [%r775];
$L__BB14_343:
	setp.ge.s32 	%p206, %r455, %r355;
	mov.pred 	%p413, 0;
	@%p206 bra 	$L__BB14_346;
	setp.ge.s32 	%p208, %r456, %r227;
	mov.pred 	%p413, -1;
	@%p208 bra 	$L__BB14_346;
	cvta.to.global.u64 	%rd231, %rd15;
	cvt.s64.s32 	%rd232, %r524;
	add.s64 	%rd233, %rd231, %rd232;
	mul.wide.s32 	%rd234, %r1314, 16;
	add.s64 	%rd235, %rd233, %rd234;
	ld.global.u32 	%r776, [%rd235];
	mul.wide.s32 	%rd236, %r1317, 16;
	add.s64 	%rd237, %rd233, %rd236;
	ld.global.u32 	%r777, [%rd237];
	setp.lt.s32 	%p413, %r776, %r777;
$L__BB14_346:
	selp.b32 	%r461, %r1314, %r1317, %p413;
	selp.u32 	%r778, 1, 0, %p413;
	add.s32 	%r462, %r455, %r778;
	not.pred 	%p209, %p413;
	selp.u32 	%r779, 1, 0, %p209;
	add.s32 	%r463, %r456, %r779;
	@%p413 bra 	$L__BB14_348;
	shl.b32 	%r780, %r463, 2;
	mov.u32 	%r781, _ZZN3cub18CUB_300001_SM_10006detail10merge_sort26DeviceMergeSortMergeKernelINS2_10policy_hubIN6thrust24THRUST_300001_SM_1000_NS6detail15normal_iteratorINS6_10device_ptrIiEEEEE9Policy600ESB_PNS0_8NullTypeESB_SF_j17CompareCandMemberiSE_EEvbT2_T3_T4_PT6_PT7_T5_PSJ_SJ_NS1_7vsmem_tEE19static_temp_storage;
	add.s32 	%r782, %r781, %r780;
	ld.shared.u32 	%r1317, [%r782];
	bra.uni 	$L__BB14_349;
$L__BB14_348:
	shl.b32 	%r783, %r462, 2;
	mov.u32 	%r784, _ZZN3cub18CUB_300001_SM_10006detail10merge_sort26DeviceMergeSortMergeKernelINS2_10policy_hubIN6thrust24THRUST_300001_SM_1000_NS6detail15normal_iteratorINS6_10device_ptrIiEEEEE9Policy600ESB_PNS0_8NullTypeESB_SF_j17CompareCandMemberiSE_EEvbT2_T3_T4_PT6_PT7_T5_PSJ_SJ_NS1_7vsmem_tEE19static_temp_storage;
	add.s32 	%r785, %r784, %r783;
	ld.shared.u32 	%r1314, [%r785];
$L__BB14_349:
	setp.ge.s32 	%p211, %r462, %r355;
	mov.pred 	%p414, 0;
	@%p211 bra 	$L__BB14_352;
	setp.ge.s32 	%p213, %r463, %r227;
	mov.pred 	%p414, -1;
	@%p213 bra 	$L__BB14_352;
	cvta.to.global.u64 	%rd238, %rd15;
	cvt.s64.s32 	%rd239, %r524;
	add.s64 	%rd240, %rd238, %rd239;
	mul.wide.s32 	%rd241, %r1314, 16;
	add.s64 	%rd242, %rd240, %rd241;
	ld.global.u32 	%r786, [%rd242];
	mul.wide.s32 	%rd243, %r1317, 16;
	add.s64 	%rd244, %rd240, %rd243;
	ld.global.u32 	%r787, [%rd244];
	setp.lt.s32 	%p414, %r786, %r787;
$L__BB14_352:
	selp.b32 	%r468, %r1314, %r1317, %p414;
	selp.u32 	%r788, 1, 0, %p414;
	add.s32 	%r469, %r462, %r788;
	not.pred 	%p214, %p414;
	selp.u32 	%r789, 1, 0, %p214;
	add.s32 	%r470, %r463, %r789;
	@%p414 bra 	$L__BB14_354;
	shl.b32 	%r790, %r470, 2;
	mov.u32 	%r791, _ZZN3cub18CUB_300001_SM_10006detail10merge_sort26DeviceMergeSortMergeKernelINS2_10policy_hubIN6thrust24THRUST_300001_SM_1000_NS6detail15normal_iteratorINS6_10device_ptrIiEEEEE9Policy600ESB_PNS0_8NullTypeESB_SF_j17CompareCandMemberiSE_EEvbT2_T3_T4_PT6_PT7_T5_PSJ_SJ_NS1_7vsmem_tEE19static_temp_storage;
	add.s32 	%r792, %r791, %r790;
	ld.shared.u32 	%r1317, [%r792];
	bra.uni 	$L__BB14_355;
$L__BB14_354:
	shl.b32 	%r793, %r469, 2;
	mov.u32 	%r794, _ZZN3cub18CUB_300001_SM_10006detail10merge_sort26DeviceMergeSortMergeKernelINS2_10policy_hubIN6thrust24THRUST_300001_SM_1000_NS6detail15normal_iteratorINS6_10device_ptrIiEEEEE9Policy600ESB_PNS0_8NullTypeESB_SF_j17CompareCandMemberiSE_EEvbT2_T3_T4_PT6_PT7_T5_PSJ_SJ_NS1_7vsmem_tEE19static_temp_storage;
	add.s32 	%r795, %r794, %r793;
	ld.shared.u32 	%r1314, [%r795];
$L__BB14_355:
	setp.ge.s32 	%p216, %r469, %r355;
	mov.pred 	%p415, 0;
	@%p216 bra 	$L__BB14_358;
	setp.ge.s32 	%p218, %r470, %r227;
	mov.pred 	%p415, -1;
	@%p218 bra 	$L__BB14_358;
	cvta.to.global.u64 	%rd245, %rd15;
	cvt.s64.s32 	%rd246, %r524;
	add.s64 	%rd247, %rd245, %rd246;
	mul.wide.s32 	%rd248, %r1314, 16;
	add.s64 	%rd249, %rd247, %rd248;
	ld.global.u32 	%r796, [%rd249];
	mul.wide.s32 	%rd250, %r1317, 16;
	add.s64 	%rd251, %rd247, %rd250;
	ld.global.u32 	%r797, [%rd251];
	setp.lt.s32 	%p415, %r796, %r797;
$L__BB14_358:
	selp.b32 	%r475, %r1314, %r1317, %p415;
	selp.u32 	%r798, 1, 0, %p415;
	add.s32 	%r476, %r469, %r798;
	not.pred 	%p219, %p415;
	selp.u32 	%r799, 1, 0, %p219;
	add.s32 	%r477, %r470, %r799;
	@%p415 bra 	$L__BB14_360;
	shl.b32 	%r800, %r477, 2;
	mov.u32 	%r801, _ZZN3cub18CUB_300001_SM_10006detail10merge_sort26DeviceMergeSortMergeKernelINS2_10policy_hubIN6thrust24THRUST_300001_SM_1000_NS6detail15normal_iteratorINS6_10device_ptrIiEEEEE9Policy600ESB_PNS0_8NullTypeESB_SF_j17CompareCandMemberiSE_EEvbT2_T3_T4_PT6_PT7_T5_PSJ_SJ_NS1_7vsmem_tEE19static_temp_storage;
	add.s32 	%r802, %r801, %r800;
	ld.shared.u32 	%r1317, [%r802];
	bra.uni 	$L__BB14_361;
$L__BB14_360:
	shl.b32 	%r803, %r476, 2;
	mov.u32 	%r804, _ZZN3cub18CUB_300001_SM_10006detail10merge_sort26DeviceMergeSortMergeKernelINS2_10policy_hubIN6thrust24THRUST_300001_SM_1000_NS6detail15normal_iteratorINS6_10device_ptrIiEEEEE9Policy600ESB_PNS0_8NullTypeESB_SF_j17CompareCandMemberiSE_EEvbT2_T3_T4_PT6_PT7_T5_PSJ_SJ_NS1_7vsmem_tEE19static_temp_storage;
	add.s32 	%r805, %r804, %r803;
	ld.shared.u32 	%r1314, [%r805];
$L__BB14_361:
	setp.ge.s32 	%p220, %r476, %r355;
	mov.u32 	%r1346, %r1317;
	@%p220 bra 	$L__BB14_364;
	setp.ge.s32 	%p221, %r477, %r227;
	mov.u32 	%r1346, %r1314;
	@%p221 bra 	$L__BB14_364;
	cvta.to.global.u64 	%rd252, %rd15;
	cvt.s64.s32 	%rd253, %r524;
	add.s64 	%rd254, %rd252, %rd253;
	mul.wide.s32 	%rd255, %r1314, 16;
	add.s64 	%rd256, %rd254, %rd255;
	ld.global.u32 	%r806, [%rd256];
	mul.wide.s32 	%rd257, %r1317, 16;
	add.s64 	%rd258, %rd254, %rd257;
	ld.global.u32 	%r807, [%rd258];
	setp.lt.s32 	%p222, %r806, %r807;
	selp.b32 	%r1346, %r1314, %r1317, %p222;
$L__BB14_364:
	ld.param.s8 	%rs7, [_ZN3cub18CUB_300001_SM_10006detail10merge_sort26DeviceMergeSortMergeKernelINS2_10policy_hubIN6thrust24THRUST_300001_SM_1000_NS6detail15normal_iteratorINS6_10device_ptrIiEEEEE9Policy600ESB_PNS0_8NullTypeESB_SF_j17CompareCandMemberiSE_EEvbT2_T3_T4_PT6_PT7_T5_PSJ_SJ_NS1_7vsmem_tE_param_0];
	mov.u32 	%r808, %ctaid.x;
	mul.lo.s32 	%r484, %r808, 4352;
	setp.eq.s16 	%p223, %rs7, 0;
	bar.sync 	0;
	@%p223 bra 	$L__BB14_401;
	// begin inline asm
	mov.u32 %r809, %laneid;
	// end inline asm
	shr.u32 	%r810, %r2, 5;
	mul.lo.s32 	%r811, %r810, 544;
	mad.lo.s32 	%r812, %r809, 17, %r811;
	shl.b32 	%r813, %r812, 2;
	mov.u32 	%r814, _ZZN3cub18CUB_300001_SM_10006detail10merge_sort26DeviceMergeSortMergeKernelINS2_10policy_hubIN6thrust24THRUST_300001_SM_1000_NS6detail15normal_iteratorINS6_10device_ptrIiEEEEE9Policy600ESB_PNS0_8NullTypeESB_SF_j17CompareCandMemberiSE_EEvbT2_T3_T4_PT6_PT7_T5_PSJ_SJ_NS1_7vsmem_tEE19static_temp_storage;
	add.s32 	%r815, %r814, %r813;
	st.shared.u32 	[%r815], %r370;
	st.shared.u32 	[%r815+4], %r377;
	st.shared.u32 	[%r815+8], %r384;
	st.shared.u32 	[%r815+12], %r391;
	st.shared.u32 	[%r815+16], %r398;
	st.shared.u32 	[%r815+20], %r405;
	st.shared.u32 	[%r815+24], %r412;
	st.shared.u32 	[%r815+28], %r419;
	st.shared.u32 	[%r815+32], %r426;
	st.shared.u32 	[%r815+36], %r433;
	st.shared.u32 	[%r815+40], %r440;
	st.shared.u32 	[%r815+44], %r447;
	st.shared.u32 	[%r815+48], %r454;
	st.shared.u32 	[%r815+52], %r461;
	st.shared.u32 	[%r815+56], %r468;
	st.shared.u32 	[%r815+60], %r475;
	st.shared.u32 	[%r815+64], %r1346;
	bar.warp.sync 	-1;
	shl.b32 	%r816, %r809, 4;
	sub.s32 	%r817, %r812, %r816;
	shl.b32 	%r818, %r817, 2;
	add.s32 	%r819, %r814, %r818;
	ld.shared.u32 	%r485, [%r819];
	ld.shared.u32 	%r486, [%r819+128];
	ld.shared.u32 	%r487, [%r819+256];
	ld.shared.u32 	%r488, [%r819+384];
	ld.shared.u32 	%r489, [%r819+512];
	ld.shared.u32 	%r490, [%r819+640];
	ld.shared.u32 	%r491, [%r819+768];
	ld.shared.u32 	%r492, [%r819+896];
	ld.shared.u32 	%r493, [%r819+1024];
	ld.shared.u32 	%r494, [%r819+1152];
	ld.shared.u32 	%r495, [%r819+1280];
	ld.shared.u32 	%r496, [%r819+1408];
	ld.shared.u32 	%r497, [%r819+1536];
	ld.shared.u32 	%r498, [%r819+1664];
	ld.shared.u32 	%r499, [%r819+1792];
	ld.shared.u32 	%r500, [%r819+1920];
	ld.shared.u32 	%r501, [%r819+2048];
	setp.ne.s32 	%p224, %r2, 0;
	@%p224 bra 	$L__BB14_367;
	st.volatile.shared.u32 	[_ZZN3cub18CUB_300001_SM_10006detail10merge_sort26DeviceMergeSortMergeKernelINS2_10policy_hubIN6thrust24THRUST_300001_SM_1000_NS6detail15normal_iteratorINS6_10device_ptrIiEEEEE9Policy600ESB_PNS0_8NullTypeESB_SF_j17CompareCandMemberiSE_EEvbT2_T3_T4_PT6_PT7_T5_PSJ_SJ_NS1_7vsmem_tEE19static_temp_storage+17408], %r355;
$L__BB14_367:
	ld.param.u64 	%rd523, [_ZN3cub18CUB_300001_SM_10006detail10merge_sort26DeviceMergeSortMergeKernelINS2_10policy_hubIN6thrust24THRUST_300001_SM_1000_NS6detail15normal_iteratorINS6_10device_ptrIiEEEEE9Policy600ESB_PNS0_8NullTypeESB_SF_j17CompareCandMemberiSE_EEvbT2_T3_T4_PT6_PT7_T5_PSJ_SJ_NS1_7vsmem_tE_param_4];
	bar.sync 	0;
	ld.volatile.shared.u32 	%r502, [_ZZN3cub18CUB_300001_SM_10006detail10merge_sort26DeviceMergeSortMergeKernelINS2_10policy_hubIN6thrust24THRUST_300001_SM_1000_NS6detail15normal_iteratorINS6_10device_ptrIiEEEEE9Policy600ESB_PNS0_8NullTypeESB_SF_j17CompareCandMemberiSE_EEvbT2_T3_T4_PT6_PT7_T5_PSJ_SJ_NS1_7vsmem_tEE19static_temp_storage+17408];
	and.b32  	%r820, %r2, 31;
	and.b32  	%r821, %r2, 992;
	mul.lo.s32 	%r822, %r821, 17;
	or.b32  	%r503, %r822, %r820;
	setp.ge.s32 	%p225, %r503, %r502;
	cvt.u64.u32 	%rd259, %r503;
	cvt.u64.u32 	%rd260, %r484;
	add.s64 	%rd261, %rd259, %rd260;
	cvta.to.global.u64 	%rd262, %rd523;
	shl.b64 	%rd263, %rd261, 2;
	add.s64 	%rd12, %rd262, %rd263;
	@%p225 bra 	$L__BB14_369;
	st.global.u32 	[%rd12], %r485;
$L__BB14_369:
	add.s32 	%r823, %r503, 32;
	setp.ge.s32 	%p226, %r823, %r502;
	@%p226 bra 	$L__BB14_371;
	st.global.u32 	[%rd12+128], %r486;
$L__BB14_371:
	add.s32 	%r824, %r503, 64;
	setp.ge.s32 	%p227, %r824, %r502;
	@%p227 bra 	$L__BB14_373;
	st.global.u32 	[%rd12+256], %r487;
$L__BB14_373:
	add.s32 	%r825, %r503, 96;
	setp.ge.s32 	%p228, %r825, %r502;
	@%p228 bra 	$L__BB14_375;
	st.global.u32 	[%rd12+384], %r488;
$L__BB14_375:
	add.s32 	%r826, %r503, 128;
	setp.ge.s32 	%p229, %r826, %r502;
	@%p229 bra 	$L__BB14_377;
	st.global.u32 	[%rd12+512], %r489;
$L__BB14_377:
	add.s32 	%r827, %r503, 160;
	setp.ge.s32 	%p230, %r827, %r502;
	@%p230 bra 	$L__BB14_379;
	st.global.u32 	[%rd12+640], %r490;
$L__BB14_379:
	add.s32 	%r828, %r503, 192;
	setp.ge.s32 	%p231, %r828, %r502;
	@%p231 bra 	$L__BB14_381;
	st.global.u32 	[%rd12+768], %r491;
$L__BB14_381:
	add.s32 	%r829, %r503, 224;
	setp.ge.s32 	%p232, %r829, %r502;
	@%p232 bra 	$L__BB14_383;
	st.global.u32 	[%rd12+896], %r492;
$L__BB14_383:
	add.s32 	%r830, %r503, 256;
	setp.ge.s32 	%p233, %r830, %r502;
	@%p233 bra 	$L__BB14_385;
	st.global.u32 	[%rd12+1024], %r493;
$L__BB14_385:
	add.s32 	%r831, %r503, 288;
	setp.ge.s32 	%p234, %r831, %r502;
	@%p234 bra 	$L__BB14_387;
	st.global.u32 	[%rd12+1152], %r494;
$L__BB14_387:
	add.s32 	%r832, %r503, 320;
	setp.ge.s32 	%p235, %r832, %r502;
	@%p235 bra 	$L__BB14_389;
	st.global.u32 	[%rd12+1280], %r495;
$L__BB14_389:
	add.s32 	%r833, %r503, 352;
	setp.ge.s32 	%p236, %r833, %r502;
	@%p236 bra 	$L__BB14_391;
	st.global.u32 	[%rd12+1408], %r496;
$L__BB14_391:
	add.s32 	%r834, %r503, 384;
	setp.ge.s32 	%p237, %r834, %r502;
	@%p237 bra 	$L__BB14_393;
	st.global.u32 	[%rd12+1536], %r497;
$L__BB14_393:
	add.s32 	%r835, %r503, 416;
	setp.ge.s32 	%p238, %r835, %r502;
	@%p238 bra 	$L__BB14_395;
	st.global.u32 	[%rd12+1664], %r498;
$L__BB14_395:
	add.s32 	%r836, %r503, 448;
	setp.ge.s32 	%p239, %r836, %r502;
	@%p239 bra 	$L__BB14_397;
	st.global.u32 	[%rd12+1792], %r499;
$L__BB14_397:
	add.s32 	%r837, %r503, 480;
	setp.ge.s32 	%p240, %r837, %r502;
	@%p240 bra 	$L__BB14_399;
	st.global.u32 	[%rd12+1920], %r500;
$L__BB14_399:
	add.s32 	%r838, %r503, 512;
	setp.ge.s32 	%p241, %r838, %r502;
	@%p241 bra 	$L__BB14_437;
	st.global.u32 	[%rd12+2048], %r501;
	bra.uni 	$L__BB14_437;
$L__BB14_401:
	// begin inline asm
	mov.u32 %r839, %laneid;
	// end inline asm
	shr.u32 	%r840, %r2, 5;
	mul.lo.s32 	%r841, %r840, 544;
	mad.lo.s32 	%r842, %r839, 17, %r841;
	shl.b32 	%r843, %r842, 2;
	mov.u32 	%r844, _ZZN3cub18CUB_300001_SM_10006detail10merge_sort26DeviceMergeSortMergeKernelINS2_10policy_hubIN6thrust24THRUST_300001_SM_1000_NS6detail15normal_iteratorINS6_10device_ptrIiEEEEE9Policy600ESB_PNS0_8NullTypeESB_SF_j17CompareCandMemberiSE_EEvbT2_T3_T4_PT6_PT7_T5_PSJ_SJ_NS1_7vsmem_tEE19static_temp_storage;
	add.s32 	%r845, %r844, %r843;
	st.shared.u32 	[%r845], %r370;
	st.shared.u32 	[%r845+4], %r377;
	st.shared.u32 	[%r845+8], %r384;
	st.shared.u32 	[%r845+12], %r391;
	st.shared.u32 	[%r845+16], %r398;
	st.shared.u32 	[%r845+20], %r405;
	st.shared.u32 	[%r845+24], %r412;
	st.shared.u32 	[%r845+28], %r419;
	st.shared.u32 	[%r845+32], %r426;
	st.shared.u32 	[%r845+36], %r433;
	st.shared.u32 	[%r845+40], %r440;
	st.shared.u32 	[%r845+44], %r447;
	st.shared.u32 	[%r845+48], %r454;
	st.shared.u32 	[%r845+52], %r461;
	st.shared.u32 	[%r845+56], %r468;
	st.shared.u32 	[%r845+60], %r475;
	st.shared.u32 	[%r845+64], %r1346;
	bar.warp.sync 	-1;
	shl.b32 	%r846, %r839, 4;
	sub.s32 	%r847, %r842, %r846;
	shl.b32 	%r848, %r847, 2;
	add.s32 	%r849, %r844, %r848;
	ld.shared.u32 	%r504, [%r849];
	ld.shared.u32 	%r505, [%r849+128];
	ld.shared.u32 	%r506, [%r849+256];
	ld.shared.u32 	%r507, [%r849+384];
	ld.shared.u32 	%r508, [%r849+512];
	ld.shared.u32 	%r509, [%r849+640];
	ld.shared.u32 	%r510, [%r849+768];
	ld.shared.u32 	%r511, [%r849+896];
	ld.shared.u32 	%r512, [%r849+1024];
	ld.shared.u32 	%r513, [%r849+1152];
	ld.shared.u32 	%r514, [%r849+1280];
	ld.shared.u32 	%r515, [%r849+1408];
	ld.shared.u32 	%r516, [%r849+1536];
	ld.shared.u32 	%r517, [%r849+1664];
	ld.shared.u32 	%r518, [%r849+1792];
	ld.shared.u32 	%r519, [%r849+1920];
	ld.shared.u32 	%r520, [%r849+2048];
	setp.ne.s32 	%p242, %r2, 0;
	@%p242 bra 	$L__BB14_403;
	st.volatile.shared.u32 	[_ZZN3cub18CUB_300001_SM_10006detail10merge_sort26DeviceMergeSortMergeKernelINS2_10policy_hubIN6thrust24THRUST_300001_SM_1000_NS6detail15normal_iteratorINS6_10device_ptrIiEEEEE9Policy600ESB_PNS0_8NullTypeESB_SF_j17CompareCandMemberiSE_EEvbT2_T3_T4_PT6_PT7_T5_PSJ_SJ_NS1_7vsmem_tEE19static_temp_storage+17408], %r355;
$L__BB14_403:
	bar.sync 	0;
	ld.volatile.shared.u32 	%r521, [_ZZN3cub18CUB_300001_SM_10006detail10merge_sort26DeviceMergeSortMergeKernelINS2_10policy_hubIN6thrust24THRUST_300001_SM_1000_NS6detail15normal_iteratorINS6_10device_ptrIiEEEEE9Policy600ESB_PNS0_8NullTypeESB_SF_j17CompareCandMemberiSE_EEvbT2_T3_T4_PT6_PT7_T5_PSJ_SJ_NS1_7vsmem_tEE19static_temp_storage+17408];
	and.b32  	%r850, %r2, 31;
	and.b32  	%r851, %r2, 992;
	mul.lo.s32 	%r852, %r851, 17;
	cvt.u64.u32 	%rd264, %r852;
	or.b32  	%r522, %r852, %r850;
	add.s32 	%r853, %r850, %r484;
	cvt.u64.u32 	%rd265, %r853;
	add.s64 	%rd266, %rd265, %rd264;
	setp.ge.s32 	%p243, %r522, %r521;
	shl.b64 	%rd267, %rd266, 2;
	add.s64 	%rd13, %rd3, %rd267;
	@%p243 bra 	$L__BB14_405;
	st.global.u32 	[%rd13], %r504;
$L__BB14_405:
	add.s32 	%r854, %r522, 32;
	setp.ge.s32 	%p244, %r854, %r521;
	@%p244 bra 	$L__BB14_407;
	st.global.u32 	[%rd13+128], %r505;
$L__BB14_407:
	add.s32 	%r855, %r522, 64;
	setp.ge.s32 	%p245, %r855, %r521;
	@%p245 bra 	$L__BB14_409;
	st.global.u32 	[%rd13+256], %r506;
$L__BB14_409:
	add.s32 	%r856, %r522, 96;
	setp.ge.s32 	%p246, %r856, %r521;
	@%p246 bra 	$L__BB14_411;
	st.global.u32 	[%rd13+384], %r507;
$L__BB14_411:
	add.s32 	%r857, %r522, 128;
	setp.ge.s32 	%p247, %r857, %r521;
	@%p247 bra 	$L__BB14_413;
	st.global.u32 	[%rd13+512], %r508;
$L__BB14_413:
	add.s32 	%r858, %r522, 160;
	setp.ge.s32 	%p248, %r858, %r521;
	@%p248 bra 	$L__BB14_415;
	st.global.u32 	[%rd13+640], %r509;
$L__BB14_415:
	add.s32 	%r859, %r522, 192;
	setp.ge.s32 	%p249, %r859, %r521;
	@%p249 bra 	$L__BB14_417;
	st.global.u32 	[%rd13+768], %r510;
$L__BB14_417:
	add.s32 	%r860, %r522, 224;
	setp.ge.s32 	%p250, %r860, %r521;
	@%p250 bra 	$L__BB14_419;
	st.global.u32 	[%rd13+896], %r511;
$L__BB14_419:
	add.s32 	%r861, %r522, 256;
	setp.ge.s32 	%p251, %r861, %r521;
	@%p251 bra 	$L__BB14_421;
	st.global.u32 	[%rd13+1024], %r512;
$L__BB14_421:
	add.s32 	%r862, %r522, 288;
	setp.ge.s32 	%p252, %r862, %r521;
	@%p252 bra 	$L__BB14_423;
	st.global.u32 	[%rd13+1152], %r513;
$L__BB14_423:
	add.s32 	%r863, %r522, 320;
	setp.ge.s32 	%p253, %r863, %r521;
	@%p253 bra 	$L__BB14_425;
	st.global.u32 	[%rd13+1280], %r514;
$L__BB14_425:
	add.s32 	%r864, %r522, 352;
	setp.ge.s32 	%p254, %r864, %r521;
	@%p254 bra 	$L__BB14_427;
	st.global.u32 	[%rd13+1408], %r515;
$L__BB14_427:
	add.s32 	%r865, %r522, 384;
	setp.ge.s32 	%p255, %r865, %r521;
	@%p255 bra 	$L__BB14_429;
	st.global.u32 	[%rd13+1536], %r516;
$L__BB14_429:
	add.s32 	%r866, %r522, 416;
	setp.ge.s32 	%p256, %r866, %r521;
	@%p256 bra 	$L__BB14_431;
	st.global.u32 	[%rd13+1664], %r517;
$L__BB14_431:
	add.s32 	%r867, %r522, 448;
	setp.ge.s32 	%p257, %r867, %r521;
	@%p257 bra 	$L__BB14_433;
	st.global.u32 	[%rd13+1792], %r518;
$L__BB14_433:
	add.s32 	%r868, %r522, 480;
	setp.ge.s32 	%p258, %r868, %r521;
	@%p258 bra 	$L__BB14_435;
	st.global.u32 	[%rd13+1920], %r519;
$L__BB14_435:
	add.s32 	%r869, %r522, 512;
	setp.ge.s32 	%p259, %r869, %r521;
	@%p259 bra 	$L__BB14_437;
	st.global.u32 	[%rd13+2048], %r520;
$L__BB14_437:
	ret;

}
	// .globl	_ZN3cub18CUB_300001_SM_10006detail10merge_sort30DeviceMergeSortBlockSortKernelINS2_10policy_hubIN6thrust24THRUST_300001_SM_1000_NS6detail15normal_iteratorINS6_10device_ptrIiEEEEE9Policy600ESB_PNS0_8NullTypeESB_SF_m17CompareCandMemberiSE_EEvbT0_T1_T2_T3_T4_PT6_PT7_T5_NS1_7vsmem_tE
.visible .entry _ZN3cub18CUB_300001_SM_10006detail10merge_sort30DeviceMergeSortBlockSortKernelINS2_10policy_hubIN6thrust24THRUST_300001_SM_1000_NS6detail15normal_iteratorINS6_10device_ptrIiEEEEE9Policy600ESB_PNS0_8NullTypeESB_SF_m17CompareCandMemberiSE_EEvbT0_T1_T2_T3_T4_PT6_PT7_T5_NS1_7vsmem_tE(
	.param .u8 _ZN3cub18CUB_300001_SM_10006detail10merge_sort30DeviceMergeSortBlockSortKernelINS2_10policy_hubIN6thrust24THRUST_300001_SM_1000_NS6detail15normal_iteratorINS6_10device_ptrIiEEEEE9Policy600ESB_PNS0_8NullTypeESB_SF_m17CompareCandMemberiSE_EEvbT0_T1_T2_T3_T4_PT6_PT7_T5_NS1_7vsmem_tE_param_0,
	.param .align 8 .b8 _ZN3cub18CUB_300001_SM_10006detail10merge_sort30DeviceMergeSortBlockSortKernelINS2_10policy_hubIN6thrust24THRUST_300001_SM_1000_NS6detail15normal_iteratorINS6_10device_ptrIiEEEEE9Policy600ESB_PNS0_8NullTypeESB_SF_m17CompareCandMemberiSE_EEvbT0_T1_T2_T3_T4_PT6_PT7_T5_NS1_7vsmem_tE_param_1[8],
	.param .u64 .ptr .align 1 _ZN3cub18CUB_300001_SM_10006detail10merge_sort30DeviceMergeSortBlockSortKernelINS2_10policy_hubIN6thrust24THRUST_300001_SM_1000_NS6detail15normal_iteratorINS6_10device_ptrIiEEEEE9Policy600ESB_PNS0_8NullTypeESB_SF_m17CompareCandMemberiSE_EEvbT0_T1_T2_T3_T4_PT6_PT7_T5_NS1_7vsmem_tE_param_2,
	.param .align 8 .b8 _ZN3cub18CUB_300001_SM_10006detail10merge_sort30DeviceMergeSortBlockSortKernelINS2_10policy_hubIN6thrust24THRUST_300001_SM_1000_NS6detail15normal_iteratorINS6_10device_ptrIiEEEEE9Policy600ESB_PNS0_8NullTypeESB_SF_m17CompareCandMemberiSE_EEvbT0_T1_T2_T3_T4_PT6_PT7_T5_NS1_7vsmem_tE_param_3[8],
	.param .u64 .ptr .align 1 _ZN3cub18CUB_300001_SM_10006detail10merge_sort30DeviceMergeSortBlockSortKernelINS2_10policy_hubIN6thrust24THRUST_300001_SM_1000_NS6detail15normal_iteratorINS6_10device_ptrIiEEEEE9Policy600ESB_PNS0_8NullTypeESB_SF_m17CompareCandMemberiSE_EEvbT0_T1_T2_T3_T4_PT6_PT7_T5_NS1_7vsmem_tE_param_4,
	.param .u64 _ZN3cub18CUB_300001_SM_10006detail10merge_sort30DeviceMergeSortBlockSortKernelINS2_10policy_hubIN6thrust24THRUST_300001_SM_1000_NS6detail15normal_iteratorINS6_10device_ptrIiEEEEE9Policy600ESB_PNS0_8NullTypeESB_SF_m17CompareCandMemberiSE_EEvbT0_T1_T2_T3_T4_PT6_PT7_T5_NS1_7vsmem_tE_param_5,
	.param .u64 .ptr .align 1 _ZN3cub18CUB_300001_SM_10006detail10merge_sort30DeviceMergeSortBlockSortKernelINS2_10policy_hubIN6thrust24THRUST_300001_SM_1000_NS6detail15normal_iteratorINS6_10device_ptrIiEEEEE9Policy600ESB_PNS0_8NullTypeESB_SF_m17CompareCandMemberiSE_EEvbT0_T1_T2_T3_T4_PT6_PT7_T5_NS1_7vsmem_tE_param_6,
	.param .u64 .ptr .align 1 _ZN3cub18CUB_300001_SM_10006detail10merge_sort30DeviceMergeSortBlockSortKernelINS2_10policy_hubIN6thrust24THRUST_300001_SM_1000_NS6detail15normal_iteratorINS6_10device_ptrIiEEEEE9Policy600ESB_PNS0_8NullTypeESB_SF_m17CompareCandMemberiSE_EEvbT0_T1_T2_T3_T4_PT6_PT7_T5_NS1_7vsmem_tE_param_7,
	.param .align 8 .b8 _ZN3cub18CUB_300001_SM_10006detail10merge_sort30DeviceMergeSortBlockSortKernelINS2_10policy_hubIN6thrust24THRUST_300001_SM_1000_NS6detail15normal_iteratorINS6_10device_ptrIiEEEEE9Policy600ESB_PNS0_8NullTypeESB_SF_m17CompareCandMemberiSE_EEvbT0_T1_T2_T3_T4_PT6_PT7_T5_NS1_7vsmem_tE_param_8[16],
	.param .align 8 .b8 _ZN3cub18CUB_300001_SM_10006detail10merge_sort30DeviceMergeSortBlockSortKernelINS2_10policy_hubIN6thrust24THRUST_300001_SM_1000_NS6detail15normal_iteratorINS6_10device_ptrIiEEEEE9Policy600ESB_PNS0_8NullTypeESB_SF_m17CompareCandMemberiSE_EEvbT0_T1_T2_T3_T4_PT6_PT7_T5_NS1_7vsmem_tE_param_9[8]
)
.maxntid 256
{
	.reg .pred 	%p<633>;
	.reg .b16 	%rs<8>;
	.reg .b32 	%r<2298>;
	.reg .b64 	%rd<1467>;
	// demoted variable
	.shared .align 16 .b8 _ZZN3cub18CUB_300001_SM_10006detail10merge_sort30DeviceMergeSortBlockSortKernelINS2_10policy_hubIN6thrust24THRUST_300001_SM_1000_NS6detail15normal_iteratorINS6_10device_ptrIiEEEEE9Policy600ESB_PNS0_8NullTypeESB_SF_m17CompareCandMemberiSE_EEvbT0_T1_T2_T3_T4_PT6_PT7_T5_NS1_7vsmem_tEE19static_temp_storage[17424];
	ld.param.u32 	%r513, [_ZN3cub18CUB_300001_SM_10006detail10merge_sort30DeviceMergeSortBlockSortKernelINS2_10policy_hubIN6thrust24THRUST_300001_SM_1000_NS6detail15normal_iteratorINS6_10device_ptrIiEEEEE9Policy600ESB_PNS0_8NullTypeESB_SF_m17CompareCandMemberiSE_EEvbT0_T1_T2_T3_T4_PT6_PT7_T5_NS1_7vsmem_tE_param_8+8];
	ld.param.u64 	%rd11, [_ZN3cub18CUB_300001_SM_10006detail10merge_sort30DeviceMergeSortBlockSortKernelINS2_10policy_hubIN6thrust24THRUST_300001_SM_1000_NS6detail15normal_iteratorINS6_10device_ptrIiEEEEE9Policy600ESB_PNS0_8NullTypeESB_SF_m17CompareCandMemberiSE_EEvbT0_T1_T2_T3_T4_PT6_PT7_T5_NS1_7vsmem_tE_param_8];
	ld.param.u64 	%rd12, [_ZN3cub18CUB_300001_SM_10006detail10merge_sort30DeviceMergeSortBlockSortKernelINS2_10policy_hubIN6thrust24THRUST_300001_SM_1000_NS6detail15normal_iteratorINS6_10device_ptrIiEEEEE9Policy600ESB_PNS0_8NullTypeESB_SF_m17CompareCandMemberiSE_EEvbT0_T1_T2_T3_T4_PT6_PT7_T5_NS1_7vsmem_tE_param_3];
	ld.param.u64 	%rd13, [_ZN3cub18CUB_300001_SM_10006detail10merge_sort30DeviceMergeSortBlockSortKernelINS2_10policy_hubIN6thrust24THRUST_300001_SM_1000_NS6detail15normal_iteratorINS6_10device_ptrIiEEEEE9Policy600ESB_PNS0_8NullTypeESB_SF_m17CompareCandMemberiSE_EEvbT0_T1_T2_T3_T4_PT6_PT7_T5_NS1_7vsmem_tE_param_1];
	ld.param.u64 	%rd10, [_ZN3cub18CUB_300001_SM_10006detail10merge_sort30DeviceMergeSortBlockSortKernelINS2_10policy_hubIN6thrust24THRUST_300001_SM_1000_NS6detail15normal_iteratorINS6_10device_ptrIiEEEEE9Policy600ESB_PNS0_8NullTypeESB_SF_m17CompareCandMemberiSE_EEvbT0_T1_T2_T3_T4_PT6_PT7_T5_NS1_7vsmem_tE_param_5];
	ld.param.u64 	%rd14, [_ZN3cub18CUB_300001_SM_10006detail10merge_sort30DeviceMergeSortBlockSortKernelINS2_10policy_hubIN6thrust24THRUST_300001_SM_1000_NS6detail15normal_iteratorINS6_10device_ptrIiEEEEE9Policy600ESB_PNS0_8NullTypeESB_SF_m17CompareCandMemberiSE_EEvbT0_T1_T2_T3_T4_PT6_PT7_T5_NS1_7vsmem_tE_param_6];
	cvta.to.global.u64 	%rd1, %rd14;
	cvta.to.global.u64 	%rd2, %rd13;
	cvta.to.global.u64 	%rd3, %rd12;
	cvta.to.global.u64 	%rd4, %rd11;
	mov.u32 	%r519, %ctaid.x;
	cvt.u64.u32 	%rd15, %r519;
	mov.u32 	%r520, %nctaid.x;
	cvt.u64.u32 	%rd16, %r520;
	mul.wide.u32 	%rd5, %r519, 4352;
	add.s64 	%rd17, %rd16, -1;
	setp.le.u64 	%p65, %rd17, %rd15;
	@%p65 bra 	$L__BB15_108;
	// begin inline asm
	griddepcontrol.wait;
	// end inline asm
	mov.u32 	%r2, %tid.x;
	and.b32  	%r3, %r2, 31;
	and.b32  	%r1325, %r2, 992;
	mul.lo.s32 	%r4, %r1325, 17;
	or.b32  	%r1326, %r4, %r3;
	cvt.u64.u32 	%rd839, %r1326;
	add.s64 	%rd6, %rd5, %rd839;
	shl.b64 	%rd840, %rd6, 2;
	add.s64 	%rd841, %rd2, %rd840;
	ld.global.u32 	%r1327, [%rd841];
	ld.global.u32 	%r1328, [%rd841+128];
	ld.global.u32 	%r1329, [%rd841+256];
	ld.global.u32 	%r1330, [%rd841+384];
	ld.global.u32 	%r1331, [%rd841+512];
	ld.global.u32 	%r1332, [%rd841+640];
	ld.global.u32 	%r1333, [%rd841+768];
	ld.global.u32 	%r1334, [%rd841+896];
	ld.global.u32 	%r1335, [%rd841+1024];
	ld.global.u32 	%r1336, [%rd841+1152];
	ld.global.u32 	%r1337, [%rd841+1280];
	ld.global.u32 	%r1338, [%rd841+1408];
	ld.global.u32 	%r1339, [%rd841+1536];
	ld.global.u32 	%r1340, [%rd841+1664];
	ld.global.u32 	%r1341, [%rd841+1792];
	ld.global.u32 	%r1342, [%rd841+1920];
	ld.global.u32 	%r1343, [%rd841+2048];
	// begin inline asm
	mov.u32 %r1323, %laneid;
	// end inline asm
	shr.u32 	%r1344, %r2, 5;
	mad.lo.s32 	%r1345, %r1344, 544, %r1323;
	shl.b32 	%r1346, %r1345, 2;
	mov.u32 	%r1347, _ZZN3cub18CUB_300001_SM_10006detail10merge_sort30DeviceMergeSortBlockSortKernelINS2_10policy_hubIN6thrust24THRUST_300001_SM_1000_NS6detail15normal_iteratorINS6_10device_ptrIiEEEEE9Policy600ESB_PNS0_8NullTypeESB_SF_m17CompareCandMemberiSE_EEvbT0_T1_T2_T3_T4_PT6_PT7_T5_NS1_7vsmem_tEE19static_temp_storage;
	add.s32 	%r5, %r1347, %r1346;
	st.shared.u32 	[%r5], %r1327;
	st.shared.u32 	[%r5+128], %r1328;
	st.shared.u32 	[%r5+256], %r1329;
	st.shared.u32 	[%r5+384], %r1330;
	st.shared.u32 	[%r5+512], %r1331;
	st.shared.u32 	[%r5+640], %r1332;
	st.shared.u32 	[%r5+768], %r1333;
	st.shared.u32 	[%r5+896], %r1334;
	st.shared.u32 	[%r5+1024], %r1335;
	st.shared.u32 	[%r5+1152], %r1336;
	st.shared.u32 	[%r5+1280], %r1337;
	st.shared.u32 	[%r5+1408], %r1338;
	st.shared.u32 	[%r5+1536], %r1339;
	st.shared.u32 	[%r5+1664], %r1340;
	st.shared.u32 	[%r5+1792], %r1341;
	st.shared.u32 	[%r5+1920], %r1342;
	st.shared.u32 	[%r5+2048], %r1343;
	bar.warp.sync 	-1;
	shl.b32 	%r1348, %r1323, 6;
	add.s32 	%r6, %r5, %r1348;
	ld.shared.u32 	%r1349, [%r6];
	ld.shared.u32 	%r1350, [%r6+4];
	ld.shared.u32 	%r1351, [%r6+8];
	ld.shared.u32 	%r1352, [%r6+12];
	ld.shared.u32 	%r1353, [%r6+16];
	ld.shared.u32 	%r1354, [%r6+20];
	ld.shared.u32 	%r1355, [%r6+24];
	ld.shared.u32 	%r1356, [%r6+28];
	ld.shared.u32 	%r1357, [%r6+32];
	ld.shared.u32 	%r1358, [%r6+36];
	ld.shared.u32 	%r1359, [%r6+40];
	ld.shared.u32 	%r1360, [%r6+44];
	ld.shared.u32 	%r1361, [%r6+48];
	ld.shared.u32 	%r1362, [%r6+52];
	ld.shared.u32 	%r1363, [%r6+56];
	ld.shared.u32 	%r1364, [%r6+60];
	ld.shared.u32 	%r1365, [%r6+64];
	bar.sync 	0;
	// begin inline asm
	griddepcontrol.launch_dependents;
	// end inline asm
	cvt.s64.s32 	%rd842, %r513;
	add.s64 	%rd7, %rd4, %rd842;
	mul.wide.s32 	%rd843, %r1350, 16;
	add.s64 	%rd844, %rd7, %rd843;
	ld.global.u32 	%r1366, [%rd844];
	mul.wide.s32 	%rd845, %r1349, 16;
	add.s64 	%rd846, %rd7, %rd845;
	ld.global.u32 	%r1367, [%rd846];
	setp.lt.s32 	%p376, %r1366, %r1367;
	selp.b32 	%r1368, %r1349, %r1350, %p376;
	selp.b32 	%r1369, %r1350, %r1349, %p376;
	mul.wide.s32 	%rd847, %r1352, 16;
	add.s64 	%rd848, %rd7, %rd847;
	ld.global.u32 	%r1370, [%rd848];
	mul.wide.s32 	%rd849, %r1351, 16;
	add.s64 	%rd850, %rd7, %rd849;
	ld.global.u32 	%r1371, [%rd850];
	setp.lt.s32 	%p377, %r1370, %r1371;
	selp.b32 	%r1372, %r1351, %r1352, %p377;
	selp.b32 	%r1373, %r1352, %r1351, %p377;
	mul.wide.s32 	%rd851, %r1354, 16;
	add.s64 	%rd852, %rd7, %rd851;
	ld.global.u32 	%r1374, [%rd852];
	mul.wide.s32 	%rd853, %r1353, 16;
	add.s64 	%rd854, %rd7, %rd853;
	ld.global.u32 	%r1375, [%rd854];
	setp.lt.s32 	%p378, %r1374, %r1375;
	selp.b32 	%r1376, %r1353, %r1354, %p378;
	selp.b32 	%r1377, %r1354, %r1353, %p378;
	mul.wide.s32 	%rd855, %r1356, 16;
	add.s64 	%rd856, %rd7, %rd855;
	ld.global.u32 	%r1378, [%rd856];
	mul.wide.s32 	%rd857, %r1355, 16;
	add.s64 	%rd858, %rd7, %rd857;
	ld.global.u32 	%r1379, [%rd858];
	setp.lt.s32 	%p379, %r1378, %r1379;
	selp.b32 	%r1380, %r1355, %r1356, %p379;
	selp.b32 	%r1381, %r1356, %r1355, %p379;
	mul.wide.s32 	%rd859, %r1358, 16;
	add.s64 	%rd860, %rd7, %rd859;
	ld.global.u32 	%r1382, [%rd860];
	mul.wide.s32 	%rd861, %r1357, 16;
	add.s64 	%rd862, %rd7, %rd861;
	ld.global.u32 	%r1383, [%rd862];
	setp.lt.s32 	%p380, %r1382, %r1383;
	selp.b32 	%r1384, %r1357, %r1358, %p380;
	selp.b32 	%r1385, %r1358, %r1357, %p380;
	mul.wide.s32 	%rd863, %r1360, 16;
	add.s64 	%rd864, %rd7, %rd863;
	ld.global.u32 	%r1386, [%rd864];
	mul.wide.s32 	%rd865, %r1359, 16;
	add.s64 	%rd866, %rd7, %rd865;
	ld.global.u32 	%r1387, [%rd866];
	setp.lt.s32 	%p381, %r1386, %r1387;
	selp.b32 	%r1388, %r1359, %r1360, %p381;
	selp.b32 	%r1389, %r1360, %r1359, %p381;
	mul.wide.s32 	%rd867, %r1362, 16;
	add.s64 	%rd868, %rd7, %rd867;
	ld.global.u32 	%r1390, [%rd868];
	mul.wide.s32 	%rd869, %r1361, 16;
	add.s64 	%rd870, %rd7, %rd869;
	ld.global.u32 	%r1391, [%rd870];
	setp.lt.s32 	%p382, %r1390, %r1391;
	selp.b32 	%r1392, %r1361, %r1362, %p382;
	selp.b32 	%r1393, %r1362, %r1361, %p382;
	mul.wide.s32 	%rd871, %r1364, 16;
	add.s64 	%rd872, %rd7, %rd871;
	ld.global.u32 	%r1394, [%rd872];
	mul.wide.s32 	%rd873, %r1363, 16;
	add.s64 	%rd874, %rd7, %rd873;
	ld.global.u32 	%r1395, [%rd874];
	setp.lt.s32 	%p383, %r1394, %r1395;
	selp.b32 	%r1396, %r1363, %r1364, %p383;
	selp.b32 	%r1397, %r1364, %r1363, %p383;
	mul.wide.s32 	%rd875, %r1373, 16;
	add.s64 	%rd876, %rd7, %rd875;
	ld.global.u32 	%r1398, [%rd876];
	mul.wide.s32 	%rd877, %r1368, 16;
	add.s64 	%rd878, %rd7, %rd877;
	ld.global.u32 	%r1399, [%rd878];
	setp.lt.s32 	%p384, %r1398, %r1399;
	selp.b32 	%r1400, %r1368, %r1373, %p384;
	selp.b32 	%r1401, %r1373, %r1368, %p384;
	mul.wide.s32 	%rd879, %r1377, 16;
	add.s64 	%rd880, %rd7, %rd879;
	ld.global.u32 	%r1402, [%rd880];
	mul.wide.s32 	%rd881, %r1372, 16;
	add.s64 	%rd882, %rd7, %rd881;
	ld.global.u32 	%r1403, [%rd882];
	setp.lt.s32 	%p385, %r1402, %r1403;
	selp.b32 	%r1404, %r1372, %r1377, %p385;
	selp.b32 	%r1405, %r1377, %r1372, %p385;
	mul.wide.s32 	%rd883, %r1381, 16;
	add.s64 	%rd884, %rd7, %rd883;
	ld.global.u32 	%r1406, [%rd884];
	mul.wide.s32 	%rd885, %r1376, 16;
	add.s64 	%rd886, %rd7, %rd885;
	ld.global.u32 	%r1407, [%rd886];
	setp.lt.s32 	%p386, %r1406, %r1407;
	selp.b32 	%r1408, %r1376, %r1381, %p386;
	selp.b32 	%r1409, %r1381, %r1376, %p386;
	mul.wide.s32 	%rd887, %r1385, 16;
	add.s64 	%rd888, %rd7, %rd887;
	ld.global.u32 	%r1410, [%rd888];
	mul.wide.s32 	%rd889, %r1380, 16;
	add.s64 	%rd890, %rd7, %rd889;
	ld.global.u32 	%r1411, [%rd890];
	setp.lt.s32 	%p387, %r1410, %r1411;
	selp.b32 	%r1412, %r1380, %r1385, %p387;
	selp.b32 	%r1413, %r1385, %r1380, %p387;
	mul.wide.s32 	%rd891, %r1389, 16;
	add.s64 	%rd892, %rd7, %rd891;
	ld.global.u32 	%r1414, [%rd892];
	mul.wide.s32 	%rd893, %r1384, 16;
	add.s64 	%rd894, %rd7, %rd893;
	ld.global.u32 	%r1415, [%rd894];
	setp.lt.s32 	%p388, %r1414, %r1415;
	selp.b32 	%r1416, %r1384, %r1389, %p388;
	selp.b32 	%r1417, %r1389, %r1384, %p388;
	mul.wide.s32 	%rd895, %r1393, 16;
	add.s64 	%rd896, %rd7, %rd895;
	ld.global.u32 	%r1418, [%rd896];
	mul.wide.s32 	%rd897, %r1388, 16;
	add.s64 	%rd898, %rd7, %rd897;
	ld.global.u32 	%r1419, [%rd898];
	setp.lt.s32 	%p389, %r1418, %r1419;
	selp.b32 	%r1420, %r1388, %r1393, %p389;
	selp.b32 	%r1421, %r1393, %r1388, %p389;
	mul.wide.s32 	%rd899, %r1397, 16;
	add.s64 	%rd900, %rd7, %rd899;
	ld.global.u32 	%r1422, [%rd900];
	mul.wide.s32 	%rd901, %r1392, 16;
	add.s64 	%rd902, %rd7, %rd901;
	ld.global.u32 	%r1423, [%rd902];
	setp.lt.s32 	%p390, %r1422, %r1423;
	selp.b32 	%r1424, %r1392, %r1397, %p390;
	selp.b32 	%r1425, %r1397, %r1392, %p390;
	mul.wide.s32 	%rd903, %r1365, 16;
	add.s64 	%rd904, %rd7, %rd903;
	ld.global.u32 	%r1426, [%rd904];
	mul.wide.s32 	%rd905, %r1396, 16;
	add.s64 	%rd906, %rd7, %rd905;
	ld.global.u32 	%r1427, [%rd906];
	setp.lt.s32 	%p391, %r1426, %r1427;
	selp.b32 	%r1428, %r1396, %r1365, %p391;
	selp.b32 	%r1429, %r1365, %r1396, %p391;
	mul.wide.s32 	%rd907, %r1401, 16;
	add.s64 	%rd908, %rd7, %rd907;
	ld.global.u32 	%r1430, [%rd908];
	mul.wide.s32 	%rd909, %r1369, 16;
	add.s64 	%rd910, %rd7, %rd909;
	ld.global.u32 	%r1431, [%rd910];
	setp.lt.s32 	%p392, %r1430, %r1431;
	selp.b32 	%r1432, %r1369, %r1401, %p392;
	selp.b32 	%r1433, %r1401, %r1369, %p392;
	mul.wide.s32 	%rd911, %r1405, 16;
	add.s64 	%rd912, %rd7, %rd911;
	ld.global.u32 	%r1434, [%rd912];
	mul.wide.s32 	%rd913, %r1400, 16;
	add.s64 	%rd914, %rd7, %rd913;
	ld.global.u32 	%r1435, [%rd914];
	setp.lt.s32 	%p393, %r1434, %r1435;
	selp.b32 	%r1436, %r1400, %r1405, %p393;
	selp.b32 	%r1437, %r1405, %r1400, %p393;
	mul.wide.s32 	%rd915, %r1409, 16;
	add.s64 	%rd916, %rd7, %rd915;
	ld.global.u32 	%r1438, [%rd916];
	mul.wide.s32 	%rd917, %r1404, 16;
	add.s64 	%rd918, %rd7, %rd917;
	ld.global.u32 	%r1439, [%rd918];
	setp.lt.s32 	%p394, %r1438, %r1439;
	selp.b32 	%r1440, %r1404, %r1409, %p394;
	selp.b32 	%r1441, %r1409, %r1404, %p394;
	mul.wide.s32 	%rd919, %r1413, 16;
	add.s64 	%rd920, %rd7, %rd919;
	ld.global.u32 	%r1442, [%rd920];
	mul.wide.s32 	%rd921, %r1408, 16;
	add.s64 	%rd922, %rd7, %rd921;
	ld.global.u32 	%r1443, [%rd922];
	setp.lt.s32 	%p395, %r1442, %r1443;
	selp.b32 	%r1444, %r1408, %r1413, %p395;
	selp.b32 	%r1445, %r1413, %r1408, %p395;
	mul.wide.s32 	%rd923, %r1417, 16;
	add.s64 	%rd924, %rd7, %rd923;
	ld.global.u32 	%r1446, [%rd924];
	mul.wide.s32 	%rd925, %r1412, 16;
	add.s64 	%rd926, %rd7, %rd925;
	ld.global.u32 	%r1447, [%rd926];
	setp.lt.s32 	%p396, %r1446, %r1447;
	selp.b32 	%r1448, %r1412, %r1417, %p396;
	selp.b32 	%r1449, %r1417, %r1412, %p396;
	mul.wide.s32 	%rd927, %r1421, 16;
	add.s64 	%rd928, %rd7, %rd927;
	ld.global.u32 	%r1450, [%rd928];
	mul.wide.s32 	%rd929, %r1416, 16;
	add.s64 	%rd930, %rd7, %rd929;
	ld.global.u32 	%r1451, [%rd930];
	setp.lt.s32 	%p397, %r1450, %r1451;
	selp.b32 	%r1452, %r1416, %r1421, %p397;
	selp.b32 	%r1453, %r1421, %r1416, %p397;
	mul.wide.s32 	%rd931, %r1425, 16;
	add.s64 	%rd932, %rd7, %rd931;
	ld.global.u32 	%r1454, [%rd932];
	mul.wide.s32 	%rd933, %r1420, 16;
	add.s64 	%rd934, %rd7, %rd933;
	ld.global.u32 	%r1455, [%rd934];
	setp.lt.s32 	%p398, %r1454, %r1455;
	selp.b32 	%r1456, %r1420, %r1425, %p398;
	selp.b32 	%r1457, %r1425, %r1420, %p398;
	mul.wide.s32 	%rd935, %r1429, 16;
	add.s64 	%rd936, %rd7, %rd935;
	ld.global.u32 	%r1458, [%rd936];
	mul.wide.s32 	%rd937, %r1424, 16;
	add.s64 	%rd938, %rd7, %rd937;
	ld.global.u32 	%r1459, [%rd938];
	setp.lt.s32 	%p399, %r1458, %r1459;
	selp.b32 	%r1460, %r1424, %r1429, %p399;
	selp.b32 	%r1461, %r1429, %r1424, %p399;
	mul.wide.s32 	%rd939, %r1437, 16;
	add.s64 	%rd940, %rd7, %rd939;
	ld.global.u32 	%r1462, [%rd940];
	mul.wide.s32 	%rd941, %r1432, 16;
	add.s64 	%rd942, %rd7, %rd941;
	ld.global.u32 	%r1463, [%rd942];
	setp.lt.s32 	%p400, %r1462, %r1463;
	selp.b32 	%r1464, %r1432, %r1437, %p400;
	selp.b32 	%r1465, %r1437, %r1432, %p400;
	mul.wide.s32 	%rd943, %r1441, 16;
	add.s64 	%rd944, %rd7, %rd943;
	ld.global.u32 	%r1466, [%rd944];
	mul.wide.s32 	%rd945, %r1436, 16;
	add.s64 	%rd946, %rd7, %rd945;
	ld.global.u32 	%r1467, [%rd946];
	setp.lt.s32 	%p401, %r1466, %r1467;
	selp.b32 	%r1468, %r1436, %r1441, %p401;
	selp.b32 	%r1469, %r1441, %r1436, %p401;
	mul.wide.s32 	%rd947, %r1445, 16;
	add.s64 	%rd948, %rd7, %rd947;
	ld.global.u32 	%r1470, [%rd948];
	mul.wide.s32 	%rd949, %r1440, 16;
	add.s64 	%rd950, %rd7, %rd949;
	ld.global.u32 	%r1471, [%rd950];
	setp.lt.s32 	%p402, %r1470, %r1471;
	selp.b32 	%r1472, %r1440, %r1445, %p402;
	selp.b32 	%r1473, %r1445, %r1440, %p402;
	mul.wide.s32 	%rd951, %r1449, 16;
	add.s64 	%rd952, %rd7, %rd951;
	ld.global.u32 	%r1474, [%rd952];
	mul.wide.s32 	%rd953, %r1444, 16;
	add.s64 	%rd954, %rd7, %rd953;
	ld.global.u32 	%r1475, [%rd954];
	setp.lt.s32 	%p403, %r1474, %r1475;
	selp.b32 	%r1476, %r1444, %r1449, %p403;
	selp.b32 	%r1477, %r1449, %r1444, %p403;
	mul.wide.s32 	%rd955, %r1453, 16;
	add.s64 	%rd956, %rd7, %rd955;
	ld.global.u32 	%r1478, [%rd956];
	mul.wide.s32 	%rd957, %r1448, 16;
	add.s64 	%rd958, %rd7, %rd957;
	ld.global.u32 	%r1479, [%rd958];
	setp.lt.s32 	%p404, %r1478, %r1479;
	selp.b32 	%r1480, %r1448, %r1453, %p404;
	selp.b32 	%r1481, %r1453, %r1448, %p404;
	mul.wide.s32 	%rd959, %r1457, 16;
	add.s64 	%rd960, %rd7, %rd959;
	ld.global.u32 	%r1482, [%rd960];
	mul.wide.s32 	%rd961, %r1452, 16;
	add.s64 	%rd962, %rd7, %rd961;
	ld.global.u32 	%r1483, [%rd962];
	setp.lt.s32 	%p405, %r1482, %r1483;
	selp.b32 	%r1484, %r1452, %r1457, %p405;
	selp.b32 	%r1485, %r1457, %r1452, %p405;
	mul.wide.s32 	%rd963, %r1461, 16;
	add.s64 	%rd964, %rd7, %rd963;
	ld.global.u32 	%r1486, [%rd964];
	mul.wide.s32 	%rd965, %r1456, 16;
	add.s64 	%rd966, %rd7, %rd965;
	ld.global.u32 	%r1487, [%rd966];
	setp.lt.s32 	%p406, %r1486, %r1487;
	selp.b32 	%r1488, %r1456, %r1461, %p406;
	selp.b32 	%r1489, %r1461, %r1456, %p406;
	mul.wide.s32 	%rd967, %r1428, 16;
	add.s64 	%rd968, %rd7, %rd967;
	ld.global.u32 	%r1490, [%rd968];
	mul.wide.s32 	%rd969, %r1460, 16;
	add.s64 	%rd970, %rd7, %rd969;
	ld.global.u32 	%r1491, [%rd970];
	setp.lt.s32 	%p407, %r1490, %r1491;
	selp.b32 	%r1492, %r1460, %r1428, %p407;
	selp.b32 	%r1493, %r1428, %r1460, %p407;
	mul.wide.s32 	%rd971, %r1465, 16;
	add.s64 	%rd972, %rd7, %rd971;
	ld.global.u32 	%r1494, [%rd972];
	mul.wide.s32 	%rd973, %r1433, 16;
	add.s64 	%rd974, %rd7, %rd973;
	ld.global.u32 	%r1495, [%rd974];
	setp.lt.s32 	%p408, %r1494, %r1495;
	selp.b32 	%r1496, %r1433, %r1465, %p408;
	selp.b32 	%r1497, %r1465, %r1433, %p408;
	mul.wide.s32 	%rd975, %r1469, 16;
	add.s64 	%rd976, %rd7, %rd975;
	ld.global.u32 	%r1498, [%rd976];
	mul.wide.s32 	%rd977, %r1464, 16;
	add.s64 	%rd978, %rd7, %rd977;
	ld.global.u32 	%r1499, [%rd978];
	setp.lt.s32 	%p409, %r1498, %r1499;
	selp.b32 	%r1500, %r1464, %r1469, %p409;
	selp.b32 	%r1501, %r1469, %r1464, %p409;
	mul.wide.s32 	%rd979, %r1473, 16;
	add.s64 	%rd980, %rd7, %rd979;
	ld.global.u32 	%r1502, [%rd980];
	mul.wide.s32 	%rd981, %r1468, 16;
	add.s64 	%rd982, %rd7, %rd981;
	ld.global.u32 	%r1503, [%rd982];
	setp.lt.s32 	%p410, %r1502, %r1503;
	selp.b32 	%r1504, %r1468, %r1473, %p410;
	selp.b32 	%r1505, %r1473, %r1468, %p410;
	mul.wide.s32 	%rd983, %r1477, 16;
	add.s64 	%rd984, %rd7, %rd983;
	ld.global.u32 	%r1506, [%rd984];
	mul.wide.s32 	%rd985, %r1472, 16;
	add.s64 	%rd986, %rd7, %rd985;
	ld.global.u32 	%r1507, [%rd986];
	setp.lt.s32 	%p411, %r1506, %r1507;
	selp.b32 	%r1508, %r1472, %r1477, %p411;
	selp.b32 	%r1509, %r1477, %r1472, %p411;
	mul.wide.s32 	%rd987, %r1481, 16;
	add.s64 	%rd988, %rd7, %rd987;
	ld.global.u32 	%r1510, [%rd988];
	mul.wide.s32 	%rd989, %r1476, 16;
	add.s64 	%rd990, %rd7, %rd989;
	ld.global.u32 	%r1511, [%rd990];
	setp.lt.s32 	%p412, %r1510, %r1511;
	selp.b32 	%r1512, %r1476, %r1481, %p412;
	selp.b32 	%r1513, %r1481, %r1476, %p412;
	mul.wide.s32 	%rd991, %r1485, 16;
	add.s64 	%rd992, %rd7, %rd991;
	ld.global.u32 	%r1514, [%rd992];
	mul.wide.s32 	%rd993, %r1480, 16;
	add.s64 	%rd994, %rd7, %rd993;
	ld.global.u32 	%r1515, [%rd994];
	setp.lt.s32 	%p413, %r1514, %r1515;
	selp.b32 	%r1516, %r1480, %r1485, %p413;
	selp.b32 	%r1517, %r1485, %r1480, %p413;
	mul.wide.s32 	%rd995, %r1489, 16;
	add.s64 	%rd996, %rd7, %rd995;
	ld.global.u32 	%r1518, [%rd996];
	mul.wide.s32 	%rd997, %r1484, 16;
	add.s64 	%rd998, %rd7, %rd997;
	ld.global.u32 	%r1519, [%rd998];
	setp.lt.s32 	%p414, %r1518, %r1519;
	selp.b32 	%r1520, %r1484, %r1489, %p414;
	selp.b32 	%r1521, %r1489, %r1484, %p414;
	mul.wide.s32 	%rd999, %r1493, 16;
	add.s64 	%rd1000, %rd7, %rd999;
	ld.global.u32 	%r1522, [%rd1000];
	mul.wide.s32 	%rd1001, %r1488, 16;
	add.s64 	%rd1002, %rd7, %rd1001;
	ld.global.u32 	%r1523, [%rd1002];
	setp.lt.s32 	%p415, %r1522, %r1523;
	selp.b32 	%r1524, %r1488, %r1493, %p415;
	selp.b32 	%r1525, %r1493, %r1488, %p415;
	mul.wide.s32 	%rd1003, %r1501, 16;
	add.s64 	%rd1004, %rd7, %rd1003;
	ld.global.u32 	%r1526, [%rd1004];
	mul.wide.s32 	%rd1005, %r1496, 16;
	add.s64 	%rd1006, %rd7, %rd1005;
	ld.global.u32 	%r1527, [%rd1006];
	setp.lt.s32 	%p416, %r1526, %r1527;
	selp.b32 	%r1528, %r1496, %r1501, %p416;
	selp.b32 	%r1529, %r1501, %r1496, %p416;
	mul.wide.s32 	%rd1007, %r1505, 16;
	add.s64 	%rd1008, %rd7, %rd1007;
	ld.global.u32 	%r1530, [%rd1008];
	mul.wide.s32 	%rd1009, %r1500, 16;
	add.s64 	%rd1010, %rd7, %rd1009;
	ld.global.u32 	%r1531, [%rd1010];
	setp.lt.s32 	%p417, %r1530, %r1531;
	selp.b32 	%r1532, %r1500, %r1505, %p417;
	selp.b32 	%r1533, %r1505, %r1500, %p417;
	mul.wide.s32 	%rd1011, %r1509, 16;
	add.s64 	%rd1012, %rd7, %rd1011;
	ld.global.u32 	%r1534, [%rd1012];
	mul.wide.s32 	%rd1013, %r1504, 16;
	add.s64 	%rd1014, %rd7, %rd1013;
	ld.global.u32 	%r1535, [%rd1014];
	setp.lt.s32 	%p418, %r1534, %r1535;
	selp.b32 	%r1536, %r1504, %r1509, %p418;
	selp.b32 	%r1537, %r1509, %r1504, %p418;
	mul.wide.s32 	%rd1015, %r1513, 16;
	add.s64 	%rd1016, %rd7, %rd1015;
	ld.global.u32 	%r1538, [%rd1016];
	mul.wide.s32 	%rd1017, %r1508, 16;
	add.s64 	%rd1018, %rd7, %rd1017;
	ld.global.u32 	%r1539, [%rd1018];
	setp.lt.s32 	%p419, %r1538, %r1539;
	selp.b32 	%r1540, %r1508, %r1513, %p419;
	selp.b32 	%r1541, %r1513, %r1508, %p419;
	mul.wide.s32 	%rd1019, %r1517, 16;
	add.s64 	%rd1020, %rd7, %rd1019;
	ld.global.u32 	%r1542, [%rd1020];
	mul.wide.s32 	%rd1021, %r1512, 16;
	add.s64 	%rd1022, %rd7, %rd1021;
	ld.global.u32 	%r1543, [%rd1022];
	setp.lt.s32 	%p420, %r1542, %r1543;
	selp.b32 	%r1544, %r1512, %r1517, %p420;
	selp.b32 	%r1545, %r1517, %r1512, %p420;
	mul.wide.s32 	%rd1023, %r1521, 16;
	add.s64 	%rd1024, %rd7, %rd1023;
	ld.global.u32 	%r1546, [%rd1024];
	mul.wide.s32 	%rd1025, %r1516, 16;
	add.s64 	%rd1026, %rd7, %rd1025;
	ld.global.u32 	%r1547, [%rd1026];
	setp.lt.s32 	%p421, %r1546, %r1547;
	selp.b32 	%r1548, %r1516, %r1521, %p421;
	selp.b32 	%r1549, %r1521, %r1516, %p421;
	mul.wide.s32 	%rd1027, %r1525, 16;
	add.s64 	%rd1028, %rd7, %rd1027;
	ld.global.u32 	%r1550, [%rd1028];
	mul.wide.s32 	%rd1029, %r1520, 16;
	add.s64 	%rd1030, %rd7, %rd1029;
	ld.global.u32 	%r1551, [%rd1030];
	setp.lt.s32 	%p422, %r1550, %r1551;
	selp.b32 	%r1552, %r1520, %r1525, %p422;
	selp.b32 	%r1553, %r1525, %r1520, %p422;
	mul.wide.s32 	%rd1031, %r1492, 16;
	add.s64 	%rd1032, %rd7, %rd1031;
	ld.global.u32 	%r1554, [%rd1032];
	mul.wide.s32 	%rd1033, %r1524, 16;
	add.s64 	%rd1034, %rd7, %rd1033;
	ld.global.u32 	%r1555, [%rd1034];
	setp.lt.s32 	%p423, %r1554, %r1555;
	selp.b32 	%r1556, %r1524, %r1492, %p423;
	selp.b32 	%r1557, %r1492, %r1524, %p423;
	mul.wide.s32 	%rd1035, %r1529, 16;
	add.s64 	%rd1036, %rd7, %rd1035;
	ld.global.u32 	%r1558, [%rd1036];
	mul.wide.s32 	%rd1037, %r1497, 16;
	add.s64 	%rd1038, %rd7, %rd1037;
	ld.global.u32 	%r1559, [%rd1038];
	setp.lt.s32 	%p424, %r1558, %r1559;
	selp.b32 	%r1560, %r1497, %r1529, %p424;
	selp.b32 	%r1561, %r1529, %r1497, %p424;
	mul.wide.s32 	%rd1039, %r1533, 16;
	add.s64 	%rd1040, %rd7, %rd1039;
	ld.global.u32 	%r1562, [%rd1040];
	mul.wide.s32 	%rd1041, %r1528, 16;
	add.s64 	%rd1042, %rd7, %rd1041;
	ld.global.u32 	%r1563, [%rd1042];
	setp.lt.s32 	%p425, %r1562, %r1563;
	selp.b32 	%r1564, %r1528, %r1533, %p425;
	selp.b32 	%r1565, %r1533, %r1528, %p425;
	mul.wide.s32 	%rd1043, %r1537, 16;
	add.s64 	%rd1044, %rd7, %rd1043;
	ld.global.u32 	%r1566, [%rd1044];
	mul.wide.s32 	%rd1045, %r1532, 16;
	add.s64 	%rd1046, %rd7, %rd1045;
	ld.global.u32 	%r1567, [%rd1046];
	setp.lt.s32 	%p426, %r1566, %r1567;
	selp.b32 	%r1568, %r1532, %r1537, %p426;
	selp.b32 	%r1569, %r1537, %r1532, %p426;
	mul.wide.s32 	%rd1047, %r1541, 16;
	add.s64 	%rd1048, %rd7, %rd1047;
	ld.global.u32 	%r1570, [%rd1048];
	mul.wide.s32 	%rd1049, %r1536, 16;
	add.s64 	%rd1050, %rd7, %rd1049;
	ld.global.u32 	%r1571, [%rd1050];
	setp.lt.s32 	%p427, %r1570, %r1571;
	selp.b32 	%r1572, %r1536, %r1541, %p427;
	selp.b32 	%r1573, %r1541, %r1536, %p427;
	mul.wide.s32 	%rd1051, %r1545, 16;
	add.s64 	%rd1052, %rd7, %rd1051;
	ld.global.u32 	%r1574, [%rd1052];
	mul.wide.s32 	%rd1053, %r1540, 16;
	add.s64 	%rd1054, %rd7, %rd1053;
	ld.global.u32 	%r1575, [%rd1054];
	setp.lt.s32 	%p428, %r1574, %r1575;
	selp.b32 	%r1576, %r1540, %r1545, %p428;
	selp.b32 	%r1577, %r1545, %r1540, %p428;
	mul.wide.s32 	%rd1055, %r1549, 16;
	add.s64 	%rd1056, %rd7, %rd1055;
	ld.global.u32 	%r1578, [%rd1056];
	mul.wide.s32 	%rd1057, %r1544, 16;
	add.s64 	%rd1058, %rd7, %rd1057;
	ld.global.u32 	%r1579, [%rd1058];
	setp.lt.s32 	%p429, %r1578, %r1579;
	selp.b32 	%r1580, %r1544, %r1549, %p429;
	selp.b32 	%r1581, %r1549, %r1544, %p429;
	mul.wide.s32 	%rd1059, %r1553, 16;
	add.s64 	%rd1060, %rd7, %rd1059;
	ld.global.u32 	%r1582, [%rd1060];
	mul.wide.s32 	%rd1061, %r1548, 16;
	add.s64 	%rd1062, %rd7, %rd1061;
	ld.global.u32 	%r1583, [%rd1062];
	setp.lt.s32 	%p430, %r1582, %r1583;
	selp.b32 	%r1584, %r1548, %r1553, %p430;
	selp.b32 	%r1585, %r1553, %r1548, %p430;
	mul.wide.s32 	%rd1063, %r1557, 16;
	add.s64 	%rd1064, %rd7, %rd1063;
	ld.global.u32 	%r1586, [%rd1064];
	mul.wide.s32 	%rd1065, %r1552, 16;
	add.s64 	%rd1066, %rd7, %rd1065;
	ld.global.u32 	%r1587, [%rd1066];
	setp.lt.s32 	%p431, %r1586, %r1587;
	selp.b32 	%r1588, %r1552, %r1557, %p431;
	selp.b32 	%r1589, %r1557, %r1552, %p431;
	mul.wide.s32 	%rd1067, %r1565, 16;
	add.s64 	%rd1068, %rd7, %rd1067;
	ld.global.u32 	%r1590, [%rd1068];
	mul.wide.s32 	%rd1069, %r1560, 16;
	add.s64 	%rd1070, %rd7, %rd1069;
	ld.global.u32 	%r1591, [%rd1070];
	setp.lt.s32 	%p432, %r1590, %r1591;
	selp.b32 	%r1592, %r1560, %r1565, %p432;
	selp.b32 	%r1593, %r1565, %r1560, %p432;
	mul.wide.s32 	%rd1071, %r1569, 16;
	add.s64 	%rd1072, %rd7, %rd1071;
	ld.global.u32 	%r1594, [%rd1072];
	mul.wide.s32 	%rd1073, %r1564, 16;
	add.s64 	%rd1074, %rd7, %rd1073;
	ld.global.u32 	%r1595, [%rd1074];
	setp.lt.s32 	%p433, %r1594, %r1595;
	selp.b32 	%r1596, %r1564, %r1569, %p433;
	selp.b32 	%r1597, %r1569, %r1564, %p433;
	mul.wide.s32 	%rd1075, %r1573, 16;
	add.s64 	%rd1076, %rd7, %rd1075;
	ld.global.u32 	%r1598, [%rd1076];
	mul.wide.s32 	%rd1077, %r1568, 16;
	add.s64 	%rd1078, %rd7, %rd1077;
	ld.global.u32 	%r1599, [%rd1078];
	setp.lt.s32 	%p434, %r1598, %r1599;
	selp.b32 	%r1600, %r1568, %r1573, %p434;
	selp.b32 	%r1601, %r1573, %r1568, %p434;
	mul.wide.s32 	%rd1079, %r1577, 16;
	add.s64 	%rd1080, %rd7, %rd1079;
	ld.global.u32 	%r1602, [%rd1080];
	mul.wide.s32 	%rd1081, %r1572, 16;
	add.s64 	%rd1082, %rd7, %rd1081;
	ld.global.u32 	%r1603, [%rd1082];
	setp.lt.s32 	%p435, %r1602, %r1603;
	selp.b32 	%r1604, %r1572, %r1577, %p435;
	selp.b32 	%r1605, %r1577, %r1572, %p435;
	mul.wide.s32 	%rd1083, %r1581, 16;
	add.s64 	%rd1084, %rd7, %rd1083;
	ld.global.u32 	%r1606, [%rd1084];
	mul.wide.s32 	%rd1085, %r1576, 16;
	add.s64 	%rd1086, %rd7, %rd1085;
	ld.global.u32 	%r1607, [%rd1086];
	setp.lt.s32 	%p436, %r1606, %r1607;
	selp.b32 	%r1608, %r1576, %r1581, %p436;
	selp.b32 	%r1609, %r1581, %r1576, %p436;
	mul.wide.s32 	%rd1087, %r1585, 16;
	add.s64 	%rd1088, %rd7, %rd1087;
	ld.global.u32 	%r1610, [%rd1088];
	mul.wide.s32 	%rd1089, %r1580, 16;
	add.s64 	%rd1090, %rd7, %rd1089;
	ld.global.u32 	%r1611, [%rd1090];
	setp.lt.s32 	%p437, %r1610, %r1611;
	selp.b32 	%r1612, %r1580, %r1585, %p437;
	selp.b32 	%r1613, %r1585, %r1580, %p437;
	mul.wide.s32 	%rd1091, %r1589, 16;
	add.s64 	%rd1092, %rd7, %rd1091;
	ld.global.u32 	%r1614, [%rd1092];
	mul.wide.s32 	%rd1093, %r1584, 16;
	add.s64 	%rd1094, %rd7, %rd1093;
	ld.global.u32 	%r1615, [%rd1094];
	setp.lt.s32 	%p438, %r1614, %r1615;
	selp.b32 	%r1616, %r1584, %r1589, %p438;
	selp.b32 	%r1617, %r1589, %r1584, %p438;
	mul.wide.s32 	%rd1095, %r1556, 16;
	add.s64 	%rd1096, %rd7, %rd1095;
	ld.global.u32 	%r1618, [%rd1096];
	mul.wide.s32 	%rd1097, %r1588, 16;
	add.s64 	%rd1098, %rd7, %rd1097;
	ld.global.u32 	%r1619, [%rd1098];
	setp.lt.s32 	%p439, %r1618, %r1619;
	selp.b32 	%r1620, %r1588, %r1556, %p439;
	selp.b32 	%r1621, %r1556, %r1588, %p439;
	mul.wide.s32 	%rd1099, %r1593, 16;
	add.s64 	%rd1100, %rd7, %rd1099;
	ld.global.u32 	%r1622, [%rd1100];
	mul.wide.s32 	%rd1101, %r1561, 16;
	add.s64 	%rd1102, %rd7, %rd1101;
	ld.global.u32 	%r1623, [%rd1102];
	setp.lt.s32 	%p440, %r1622, %r1623;
	selp.b32 	%r1624, %r1561, %r1593, %p440;
	selp.b32 	%r1625, %r1593, %r1561, %p440;
	mul.wide.s32 	%rd1103, %r1597, 16;
	add.s64 	%rd1104, %rd7, %rd1103;
	ld.global.u32 	%r1626, [%rd1104];
	mul.wide.s32 	%rd1105, %r1592, 16;
	add.s64 	%rd1106, %rd7, %rd1105;
	ld.global.u32 	%r1627, [%rd1106];
	setp.lt.s32 	%p441, %r1626, %r1627;
	selp.b32 	%r1628, %r1592, %r1597, %p441;
	selp.b32 	%r1629, %r1597, %r1592, %p441;
	mul.wide.s32 	%rd1107, %r1601, 16;
	add.s64 	%rd1108, %rd7, %rd1107;
	ld.global.u32 	%r1630, [%rd1108];
	mul.wide.s32 	%rd1109, %r1596, 16;
	add.s64 	%rd1110, %rd7, %rd1109;
	ld.global.u32 	%r1631, [%rd1110];
	setp.lt.s32 	%p442, %r1630, %r1631;
	selp.b32 	%r1632, %r1596, %r1601, %p442;
	selp.b32 	%r1633, %r1601, %r1596, %p442;
	mul.wide.s32 	%rd1111, %r1605, 16;
	add.s64 	%rd1112, %rd7, %rd1111;
	ld.global.u32 	%r1634, [%rd1112];
	mul.wide.s32 	%rd1113, %r1600, 16;
	add.s64 	%rd1114, %rd7, %rd1113;
	ld.global.u32 	%r1635, [%rd1114];
	setp.lt.s32 	%p443, %r1634, %r1635;
	selp.b32 	%r1636, %r1600, %r1605, %p443;
	selp.b32 	%r1637, %r1605, %r1600, %p443;
	mul.wide.s32 	%rd1115, %r1609, 16;
	add.s64 	%rd1116, %rd7, %rd1115;
	ld.global.u32 	%r1638, [%rd1116];
	mul.wide.s32 	%rd1117, %r1604, 16;
	add.s64 	%rd1118, %rd7, %rd1117;
	ld.global.u32 	%r1639, [%rd1118];
	setp.lt.s32 	%p444, %r1638, %r1639;
	selp.b32 	%r1640, %r1604, %r1609, %p444;
	selp.b32 	%r1641, %r1609, %r1604, %p444;
	mul.wide.s32 	%rd1119, %r1613, 16;
	add.s64 	%rd1120, %rd7, %rd1119;
	ld.global.u32 	%r1642, [%rd1120];
	mul.wide.s32 	%rd1121, %r1608, 16;
	add.s64 	%rd1122, %rd7, %rd1121;
	ld.global.u32 	%r1643, [%rd1122];
	setp.lt.s32 	%p445, %r1642, %r1643;
	selp.b32 	%r1644, %r1608, %r1613, %p445;
	selp.b32 	%r1645, %r1613, %r1608, %p445;
	mul.wide.s32 	%rd1123, %r1617, 16;
	add.s64 	%rd1124, %rd7, %rd1123;
	ld.global.u32 	%r1646, [%rd1124];
	mul.wide.s32 	%rd1125, %r1612, 16;
	add.s64 	%rd1126, %rd7, %rd1125;
	ld.global.u32 	%r1647, [%rd1126];
	setp.lt.s32 	%p446, %r1646, %r1647;
	selp.b32 	%r1648, %r1612, %r1617, %p446;
	selp.b32 	%r1649, %r1617, %r1612, %p446;
	mul.wide.s32 	%rd1127, %r1621, 16;
	add.s64 	%rd1128, %rd7, %rd1127;
	ld.global.u32 	%r1650, [%rd1128];
	mul.wide.s32 	%rd1129, %r1616, 16;
	add.s64 	%rd1130, %rd7, %rd1129;
	ld.global.u32 	%r1651, [%rd1130];
	setp.lt.s32 	%p447, %r1650, %r1651;
	selp.b32 	%r1652, %r1616, %r1621, %p447;
	selp.b32 	%r1653, %r1621, %r1616, %p447;
	mul.wide.s32 	%rd1131, %r1629, 16;
	add.s64 	%rd1132, %rd7, %rd1131;
	ld.global.u32 	%r1654, [%rd1132];
	mul.wide.s32 	%rd1133, %r1624, 16;
	add.s64 	%rd1134, %rd7, %rd1133;
	ld.global.u32 	%r1655, [%rd1134];
	setp.lt.s32 	%p448, %r1654, %r1655;
	selp.b32 	%r1656, %r1624, %r1629, %p448;
	selp.b32 	%r1657, %r1629, %r1624, %p448;
	mul.wide.s32 	%rd1135, %r1633, 16;
	add.s64 	%rd1136, %rd7, %rd1135;
	ld.global.u32 	%r1658, [%rd1136];
	mul.wide.s32 	%rd1137, %r1628, 16;
	add.s64 	%rd1138, %rd7, %rd1137;
	ld.global.u32 	%r1659, [%rd1138];
	setp.lt.s32 	%p449, %r1658, %r1659;
	selp.b32 	%r1660, %r1628, %r1633, %p449;
	selp.b32 	%r1661, %r1633, %r1628, %p449;
	mul.wide.s32 	%rd1139, %r1637, 16;
	add.s64 	%rd1140, %rd7, %rd1139;
	ld.global.u32 	%r1662, [%rd1140];
	mul.wide.s32 	%rd1141, %r1632, 16;
	add.s64 	%rd1142, %rd7, %rd1141;
	ld.global.u32 	%r1663, [%rd1142];
	setp.lt.s32 	%p450, %r1662, %r1663;
	selp.b32 	%r1664, %r1632, %r1637, %p450;
	selp.b32 	%r1665, %r1637, %r1632, %p450;
	mul.wide.s32 	%rd1143, %r1641, 16;
	add.s64 	%rd1144, %rd7, %rd1143;
	ld.global.u32 	%r1666, [%rd1144];
	mul.wide.s32 	%rd1145, %r1636, 16;
	add.s64 	%rd1146, %rd7, %rd1145;
	ld.global.u32 	%r1667, [%rd1146];
	setp.lt.s32 	%p451, %r1666, %r1667;
	selp.b32 	%r1668, %r1636, %r1641, %p451;
	selp.b32 	%r1669, %r1641, %r1636, %p451;
	mul.wide.s32 	%rd1147, %r1645, 16;
	add.s64 	%rd1148, %rd7, %rd1147;
	ld.global.u32 	%r1670, [%rd1148];
	mul.wide.s32 	%rd1149, %r1640, 16;
	add.s64 	%rd1150, %rd7, %rd1149;
	ld.global.u32 	%r1671, [%rd1150];
	setp.lt.s32 	%p452, %r1670, %r1671;
	selp.b32 	%r1672, %r1640, %r1645, %p452;
	selp.b32 	%r1673, %r1645, %r1640, %p452;
	mul.wide.s32 	%rd1151, %r1649, 16;
	add.s64 	%rd1152, %rd7, %rd1151;
	ld.global.u32 	%r1674, [%rd1152];
	mul.wide.s32 	%rd1153, %r1644, 16;
	add.s64 	%rd1154, %rd7, %rd1153;
	ld.global.u32 	%r1675, [%rd1154];
	setp.lt.s32 	%p453, %r1674, %r1675;
	selp.b32 	%r1676, %r1644, %r1649, %p453;
	selp.b32 	%r1677, %r1649, %r1644, %p453;
	mul.wide.s32 	%rd1155, %r1653, 16;
	add.s64 	%rd1156, %rd7, %rd1155;
	ld.global.u32 	%r1678, [%rd1156];
	mul.wide.s32 	%rd1157, %r1648, 16;
	add.s64 	%rd1158, %rd7, %rd1157;
	ld.global.u32 	%r1679, [%rd1158];
	setp.lt.s32 	%p454, %r1678, %r1679;
	selp.b32 	%r1680, %r1648, %r1653, %p454;
	selp.b32 	%r1681, %r1653, %r1648, %p454;
	mul.wide.s32 	%rd1159, %r1620, 16;
	add.s64 	%rd1160, %rd7, %rd1159;
	ld.global.u32 	%r1682, [%rd1160];
	mul.wide.s32 	%rd1161, %r1652, 16;
	add.s64 	%rd1162, %rd7, %rd1161;
	ld.global.u32 	%r1683, [%rd1162];
	setp.lt.s32 	%p455, %r1682, %r1683;
	selp.b32 	%r1684, %r1652, %r1620, %p455;
	selp.b32 	%r1685, %r1620, %r1652, %p455;
	mul.wide.s32 	%rd1163, %r1657, 16;
	add.s64 	%rd1164, %rd7, %rd1163;
	ld.global.u32 	%r1686, [%rd1164];
	mul.wide.s32 	%rd1165, %r1625, 16;
	add.s64 	%rd1166, %rd7, %rd1165;
	ld.global.u32 	%r1687, [%rd1166];
	setp.lt.s32 	%p456, %r1686, %r1687;
	selp.b32 	%r1688, %r1625, %r1657, %p456;
	selp.b32 	%r1689, %r1657, %r1625, %p456;
	mul.wide.s32 	%rd1167, %r1661, 16;
	add.s64 	%rd1168, %rd7, %rd1167;
	ld.global.u32 	%r1690, [%rd1168];
	mul.wide.s32 	%rd1169, %r1656, 16;
	add.s64 	%rd1170, %rd7, %rd1169;
	ld.global.u32 	%r1691, [%rd1170];
	setp.lt.s32 	%p457, %r1690, %r1691;
	selp.b32 	%r1692, %r1656, %r1661, %p457;
	selp.b32 	%r1693, %r1661, %r1656, %p457;
	mul.wide.s32 	%rd1171, %r1665, 16;
	add.s64 	%rd1172, %rd7, %rd1171;
	ld.global.u32 	%r1694, [%rd1172];
	mul.wide.s32 	%rd1173, %r1660, 16;
	add.s64 	%rd1174, %rd7, %rd1173;
	ld.global.u32 	%r1695, [%rd1174];
	setp.lt.s32 	%p458, %r1694, %r1695;
	selp.b32 	%r1696, %r1660, %r1665, %p458;
	selp.b32 	%r1697, %r1665, %r1660, %p458;
	mul.wide.s32 	%rd1175, %r1669, 16;
	add.s64 	%rd1176, %rd7, %rd1175;
	ld.global.u32 	%r1698, [%rd1176];
	mul.wide.s32 	%rd1177, %r1664, 16;
	add.s64 	%rd1178, %rd7, %rd1177;
	ld.global.u32 	%r1699, [%rd1178];
	setp.lt.s32 	%p459, %r1698, %r1699;
	selp.b32 	%r1700, %r1664, %r1669, %p459;
	selp.b32 	%r1701, %r1669, %r1664, %p459;
	mul.wide.s32 	%rd1179, %r1673, 16;
	add.s64 	%rd1180, %rd7, %rd1179;
	ld.global.u32 	%r1702, [%rd1180];
	mul.wide.s32 	%rd1181, %r1668, 16;
	add.s64 	%rd1182, %rd7, %rd1181;
	ld.global.u32 	%r1703, [%rd1182];
	setp.lt.s32 	%p460, %r1702, %r1703;
	selp.b32 	%r1704, %r1668, %r1673, %p460;
	selp.b32 	%r1705, %r1673, %r1668, %p460;
	mul.wide.s32 	%rd1183, %r1677, 16;
	add.s64 	%rd1184, %rd7, %rd1183;
	ld.global.u32 	%r1706, [%rd1184];
	mul.wide.s32 	%rd1185, %r1672, 16;
	add.s64 	%rd1186, %rd7, %rd1185;
	ld.global.u32 	%r1707, [%rd1186];
	setp.lt.s32 	%p461, %r1706, %r1707;
	selp.b32 	%r1708, %r1672, %r1677, %p461;
	selp.b32 	%r1709, %r1677, %r1672, %p461;
	mul.wide.s32 	%rd1187, %r1681, 16;
	add.s64 	%rd1188, %rd7, %rd1187;
	ld.global.u32 	%r1710, [%rd1188];
	mul.wide.s32 	%rd1189, %r1676, 16;
	add.s64 	%rd1190, %rd7, %rd1189;
	ld.global.u32 	%r1711, [%rd1190];
	setp.lt.s32 	%p462, %r1710, %r1711;
	selp.b32 	%r1712, %r1676, %r1681, %p462;
	selp.b32 	%r1713, %r1681, %r1676, %p462;
	mul.wide.s32 	%rd1191, %r1685, 16;
	add.s64 	%rd1192, %rd7, %rd1191;
	ld.global.u32 	%r1714, [%rd1192];
	mul.wide.s32 	%rd1193, %r1680, 16;
	add.s64 	%rd1194, %rd7, %rd1193;
	ld.global.u32 	%r1715, [%rd1194];
	setp.lt.s32 	%p463, %r1714, %r1715;
	selp.b32 	%r1716, %r1680, %r1685, %p463;
	selp.b32 	%r1717, %r1685, %r1680, %p463;
	mul.wide.s32 	%rd1195, %r1693, 16;
	add.s64 	%rd1196, %rd7, %rd1195;
	ld.global.u32 	%r1718, [%rd1196];
	mul.wide.s32 	%rd1197, %r1688, 16;
	add.s64 	%rd1198, %rd7, %rd1197;
	ld.global.u32 	%r1719, [%rd1198];
	setp.lt.s32 	%p464, %r1718, %r1719;
	selp.b32 	%r1720, %r1688, %r1693, %p464;
	selp.b32 	%r1721, %r1693, %r1688, %p464;
	mul.wide.s32 	%rd1199, %r1697, 16;
	add.s64 	%rd1200, %rd7, %rd1199;
	ld.global.u32 	%r1722, [%rd1200];
	mul.wide.s32 	%rd1201, %r1692, 16;
	add.s64 	%rd1202, %rd7, %rd1201;
	ld.global.u32 	%r1723, [%rd1202];
	setp.lt.s32 	%p465, %r1722, %r1723;
	selp.b32 	%r1724, %r1692, %r1697, %p465;
	selp.b32 	%r1725, %r1697, %r1692, %p465;
	mul.wide.s32 	%rd1203, %r1701, 16;
	add.s64 	%rd1204, %rd7, %rd1203;
	ld.global.u32 	%r1726, [%rd1204];
	mul.wide.s32 	%rd1205, %r1696, 16;
	add.s64 	%rd1206, %rd7, %rd1205;
	ld.global.u32 	%r1727, [%rd1206];
	setp.lt.s32 	%p466, %r1726, %r1727;
	selp.b32 	%r1728, %r1696, %r1701, %p466;
	selp.b32 	%r1729, %r1701, %r1696, %p466;
	mul.wide.s32 	%rd1207, %r1705, 16;
	add.s64 	%rd1208, %rd7, %rd1207;
	ld.global.u32 	%r1730, [%rd1208];
	mul.wide.s32 	%rd1209, %r1700, 16;
	add.s64 	%rd1210, %rd7, %rd1209;
	ld.global.u32 	%r1731, [%rd1210];
	setp.lt.s32 	%p467, %r1730, %r1731;
	selp.b32 	%r1732, %r1700, %r1705, %p467;
	selp.b32 	%r1733, %r1705, %r1700, %p467;
	mul.wide.s32 	%rd1211, %r1709, 16;
	add.s64 	%rd1212, %rd7, %rd1211;
	ld.global.u32 	%r1734, [%rd1212];
	mul.wide.s32 	%rd1213, %r1704, 16;
	add.s64 	%rd1214, %rd7, %rd1213;
	ld.global.u32 	%r1735, [%rd1214];
	setp.lt.s32 	%p468, %r1734, %r1735;
	selp.b32 	%r1736, %r1704, %r1709, %p468;
	selp.b32 	%r1737, %r1709, %r1704, %p468;
	mul.wide.s32 	%rd1215, %r1713, 16;
	add.s64 	%rd1216, %rd7, %rd1215;
	ld.global.u32 	%r1738, [%rd1216];
	mul.wide.s32 	%rd1217, %r1708, 16;
	add.s64 	%rd1218, %rd7, %rd1217;
	ld.global.u32 	%r1739, [%rd1218];
	setp.lt.s32 	%p469, %r1738, %r1739;
	selp.b32 	%r1740, %r1708, %r1713, %p469;
	selp.b32 	%r1741, %r1713, %r1708, %p469;
	mul.wide.s32 	%rd1219, %r1717, 16;
	add.s64 	%rd1220, %rd7, %rd1219;
	ld.global.u32 	%r1742, [%rd1220];
	mul.wide.s32 	%rd1221, %r1712, 16;
	add.s64 	%rd1222, %rd7, %rd1221;
	ld.global.u32 	%r1743, [%rd1222];
	setp.lt.s32 	%p470, %r1742, %r1743;
	selp.b32 	%r1744, %r1712, %r1717, %p470;
	selp.b32 	%r1745, %r1717, %r1712, %p470;
	mul.wide.s32 	%rd1223, %r1684, 16;
	add.s64 	%rd1224, %rd7, %rd1223;
	ld.global.u32 	%r1746, [%rd1224];
	mul.wide.s32 	%rd1225, %r1716, 16;
	add.s64 	%rd1226, %rd7, %rd1225;
	ld.global.u32 	%r1747, [%rd1226];
	setp.lt.s32 	%p471, %r1746, %r1747;
	selp.b32 	%r1748, %r1716, %r1684, %p471;
	selp.b32 	%r1749, %r1684, %r1716, %p471;
	mul.wide.s32 	%rd1227, %r1721, 16;
	add.s64 	%rd1228, %rd7, %rd1227;
	ld.global.u32 	%r1750, [%rd1228];
	mul.wide.s32 	%rd1229, %r1689, 16;
	add.s64 	%rd1230, %rd7, %rd1229;
	ld.global.u32 	%r1751, [%rd1230];
	setp.lt.s32 	%p472, %r1750, %r1751;
	selp.b32 	%r1752, %r1689, %r1721, %p472;
	selp.b32 	%r1753, %r1721, %r1689, %p472;
	mul.wide.s32 	%rd1231, %r1725, 16;
	add.s64 	%rd1232, %rd7, %rd1231;
	ld.global.u32 	%r1754, [%rd1232];
	mul.wide.s32 	%rd1233, %r1720, 16;
	add.s64 	%rd1234, %rd7, %rd1233;
	ld.global.u32 	%r1755, [%rd1234];
	setp.lt.s32 	%p473, %r1754, %r1755;
	selp.b32 	%r1756, %r1720, %r1725, %p473;
	selp.b32 	%r1757, %r1725, %r1720, %p473;
	mul.wide.s32 	%rd1235, %r1729, 16;
	add.s64 	%rd1236, %rd7, %rd1235;
	ld.global.u32 	%r1758, [%rd1236];
	mul.wide.s32 	%rd1237, %r1724, 16;
	add.s64 	%rd1238, %rd7, %rd1237;
	ld.global.u32 	%r1759, [%rd1238];
	setp.lt.s32 	%p474, %r1758, %r1759;
	selp.b32 	%r1760, %r1724, %r1729, %p474;
	selp.b32 	%r1761, %r1729, %r1724, %p474;
	mul.wide.s32 	%rd1239, %r1733, 16;
	add.s64 	%rd1240, %rd7, %rd1239;
	ld.global.u32 	%r1762, [%rd1240];
	mul.wide.s32 	%rd1241, %r1728, 16;
	add.s64 	%rd1242, %rd7, %rd1241;
	ld.global.u32 	%r1763, [%rd1242];
	setp.lt.s32 	%p475, %r1762, %r1763;
	selp.b32 	%r1764, %r1728, %r1733, %p475;
	selp.b32 	%r1765, %r1733, %r1728, %p475;
	mul.wide.s32 	%rd1243, %r1737, 16;
	add.s64 	%rd1244, %rd7, %rd1243;
	ld.global.u32 	%r1766, [%rd1244];
	mul.wide.s32 	%rd1245, %r1732, 16;
	add.s64 	%rd1246, %rd7, %rd1245;
	ld.global.u32 	%r1767, [%rd1246];
	setp.lt.s32 	%p476, %r1766, %r1767;
	selp.b32 	%r1768, %r1732, %r1737, %p476;
	selp.b32 	%r1769, %r1737, %r1732, %p476;
	mul.wide.s32 	%rd1247, %r1741, 16;
	add.s64 	%rd1248, %rd7, %rd1247;
	ld.global.u32 	%r1770, [%rd1248];
	mul.wide.s32 	%rd1249, %r1736, 16;
	add.s64 	%rd1250, %rd7, %rd1249;
	ld.global.u32 	%r1771, [%rd1250];
	setp.lt.s32 	%p477, %r1770, %r1771;
	selp.b32 	%r1772, %r1736, %r1741, %p477;
	selp.b32 	%r1773, %r1741, %r1736, %p477;
	mul.wide.s32 	%rd1251, %r1745, 16;
	add.s64 	%rd1252, %rd7, %rd1251;
	ld.global.u32 	%r1774, [%rd1252];
	mul.wide.s32 	%rd1253, %r1740, 16;
	add.s64 	%rd1254, %rd7, %rd1253;
	ld.global.u32 	%r1775, [%rd1254];
	setp.lt.s32 	%p478, %r1774, %r1775;
	selp.b32 	%r1776, %r1740, %r1745, %p478;
	selp.b32 	%r1777, %r1745, %r1740, %p478;
	mul.wide.s32 	%rd1255, %r1749, 16;
	add.s64 	%rd1256, %rd7, %rd1255;
	ld.global.u32 	%r1778, [%rd1256];
	mul.wide.s32 	%rd1257, %r1744, 16;
	add.s64 	%rd1258, %rd7, %rd1257;
	ld.global.u32 	%r1779, [%rd1258];
	setp.lt.s32 	%p479, %r1778, %r1779;
	selp.b32 	%r1780, %r1744, %r1749, %p479;
	selp.b32 	%r1781, %r1749, %r1744, %p479;
	mul.wide.s32 	%rd1259, %r1757, 16;
	add.s64 	%rd1260, %rd7, %rd1259;
	ld.global.u32 	%r1782, [%rd1260];
	mul.wide.s32 	%rd1261, %r1752, 16;
	add.s64 	%rd1262, %rd7, %rd1261;
	ld.global.u32 	%r1783, [%rd1262];
	setp.lt.s32 	%p480, %r1782, %r1783;
	selp.b32 	%r1784, %r1752, %r1757, %p480;
	selp.b32 	%r1785, %r1757, %r1752, %p480;
	mul.wide.s32 	%rd1263, %r1761, 16;
	add.s64 	%rd1264, %rd7, %rd1263;
	ld.global.u32 	%r1786, [%rd1264];
	mul.wide.s32 	%rd1265, %r1756, 16;
	add.s64 	%rd1266, %rd7, %rd1265;
	ld.global.u32 	%r1787, [%rd1266];
	setp.lt.s32 	%p481, %r1786, %r1787;
	selp.b32 	%r1788, %r1756, %r1761, %p481;
	selp.b32 	%r1789, %r1761, %r1756, %p481;
	mul.wide.s32 	%rd1267, %r1765, 16;
	add.s64 	%rd1268, %rd7, %rd1267;
	ld.global.u32 	%r1790, [%rd1268];
	mul.wide.s32 	%rd1269, %r1760, 16;
	add.s64 	%rd1270, %rd7, %rd1269;
	ld.global.u32 	%r1791, [%rd1270];
	setp.lt.s32 	%p482, %r1790, %r1791;
	selp.b32 	%r1792, %r1760, %r1765, %p482;
	selp.b32 	%r1793, %r1765, %r1760, %p482;
	mul.wide.s32 	%rd1271, %r1769, 16;
	add.s64 	%rd1272, %rd7, %rd1271;
	ld.global.u32 	%r1794, [%rd1272];
	mul.wide.s32 	%rd1273, %r1764, 16;
	add.s64 	%rd1274, %rd7, %rd1273;
	ld.global.u32 	%r1795, [%rd1274];
	setp.lt.s32 	%p483, %r1794, %r1795;
	selp.b32 	%r1796, %r1764, %r1769, %p483;
	selp.b32 	%r1797, %r1769, %r1764, %p483;
	mul.wide.s32 	%rd1275, %r1773, 16;
	add.s64 	%rd1276, %rd7, %rd1275;
	ld.global.u32 	%r1798, [%rd1276];
	mul.wide.s32 	%rd1277, %r1768, 16;
	add.s64 	%rd1278, %rd7, %rd1277;
	ld.global.u32 	%r1799, [%rd1278];
	setp.lt.s32 	%p484, %r1798, %r1799;
	selp.b32 	%r1800, %r1768, %r1773, %p484;
	selp.b32 	%r1801, %r1773, %r1768, %p484;
	mul.wide.s32 	%rd1279, %r1777, 16;
	add.s64 	%rd1280, %rd7, %rd1279;
	ld.global.u32 	%r1802, [%rd1280];
	mul.wide.s32 	%rd1281, %r1772, 16;
	add.s64 	%rd1282, %rd7, %rd1281;
	ld.global.u32 	%r1803, [%rd1282];
	setp.lt.s32 	%p485, %r1802, %r1803;
	selp.b32 	%r1804, %r1772, %r1777, %p485;
	selp.b32 	%r1805, %r1777, %r1772, %p485;
	mul.wide.s32 	%rd1283, %r1781, 16;
	add.s64 	%rd1284, %rd7, %rd1283;
	ld.global.u32 	%r1806, [%rd1284];
	mul.wide.s32 	%rd1285, %r1776, 16;
	add.s64 	%rd1286, %rd7, %rd1285;
	ld.global.u32 	%r1807, [%rd1286];
	setp.lt.s32 	%p486, %r1806, %r1807;
	selp.b32 	%r1808, %r1776, %r1781, %p486;
	selp.b32 	%r1809, %r1781, %r1776, %p486;
	mul.wide.s32 	%rd1287, %r1748, 16;
	add.s64 	%rd1288, %rd7, %rd1287;
	ld.global.u32 	%r1810, [%rd1288];
	mul.wide.s32 	%rd1289, %r1780, 16;
	add.s64 	%rd1290, %rd7, %rd1289;
	ld.global.u32 	%r1811, [%rd1290];
	setp.lt.s32 	%p487, %r1810, %r1811;
	selp.b32 	%r1812, %r1780, %r1748, %p487;
	selp.b32 	%r1813, %r1748, %r1780, %p487;
	mul.wide.s32 	%rd1291, %r1785, 16;
	add.s64 	%rd1292, %rd7, %rd1291;
	ld.global.u32 	%r1814, [%rd1292];
	mul.wide.s32 	%rd1293, %r1753, 16;
	add.s64 	%rd1294, %rd7, %rd1293;
	ld.global.u32 	%r1815, [%rd1294];
	setp.lt.s32 	%p488, %r1814, %r1815;
	selp.b32 	%r1816, %r1753, %r1785, %p488;
	selp.b32 	%r1817, %r1785, %r1753, %p488;
	mul.wide.s32 	%rd1295, %r1789, 16;
	add.s64 	%rd1296, %rd7, %rd1295;
	ld.global.u32 	%r1818, [%rd1296];
	mul.wide.s32 	%rd1297, %r1784, 16;
	add.s64 	%rd1298, %rd7, %rd1297;
	ld.global.u32 	%r1819, [%rd1298];
	setp.lt.s32 	%p489, %r1818, %r1819;
	selp.b32 	%r1820, %r1784, %r1789, %p489;
	selp.b32 	%r1821, %r1789, %r1784, %p489;
	mul.wide.s32 	%rd1299, %r1793, 16;
	add.s64 	%rd1300, %rd7, %rd1299;
	ld.global.u32 	%r1822, [%rd1300];
	mul.wide.s32 	%rd1301, %r1788, 16;
	add.s64 	%rd1302, %rd7, %rd1301;
	ld.global.u32 	%r1823, [%rd1302];
	setp.lt.s32 	%p490, %r1822, %r1823;
	selp.b32 	%r1824, %r1788, %r1793, %p490;
	selp.b32 	%r1825, %r1793, %r1788, %p490;
	mul.wide.s32 	%rd1303, %r1797, 16;
	add.s64 	%rd1304, %rd7, %rd1303;
	ld.global.u32 	%r1826, [%rd1304];
	mul.wide.s32 	%rd1305, %r1792, 16;
	add.s64 	%rd1306, %rd7, %rd1305;
	ld.global.u32 	%r1827, [%rd1306];
	setp.lt.s32 	%p491, %r1826, %r1827;
	selp.b32 	%r1828, %r1792, %r1797, %p491;
	selp.b32 	%r1829, %r1797, %r1792, %p491;
	mul.wide.s32 	%rd1307, %r1801, 16;
	add.s64 	%rd1308, %rd7, %rd1307;
	ld.global.u32 	%r1830, [%rd1308];
	mul.wide.s32 	%rd1309, %r1796, 16;
	add.s64 	%rd1310, %rd7, %rd1309;
	ld.global.u32 	%r1831, [%rd1310];
	setp.lt.s32 	%p492, %r1830, %r1831;
	selp.b32 	%r1832, %r1796, %r1801, %p492;
	selp.b32 	%r1833, %r1801, %r1796, %p492;
	mul.wide.s32 	%rd1311, %r1805, 16;
	add.s64 	%rd1312, %rd7, %rd1311;
	ld.global.u32 	%r1834, [%rd1312];
	mul.wide.s32 	%rd1313, %r1800, 16;
	add.s64 	%rd1314, %rd7, %rd1313;
	ld.global.u32 	%r1835, [%rd1314];
	setp.lt.s32 	%p493, %r1834, %r1835;
	selp.b32 	%r1836, %r1800, %r1805, %p493;
	selp.b32 	%r1837, %r1805, %r1800, %p493;
	mul.wide.s32 	%rd1315, %r1809, 16;
	add.s64 	%rd1316, %rd7, %rd1315;
	ld.global.u32 	%r1838, [%rd1316];
	mul.wide.s32 	%rd1317, %r1804, 16;
	add.s64 	%rd1318, %rd7, %rd1317;
	ld.global.u32 	%r1839, [%rd1318];
	setp.lt.s32 	%p494, %r1838, %r1839;
	selp.b32 	%r1840, %r1804, %r1809, %p494;
	selp.b32 	%r1841, %r1809, %r1804, %p494;
	mul.wide.s32 	%rd1319, %r1813, 16;
	add.s64 	%rd1320, %rd7, %rd1319;
	ld.global.u32 	%r1842, [%rd1320];
	mul.wide.s32 	%rd1321, %r1808, 16;
	add.s64 	%rd1322, %rd7, %rd1321;
	ld.global.u32 	%r1843, [%rd1322];
	setp.lt.s32 	%p495, %r1842, %r1843;
	selp.b32 	%r1844, %r1808, %r1813, %p495;
	selp.b32 	%r1845, %r1813, %r1808, %p495;
	mul.wide.s32 	%rd1323, %r1821, 16;
	add.s64 	%rd1324, %rd7, %rd1323;
	ld.global.u32 	%r1846, [%rd1324];
	mul.wide.s32 	%rd1325, %r1816, 16;
	add.s64 	%rd1326, %rd7, %rd1325;
	ld.global.u32 	%r1847, [%rd1326];
	setp.lt.s32 	%p496, %r1846, %r1847;
	selp.b32 	%r1848, %r1816, %r1821, %p496;
	selp.b32 	%r1849, %r1821, %r1816, %p496;
	mul.wide.s32 	%rd1327, %r1825, 16;
	add.s64 	%rd1328, %rd7, %rd1327;
	ld.global.u32 	%r1850, [%rd1328];
	mul.wide.s32 	%rd1329, %r1820, 16;
	add.s64 	%rd1330, %rd7, %rd1329;
	ld.global.u32 	%r1851, [%rd1330];
	setp.lt.s32 	%p497, %r1850, %r1851;
	selp.b32 	%r1852, %r1820, %r1825, %p497;
	selp.b32 	%r1853, %r1825, %r1820, %p497;
	mul.wide.s32 	%rd1331, %r1829, 16;
	add.s64 	%rd1332, %rd7, %rd1331;
	ld.global.u32 	%r1854, [%rd1332];
	mul.wide.s32 	%rd1333, %r1824, 16;
	add.s64 	%rd1334, %rd7, %rd1333;
	ld.global.u32 	%r1855, [%rd1334];
	setp.lt.s32 	%p498, %r1854, %r1855;
	selp.b32 	%r1856, %r1824, %r1829, %p498;
	selp.b32 	%r1857, %r1829, %r1824, %p498;
	mul.wide.s32 	%rd1335, %r1833, 16;
	add.s64 	%rd1336, %rd7, %rd1335;
	ld.global.u32 	%r1858, [%rd1336];
	mul.wide.s32 	%rd1337, %r1828, 16;
	add.s64 	%rd1338, %rd7, %rd1337;
	ld.global.u32 	%r1859, [%rd1338];
	setp.lt.s32 	%p499, %r1858, %r1859;
	selp.b32 	%r1860, %r1828, %r1833, %p499;
	selp.b32 	%r1861, %r1833, %r1828, %p499;
	mul.wide.s32 	%rd1339, %r1837, 16;
	add.s64 	%rd1340, %rd7, %rd1339;
	ld.global.u32 	%r1862, [%rd1340];
	mul.wide.s32 	%rd1341, %r1832, 16;
	add.s64 	%rd1342, %rd7, %rd1341;
	ld.global.u32 	%r1863, [%rd1342];
	setp.lt.s32 	%p500, %r1862, %r1863;
	selp.b32 	%r1864, %r1832, %r1837, %p500;
	selp.b32 	%r1865, %r1837, %r1832, %p500;
	mul.wide.s32 	%rd1343, %r1841, 16;
	add.s64 	%rd1344, %rd7, %rd1343;
	ld.global.u32 	%r1866, [%rd1344];
	mul.wide.s32 	%rd1345, %r1836, 16;
	add.s64 	%rd1346, %rd7, %rd1345;
	ld.global.u32 	%r1867, [%rd1346];
	setp.lt.s32 	%p501, %r1866, %r1867;
	selp.b32 	%r1868, %r1836, %r1841, %p501;
	selp.b32 	%r1869, %r1841, %r1836, %p501;
	mul.wide.s32 	%rd1347, %r1845, 16;
	add.s64 	%rd1348, %rd7, %rd1347;
	ld.global.u32 	%r1870, [%rd1348];
	mul.wide.s32 	%rd1349, %r1840, 16;
	add.s64 	%rd1350, %rd7, %rd1349;
	ld.global.u32 	%r1871, [%rd1350];
	setp.lt.s32 	%p502, %r1870, %r1871;
	selp.b32 	%r1872, %r1840, %r1845, %p502;
	selp.b32 	%r1873, %r1845, %r1840, %p502;
	mul.wide.s32 	%rd1351, %r1812, 16;
	add.s64 	%rd1352, %rd7, %rd1351;
	ld.global.u32 	%r1874, [%rd1352];
	mul.wide.s32 	%rd1353, %r1844, 16;
	add.s64 	%rd1354, %rd7, %rd1353;
	ld.global.u32 	%r1875, [%rd1354];
	setp.lt.s32 	%p503, %r1874, %r1875;
	selp.b32 	%r2179, %r1844, %r1812, %p503;
	selp.b32 	%r1876, %r1812, %r1844, %p503;
	mul.wide.s32 	%rd1355, %r1849, 16;
	add.s64 	%rd1356, %rd7, %rd1355;
	ld.global.u32 	%r1877, [%rd1356];
	mul.wide.s32 	%rd1357, %r1817, 16;
	add.s64 	%rd1358, %rd7, %rd1357;
	ld.global.u32 	%r1878, [%rd1358];
	setp.lt.s32 	%p504, %r1877, %r1878;
	selp.b32 	%r2141, %r1817, %r1849, %p504;
	selp.b32 	%r2142, %r1849, %r1817, %p504;
	mul.wide.s32 	%rd1359, %r1853, 16;
	add.s64 	%rd1360, %rd7, %rd1359;
	ld.global.u32 	%r1879, [%rd1360];
	mul.wide.s32 	%rd1361, %r1848, 16;
	add.s64 	%rd1362, %rd7, %rd1361;
	ld.global.u32 	%r1880, [%rd1362];
	setp.lt.s32 	%p505, %r1879, %r1880;
	selp.b32 	%r2139, %r1848, %r1853, %p505;
	selp.b32 	%r2140, %r1853, %r1848, %p505;
	mul.wide.s32 	%rd1363, %r1857, 16;
	add.s64 	%rd1364, %rd7, %rd1363;
	ld.global.u32 	%r1881, [%rd1364];
	mul.wide.s32 	%rd1365, %r1852, 16;
	add.s64 	%rd1366, %rd7, %rd1365;
	ld.global.u32 	%r1882, [%rd1366];
	setp.lt.s32 	%p506, %r1881, %r1882;
	selp.b32 	%r2137, %r1852, %r1857, %p506;
	selp.b32 	%r2138, %r1857, %r1852, %p506;
	mul.wide.s32 	%rd1367, %r1861, 16;
	add.s64 	%rd1368, %rd7, %rd1367;
	ld.global.u32 	%r1883, [%rd1368];
	mul.wide.s32 	%rd1369, %r1856, 16;
	add.s64 	%rd1370, %rd7, %rd1369;
	ld.global.u32 	%r1884, [%rd1370];
	setp.lt.s32 	%p507, %r1883, %r1884;
	selp.b32 	%r2135, %r1856, %r1861, %p507;
	selp.b32 	%r2136, %r1861, %r1856, %p507;
	mul.wide.s32 	%rd1371, %r1865, 16;
	add.s64 	%rd1372, %rd7, %rd1371;
	ld.global.u32 	%r1885, [%rd1372];
	mul.wide.s32 	%rd1373, %r1860, 16;
	add.s64 	%rd1374, %rd7, %rd1373;
	ld.global.u32 	%r1886, [%rd1374];
	setp.lt.s32 	%p508, %r1885, %r1886;
	selp.b32 	%r2133, %r1860, %r1865, %p508;
	selp.b32 	%r2134, %r1865, %r1860, %p508;
	mul.wide.s32 	%rd1375, %r1869, 16;
	add.s64 	%rd1376, %rd7, %rd1375;
	ld.global.u32 	%r1887, [%rd1376];
	mul.wide.s32 	%rd1377, %r1864, 16;
	add.s64 	%rd1378, %rd7, %rd1377;
	ld.global.u32 	%r1888, [%rd1378];
	setp.lt.s32 	%p509, %r1887, %r1888;
	selp.b32 	%r2131, %r1864, %r1869, %p509;
	selp.b32 	%r2132, %r1869, %r1864, %p509;
	mul.wide.s32 	%rd1379, %r1873, 16;
	add.s64 	%rd1380, %rd7, %rd1379;
	ld.global.u32 	%r1889, [%rd1380];
	mul.wide.s32 	%rd1381, %r1868, 16;
	add.s64 	%rd1382, %rd7, %rd1381;
	ld.global.u32 	%r1890, [%rd1382];
	setp.lt.s32 	%p510, %r1889, %r1890;
	selp.b32 	%r2129, %r1868, %r1873, %p510;
	selp.b32 	%r2130, %r1873, %r1868, %p510;
	mul.wide.s32 	%rd1383, %r1876, 16;
	add.s64 	%rd1384, %rd7, %rd1383;
	ld.global.u32 	%r1891, [%rd1384];
	mul.wide.s32 	%rd1385, %r1872, 16;
	add.s64 	%rd1386, %rd7, %rd1385;
	ld.global.u32 	%r1892, [%rd1386];
	setp.lt.s32 	%p511, %r1891, %r1892;
	selp.b32 	%r2127, %r1872, %r1876, %p511;
	selp.b32 	%r2128, %r1876, %r1872, %p511;
	mad.lo.s32 	%r24, %r2, 68, %r1347;
	mov.b32 	%r2143, 2;
$L__BB15_2:
	mov.u32 	%r42, %r2143;
	bar.sync 	0;
	add.s32 	%r1893, %r42, -1;
	shr.u32 	%r1894, %r42, 1;
	st.shared.u32 	[%r24], %r2142;
	st.shared.u32 	[%r24+4], %r2141;
	st.shared.u32 	[%r24+8], %r2140;
	st.shared.u32 	[%r24+12], %r2139;
	st.shared.u32 	[%r24+16], %r2138;
	st.shared.u32 	[%r24+20], %r2137;
	st.shared.u32 	[%r24+24], %r2136;
	st.shared.u32 	[%r24+28], %r2135;
	st.shared.u32 	[%r24+32], %r2134;
	st.shared.u32 	[%r24+36], %r2133;
	st.shared.u32 	[%r24+40], %r2132;
	st.shared.u32 	[%r24+44], %r2131;
	st.shared.u32 	[%r24+48], %r2130;
	st.shared.u32 	[%r24+52], %r2129;
	st.shared.u32 	[%r24+56], %r2128;
	st.shared.u32 	[%r24+60], %r2127;
	st.shared.u32 	[%r24+64], %r2179;
	bar.sync 	0;
	neg.s32 	%r1895, %r42;
	and.b32  	%r1896, %r2, %r1895;
	mul.lo.s32 	%r1897, %r1896, 17;
	mul.lo.s32 	%r1898, %r1894, 17;
	and.b32  	%r1899, %r1893, %r2;
	mul.lo.s32 	%r1900, %r1899, 17;
	min.u32 	%r43, %r1900, 4352;
	min.u32 	%r44, %r1897, 4352;
	add.s32 	%r1901, %r44, %r1898;
	min.u32 	%r45, %r1901, 4352;
	add.s32 	%r1902, %r45, %r1898;
	min.u32 	%r46, %r1902, 4352;
	sub.s32 	%r1903, %r45, %r44;
	sub.s32 	%r1904, %r46, %r45;
	setp.lt.s32 	%p512, %r43, %r1904;
	sub.s32 	%r1905, %r43, %r1904;
	selp.b32 	%r2146, 0, %r1905, %p512;
	min.s32 	%r2144, %r1903, %r43;
	setp.ge.s32 	%p513, %r2146, %r2144;
	@%p513 bra 	$L__BB15_5;
	add.s32 	%r49, %r45, %r43;
$L__BB15_4:
	sub.s32 	%r1906, %r2144, %r2146;
	shr.u32 	%r1907, %r1906, 31;
	add.s32 	%r1908, %r1906, %r1907;
	shr.s32 	%r1909, %r1908, 1;
	add.s32 	%r1910, %r1909, %r2146;
	add.s32 	%r1911, %r1910, %r44;
	shl.b32 	%r1912, %r1911, 2;
	mov.u32 	%r1913, _ZZN3cub18CUB_300001_SM_10006detail10merge_sort30DeviceMergeSortBlockSortKernelINS2_10policy_hubIN6thrust24THRUST_300001_SM_1000_NS6detail15normal_iteratorINS6_10device_ptrIiEEEEE9Policy600ESB_PNS0_8NullTypeESB_SF_m17CompareCandMemberiSE_EEvbT0_T1_T2_T3_T4_PT6_PT7_T5_NS1_7vsmem_tEE19static_temp_storage;
	add.s32 	%r1914, %r1913, %r1912;
	ld.shared.u32 	%r1915, [%r1914];
	not.b32 	%r1916, %r1910;
	add.s32 	%r1917, %r49, %r1916;
	shl.b32 	%r1918, %r1917, 2;
	add.s32 	%r1919, %r1913, %r1918;
	ld.shared.u32 	%r1920, [%r1919];
	mul.wide.s32 	%rd1387, %r1920, 16;
	add.s64 	%rd1388, %rd7, %rd1387;
	ld.global.u32 	%r1921, [%rd1388];
	mul.wide.s32 	%rd1389, %r1915, 16;
	add.s64 	%rd1390, %rd7, %rd1389;
	ld.global.u32 	%r1922, [%rd1390];
	setp.lt.s32 	%p514, %r1921, %r1922;
	add.s32 	%r1923, %r1910, 1;
	selp.b32 	%r2146, %r2146, %r1923, %p514;
	selp.b32 	%r2144, %r1910, %r2144, %p514;
	setp.lt.s32 	%p515, %r2146, %r2144;
	@%p515 bra 	$L__BB15_4;
$L__BB15_5:
	add.s32 	%r55, %r2146, %r44;
	add.s32 	%r1924, %r45, %r43;
	sub.s32 	%r56, %r1924, %r2146;
	shl.b32 	%r1925, %r55, 2;
	mov.u32 	%r1926, _ZZN3cub18CUB_300001_SM_10006detail10merge_sort30DeviceMergeSortBlockSortKernelINS2_10policy_hubIN6thrust24THRUST_300001_SM_1000_NS6detail15normal_iteratorINS6_10device_ptrIiEEEEE9Policy600ESB_PNS0_8NullTypeESB_SF_m17CompareCandMemberiSE_EEvbT0_T1_T2_T3_T4_PT6_PT7_T5_NS1_7vsmem_tEE19static_temp_storage;
	add.s32 	%r1927, %r1926, %r1925;
	ld.shared.u32 	%r2150, [%r1927];
	shl.b32 	%r1928, %r56, 2;
	add.s32 	%r1929, %r1926, %r1928;
	ld.shared.u32 	%r2147, [%r1929];
	setp.ge.s32 	%p517, %r56, %r46;
	mov.pred 	%p601, 0;
	@%p517 bra 	$L__BB15_8;
	setp.ge.s32 	%p519, %r55, %r45;
	mov.pred 	%p601, -1;
	@%p519 bra 	$L__BB15_8;
	mul.wide.s32 	%rd1391, %r2147, 16;
	add.s64 	%rd1392, %rd7, %rd1391;
	ld.global.u32 	%r1930, [%rd1392];
	mul.wide.s32 	%rd1393, %r2150, 16;
	add.s64 	%rd1394, %rd7, %rd1393;
	ld.global.u32 	%r1931, [%rd1394];
	setp.lt.s32 	%p601, %r1930, %r1931;
$L__BB15_8:
	selp.b32 	%r2142, %r2147, %r2150, %p601;
	selp.u32 	%r1932, 1, 0, %p601;
	add.s32 	%r60, %r56, %r1932;
	not.pred 	%p520, %p601;
	selp.u32 	%r1933, 1, 0, %p520;
	add.s32 	%r61, %r55, %r1933;
	@%p520 bra 	$L__BB15_10;
	shl.b32 	%r1937, %r60, 2;
	add.s32 	%r1939, %r1926, %r1937;
	ld.shared.u32 	%r2147, [%r1939];
	bra.uni 	$L__BB15_11;
$L__BB15_10:
	shl.b32 	%r1934, %r61, 2;
	add.s32 	%r1936, %r1926, %r1934;
	ld.shared.u32 	%r2150, [%r1936];
$L__BB15_11:
	setp.ge.s32 	%p522, %r60, %r46;
	mov.pred 	%p602, 0;
	@%p522 bra 	$L__BB15_14;
	setp.ge.s32 	%p524, %r61, %r45;
	mov.pred 	%p602, -1;
	@%p524 bra 	$L__BB15_14;
	mul.wide.s32 	%rd1395, %r2147, 16;
	add.s64 	%rd1396, %rd7, %rd1395;
	ld.global.u32 	%r1940, [%rd1396];
	mul.wide.s32 	%rd1397, %r2150, 16;
	add.s64 	%rd1398, %rd7, %rd1397;
	ld.global.u32 	%r1941, [%rd1398];
	setp.lt.s32 	%p602, %r1940, %r1941;
$L__BB15_14:
	selp.b32 	%r2141, %r2147, %r2150, %p602;
	selp.u32 	%r1942, 1, 0, %p602;
	add.s32 	%r67, %r60, %r1942;
	not.pred 	%p525, %p602;
	selp.u32 	%r1943, 1, 0, %p525;
	add.s32 	%r68, %r61, %r1943;
	@%p602 bra 	$L__BB15_16;
	shl.b32 	%r1944, %r68, 2;
	add.s32 	%r1946, %r1926, %r1944;
	ld.shared.u32 	%r2150, [%r1946];
	bra.uni 	$L__BB15_17;
$L__BB15_16:
	shl.b32 	%r1947, %r67, 2;
	add.s32 	%r1949, %r1926, %r1947;
	ld.shared.u32 	%r2147, [%r1949];
$L__BB15_17:
	setp.ge.s32 	%p527, %r67, %r46;
	mov.pred 	%p603, 0;
	@%p527 bra 	$L__BB15_20;
	setp.ge.s32 	%p529, %r68, %r45;
	mov.pred 	%p603, -1;
	@%p529 bra 	$L__BB15_20;
	mul.wide.s32 	%rd1399, %r2147, 16;
	add.s64 	%rd1400, %rd7, %rd1399;
	ld.global.u32 	%r1950, [%rd1400];
	mul.wide.s32 	%rd1401, %r2150, 16;
	add.s64 	%rd1402, %rd7, %rd1401;
	ld.global.u32 	%r1951, [%rd1402];
	setp.lt.s32 	%p603, %r1950, %r1951;
$L__BB15_20:
	selp.b32 	%r2140, %r2147, %r2150, %p603;
	selp.u32 	%r1952, 1, 0, %p603;
	add.s32 	%r74, %r67, %r1952;
	not.pred 	%p530, %p603;
	selp.u32 	%r1953, 1, 0, %p530;
	add.s32 	%r75, %r68, %r1953;
	@%p603 bra 	$L__BB15_22;
	shl.b32 	%r1954, %r75, 2;
	add.s32 	%r1956, %r1926, %r1954;
	ld.shared.u32 	%r2150, [%r1956];
	bra.uni 	$L__BB15_23;
$L__BB15_22:
	shl.b32 	%r1957, %r74, 2;
	add.s32 	%r1959, %r1926, %r1957;
	ld.shared.u32 	%r2147, [%r1959];
$L__BB15_23:
	setp.ge.s32 	%p532, %r74, %r46;
	mov.pred 	%p604, 0;
	@%p532 bra 	$L__BB15_26;
	setp.ge.s32 	%p534, %r75, %r45;
	mov.pred 	%p604, -1;
	@%p534 bra 	$L__BB15_26;
	mul.wide.s32 	%rd1403, %r2147, 16;
	add.s64 	%rd1404, %rd7, %rd1403;
	ld.global.u32 	%r1960, [%rd1404];
	mul.wide.s32 	%rd1405, %r2150, 16;
	add.s64 	%rd1406, %rd7, %rd1405;
	ld.global.u32 	%r1961, [%rd1406];
	setp.lt.s32 	%p604, %r1960, %r1961;
$L__BB15_26:
	selp.b32 	%r2139, %r2147, %r2150, %p604;
	selp.u32 	%r1962, 1, 0, %p604;
	add.s32 	%r81, %r74, %r1962;
	not.pred 	%p535, %p604;
	selp.u32 	%r1963, 1, 0, %p535;
	add.s32 	%r82, %r75, %r1963;
	@%p604 bra 	$L__BB15_28;
	shl.b32 	%r1964, %r82, 2;
	add.s32 	%r1966, %r1926, %r1964;
	ld.shared.u32 	%r2150, [%r1966];
	bra.uni 	$L__BB15_29;
$L__BB15_28:
	shl.b32 	%r1967, %r81, 2;
	add.s32 	%r1969, %r1926, %r1967;
	ld.shared.u32 	%r2147, [%r1969];
$L__BB15_29:
	setp.ge.s32 	%p537, %r81, %r46;
	mov.pred 	%p605, 0;
	@%p537 bra 	$L__BB15_32;
	setp.ge.s32 	%p539, %r82, %r45;
	mov.pred 	%p605, -1;
	@%p539 bra 	$L__BB15_32;
	mul.wide.s32 	%rd1407, %r2147, 16;
	add.s64 	%rd1408, %rd7, %rd1407;
	ld.global.u32 	%r1970, [%rd1408];
	mul.wide.s32 	%rd1409, %r2150, 16;
	add.s64 	%rd1410, %rd7, %rd1409;
	ld.global.u32 	%r1971, [%rd1410];
	setp.lt.s32 	%p605, %r1970, %r1971;
$L__BB15_32:
	selp.b32 	%r2138, %r2147, %r2150, %p605;
	selp.u32 	%r1972, 1, 0, %p605;
	add.s32 	%r88, %r81, %r1972;
	not.pred 	%p540, %p605;
	selp.u32 	%r1973, 1, 0, %p540;
	add.s32 	%r89, %r82, %r1973;
	@%p605 bra 	$L__BB15_34;
	shl.b32 	%r1974, %r89, 2;
	add.s32 	%r1976, %r1926, %r1974;
	ld.shared.u32 	%r2150, [%r1976];
	bra.uni 	$L__BB15_35;
$L__BB15_34:
	shl.b32 	%r1977, %r88, 2;
	add.s32 	%r1979, %r1926, %r1977;
	ld.shared.u32 	%r2147, [%r1979];
$L__BB15_35:
	setp.ge.s32 	%p542, %r88, %r46;
	mov.pred 	%p606, 0;
	@%p542 bra 	$L__BB15_38;
	setp.ge.s32 	%p544, %r89, %r45;
	mov.pred 	%p606, -1;
	@%p544 bra 	$L__BB15_38;
	mul.wide.s32 	%rd1411, %r2147, 16;
	add.s64 	%rd1412, %rd7, %rd1411;
	ld.global.u32 	%r1980, [%rd1412];
	mul.wide.s32 	%rd1413, %r2150, 16;
	add.s64 	%rd1414, %rd7, %rd1413;
	ld.global.u32 	%r1981, [%rd1414];
	setp.lt.s32 	%p606, %r1980, %r1981;
$L__BB15_38:
	selp.b32 	%r2137, %r2147, %r2150, %p606;
	selp.u32 	%r1982, 1, 0, %p606;
	add.s32 	%r95, %r88, %r1982;
	not.pred 	%p545, %p606;
	selp.u32 	%r1983, 1, 0, %p545;
	add.s32 	%r96, %r89, %r1983;
	@%p606 bra 	$L__BB15_40;
	shl.b32 	%r1984, %r96, 2;
	add.s32 	%r1986, %r1926, %r1984;
	ld.shared.u32 	%r2150, [%r1986];
	bra.uni 	$L__BB15_41;
$L__BB15_40:
	shl.b32 	%r1987, %r95, 2;
	add.s32 	%r1989, %r1926, %r1987;
	ld.shared.u32 	%r2147, [%r1989];
$L__BB15_41:
	setp.ge.s32 	%p547, %r95, %r46;
	mov.pred 	%p607, 0;
	@%p547 bra 	$L__BB15_44;
	setp.ge.s32 	%p549, %r96, %r45;
	mov.pred 	%p607, -1;
	@%p549 bra 	$L__BB15_44;
	mul.wide.s32 	%rd1415, %r2147, 16;
	add.s64 	%rd1416, %rd7, %rd1415;
	ld.global.u32 	%r1990, [%rd1416];
	mul.wide.s32 	%rd1417, %r2150, 16;
	add.s64 	%rd1418, %rd7, %rd1417;
	ld.global.u32 	%r1991, [%rd1418];
	setp.lt.s32 	%p607, %r1990, %r1991;
$L__BB15_44:
	selp.b32 	%r2136, %r2147, %r2150, %p607;
	selp.u32 	%r1992, 1, 0, %p607;
	add.s32 	%r102, %r95, %r1992;
	not.pred 	%p550, %p607;
	selp.u32 	%r1993, 1, 0, %p550;
	add.s32 	%r103, %r96, %r1993;
	@%p607 bra 	$L__BB15_46;
	shl.b32 	%r1994, %r103, 2;
	add.s32 	%r1996, %r1926, %r1994;
	ld.shared.u32 	%r2150, [%r1996];
	bra.uni 	$L__BB15_47;
$L__BB15_46:
	shl.b32 	%r1997, %r102, 2;
	add.s32 	%r1999, %r1926, %r1997;
	ld.shared.u32 	%r2147, [%r1999];
$L__BB15_47:
	setp.ge.s32 	%p552, %r102, %r46;
	mov.pred 	%p608, 0;
	@%p552 bra 	$L__BB15_50;
	setp.ge.s32 	%p554, %r103, %r45;
	mov.pred 	%p608, -1;
	@%p554 bra 	$L__BB15_50;
	mul.wide.s32 	%rd1419, %r2147, 16;
	add.s64 	%rd1420, %rd7, %rd1419;
	ld.global.u32 	%r2000, [%rd1420];
	mul.wide.s32 	%rd1421, %r2150, 16;
	add.s64 	%rd1422, %rd7, %rd1421;
	ld.global.u32 	%r2001, [%rd1422];
	setp.lt.s32 	%p608, %r2000, %r2001;
$L__BB15_50:
	selp.b32 	%r2135, %r2147, %r2150, %p608;
	selp.u32 	%r2002, 1, 0, %p608;
	add.s32 	%r109, %r102, %r2002;
	not.pred 	%p555, %p608;
	selp.u32 	%r2003, 1, 0, %p555;
	add.s32 	%r110, %r103, %r2003;
	@%p608 bra 	$L__BB15_52;
	shl.b32 	%r2004, %r110, 2;
	add.s32 	%r2006, %r1926, %r2004;
	ld.shared.u32 	%r2150, [%r2006];
	bra.uni 	$L__BB15_53;
$L__BB15_52:
	shl.b32 	%r2007, %r109, 2;
	add.s32 	%r2009, %r1926, %r2007;
	ld.shared.u32 	%r2147, [%r2009];
$L__BB15_53:
	setp.ge.s32 	%p557, %r109, %r46;
	mov.pred 	%p609, 0;
	@%p557 bra 	$L__BB15_56;
	setp.ge.s32 	%p559, %r110, %r45;
	mov.pred 	%p609, -1;
	@%p559 bra 	$L__BB15_56;
	mul.wide.s32 	%rd1423, %r2147, 16;
	add.s64 	%rd1424, %rd7, %rd1423;
	ld.global.u32 	%r2010, [%rd1424];
	mul.wide.s32 	%rd1425, %r2150, 16;
	add.s64 	%rd1426, %rd7, %rd1425;
	ld.global.u32 	%r2011, [%rd1426];
	setp.lt.s32 	%p609, %r2010, %r2011;
$L__BB15_56:
	selp.b32 	%r2134, %r2147, %r2150, %p609;
	selp.u32 	%r2012, 1, 0, %p609;
	add.s32 	%r116, %r109, %r2012;
	not.pred 	%p560, %p609;
	selp.u32 	%r2013, 1, 0, %p560;
	add.s32 	%r117, %r110, %r2013;
	@%p609 bra 	$L__BB15_58;
	shl.b32 	%r2014, %r117, 2;
	add.s32 	%r2016, %r1926, %r2014;
	ld.shared.u32 	%r2150, [%r2016];
	bra.uni 	$L__BB15_59;
$L__BB15_58:
	shl.b32 	%r2017, %r116, 2;
	add.s32 	%r2019, %r1926, %r2017;
	ld.shared.u32 	%r2147, [%r2019];
$L__BB15_59:
	setp.ge.s32 	%p562, %r116, %r46;
	mov.pred 	%p610, 0;
	@%p562 bra 	$L__BB15_62;
	setp.ge.s32 	%p564, %r117, %r45;
	mov.pred 	%p610, -1;
	@%p564 bra 	$L__BB15_62;
	mul.wide.s32 	%rd1427, %r2147, 16;
	add.s64 	%rd1428, %rd7, %rd1427;
	ld.global.u32 	%r2020, [%rd1428];
	mul.wide.s32 	%rd1429, %r2150, 16;
	add.s64 	%rd1430, %rd7, %rd1429;
	ld.global.u32 	%r2021, [%rd1430];
	setp.lt.s32 	%p610, %r2020, %r2021;
$L__BB15_62:
	selp.b32 	%r2133, %r2147, %r2150, %p610;
	selp.u32 	%r2022, 1, 0, %p610;
	add.s32 	%r123, %r116, %r2022;
	not.pred 	%p565, %p610;
	selp.u32 	%r2023, 1, 0, %p565;
	add.s32 	%r124, %r117, %r2023;
	@%p610 bra 	$L__BB15_64;
	shl.b32 	%r2024, %r124, 2;
	add.s32 	%r2026, %r1926, %r2024;
	ld.shared.u32 	%r2150, [%r2026];
	bra.uni 	$L__BB15_65;
$L__BB15_64:
	shl.b32 	%r2027, %r123, 2;
	add.s32 	%r2029, %r1926, %r2027;
	ld.shared.u32 	%r2147, [%r2029];
$L__BB15_65:
	setp.ge.s32 	%p567, %r123, %r46;
	mov.pred 	%p611, 0;
	@%p567 bra 	$L__BB15_68;
	setp.ge.s32 	%p569, %r124, %r45;
	mov.pred 	%p611, -1;
	@%p569 bra 	$L__BB15_68;
	mul.wide.s32 	%rd1431, %r2147, 16;
	add.s64 	%rd1432, %rd7, %rd1431;
	ld.global.u32 	%r2030, [%rd1432];
	mul.wide.s32 	%rd1433, %r2150, 16;
	add.s64 	%rd1434, %rd7, %rd1433;
	ld.global.u32 	%r2031, [%rd1434];
	setp.lt.s32 	%p611, %r2030, %r2031;
$L__BB15_68:
	selp.b32 	%r2132, %r2147, %r2150, %p611;
	selp.u32 	%r2032, 1, 0, %p611;
	add.s32 	%r130, %r123, %r2032;
	not.pred 	%p570, %p611;
	selp.u32 	%r2033, 1, 0, %p570;
	add.s32 	%r131, %r124, %r2033;
	@%p611 bra 	$L__BB15_70;
	shl.b32 	%r2034, %r131, 2;
	add.s32 	%r2036, %r1926, %r2034;
	ld.shared.u32 	%r2150, [%r2036];
	bra.uni 	$L__BB15_71;
$L__BB15_70:
	shl.b32 	%r2037, %r130, 2;
	add.s32 	%r2039, %r1926, %r2037;
	ld.shared.u32 	%r2147, [%r2039];
$L__BB15_71:
	setp.ge.s32 	%p572, %r130, %r46;
	mov.pred 	%p612, 0;
	@%p572 bra 	$L__BB15_74;
	setp.ge.s32 	%p574, %r131, %r45;
	mov.pred 	%p612, -1;
	@%p574 bra 	$L__BB15_74;
	mul.wide.s32 	%rd1435, %r2147, 16;
	add.s64 	%rd1436, %rd7, %rd1435;
	ld.global.u32 	%r2040, [%rd1436];
	mul.wide.s32 	%rd1437, %r2150, 16;
	add.s64 	%rd1438, %rd7, %rd1437;
	ld.global.u32 	%r2041, [%rd1438];
	setp.lt.s32 	%p612, %r2040, %r2041;
$L__BB15_74:
	selp.b32 	%r2131, %r2147, %r2150, %p612;
	selp.u32 	%r2042, 1, 0, %p612;
	add.s32 	%r137, %r130, %r2042;
	not.pred 	%p575, %p612;
	selp.u32 	%r2043, 1, 0, %p575;
	add.s32 	%r138, %r131, %r2043;
	@%p612 bra 	$L__BB15_76;
	shl.b32 	%r2044, %r138, 2;
	add.s32 	%r2046, %r1926, %r2044;
	ld.shared.u32 	%r2150, [%r2046];
	bra.uni 	$L__BB15_77;
$L__BB15_76:
	shl.b32 	%r2047, %r137, 2;
	add.s32 	%r2049, %r1926, %r2047;
	ld.shared.u32 	%r2147, [%r2049];
$L__BB15_77:
	setp.ge.s32 	%p577, %r137, %r46;
	mov.pred 	%p613, 0;
	@%p577 bra 	$L__BB15_80;
	setp.ge.s32 	%p579, %r138, %r45;
	mov.pred 	%p613, -1;
	@%p579 bra 	$L__BB15_80;
	mul.wide.s32 	%rd1439, %r2147, 16;
	add.s64 	%rd1440, %rd7, %rd1439;
	ld.global.u32 	%r2050, [%rd1440];
	mul.wide.s32 	%rd1441, %r2150, 16;
	add.s64 	%rd1442, %rd7, %rd1441;
	ld.global.u32 	%r2051, [%rd1442];
	setp.lt.s32 	%p613, %r2050, %r2051;
$L__BB15_80:
	selp.b32 	%r2130, %r2147, %r2150, %p613;
	selp.u32 	%r2052, 1, 0, %p613;
	add.s32 	%r144, %r137, %r2052;
	not.pred 	%p580, %p613;
	selp.u32 	%r2053, 1, 0, %p580;
	add.s32 	%r145, %r138, %r2053;
	@%p613 bra 	$L__BB15_82;
	shl.b32 	%r2054, %r145, 2;
	mov.u32 	%r2055, _ZZN3cub18CUB_300001_SM_10006detail10merge_sort30DeviceMergeSortBlockSortKernelINS2_10policy_hubIN6thrust24THRUST_300001_SM_1000_NS6detail15normal_iteratorINS6_10device_ptrIiEEEEE9Policy600ESB_PNS0_8NullTypeESB_SF_m17CompareCandMemberiSE_EEvbT0_T1_T2_T3_T4_PT6_PT7_T5_NS1_7vsmem_tEE19static_temp_storage;
	add.s32 	%r2056, %r2055, %r2054;
	ld.shared.u32 	%r2150, [%r2056];
	bra.uni 	$L__BB15_83;
$L__BB15_82:
	shl.b32 	%r2057, %r144, 2;
	mov.u32 	%r2058, _ZZN3cub18CUB_300001_SM_10006detail10merge_sort30DeviceMergeSortBlockSortKernelINS2_10policy_hubIN6thrust24THRUST_300001_SM_1000_NS6detail15normal_iteratorINS6_10device_ptrIiEEEEE9Policy600ESB_PNS0_8NullTypeESB_SF_m17CompareCandMemberiSE_EEvbT0_T1_T2_T3_T4_PT6_PT7_T5_NS1_7vsmem_tEE19static_temp_storage;
	add.s32 	%r2059, %r2058, %r2057;
	ld.shared.u32 	%r2147, [%r2059];
$L__BB15_83:
	setp.ge.s32 	%p582, %r144, %r46;
	mov.pred 	%p614, 0;
	@%p582 bra 	$L__BB15_86;
	setp.ge.s32 	%p584, %r145, %r45;
	mov.pred 	%p614, -1;
	@%p584 bra 	$L__BB15_86;
	mul.wide.s32 	%rd1443, %r2147, 16;
	add.s64 	%rd1444, %rd7, %rd1443;
	ld.global.u32 	%r2060, [%rd1444];
	mul.wide.s32 	%rd1445, %r2150, 16;
	add.s64 	%rd1446, %rd7, %rd1445;
	ld.global.u32 	%r2061, [%rd1446];
	setp.lt.s32 	%p614, %r2060, %r2061;
$L__BB15_86:
	selp.b32 	%r2129, %r2147, %r2150, %p614;
	selp.u32 	%r2062, 1, 0, %p614;
	add.s32 	%r151, %r144, %r2062;
	not.pred 	%p585, %p614;
	selp.u32 	%r2063, 1, 0, %p585;
	add.s32 	%r152, %r145, %r2063;
	@%p614 bra 	$L__BB15_88;
	shl.b32 	%r2064, %r152, 2;
	mov.u32 	%r2065, _ZZN3cub18CUB_300001_SM_10006detail10merge_sort30DeviceMergeSortBlockSortKernelINS2_10policy_hubIN6thrust24THRUST_300001_SM_1000_NS6detail15normal_iteratorINS6_10device_ptrIiEEEEE9Policy600ESB_PNS0_8NullTypeESB_SF_m17CompareCandMemberiSE_EEvbT0_T1_T2_T3_T4_PT6_PT7_T5_NS1_7vsmem_tEE19static_temp_storage;
	add.s32 	%r2066, %r2065, %r2064;
	ld.shared.u32 	%r2150, [%r2066];
	bra.uni 	$L__BB15_89;
$L__BB15_88:
	shl.b32 	%r2067, %r151, 2;
	mov.u32 	%r2068, _ZZN3cub18CUB_300001_SM_10006detail10merge_sort30DeviceMergeSortBlockSortKernelINS2_10policy_hubIN6thrust24THRUST_300001_SM_1000_NS6detail15normal_iteratorINS6_10device_ptrIiEEEEE9Policy600ESB_PNS0_8NullTypeESB_SF_m17CompareCandMemberiSE_EEvbT0_T1_T2_T3_T4_PT6_PT7_T5_NS1_7vsmem_tEE19static_temp_storage;
	add.s32 	%r2069, %r2068, %r2067;
	ld.shared.u32 	%r2147, [%r2069];
$L__BB15_89:
	setp.ge.s32 	%p587, %r151, %r46;
	mov.pred 	%p615, 0;
	@%p587 bra 	$L__BB15_92;
	setp.ge.s32 	%p589, %r152, %r45;
	mov.pred 	%p615, -1;
	@%p589 bra 	$L__BB15_92;
	mul.wide.s32 	%rd1447, %r2147, 16;
	add.s64 	%rd1448, %rd7, %rd1447;
	ld.global.u32 	%r2070, [%rd1448];
	mul.wide.s32 	%rd1449, %r2150, 16;
	add.s64 	%rd1450, %rd7, %rd1449;
	ld.global.u32 	%r2071, [%rd1450];
	setp.lt.s32 	%p615, %r2070, %r2071;
$L__BB15_92:
	selp.b32 	%r2128, %r2147, %r2150, %p615;
	selp.u32 	%r2072, 1, 0, %p615;
	add.s32 	%r158, %r151, %r2072;
	not.pred 	%p590, %p615;
	selp.u32 	%r2073, 1, 0, %p590;
	add.s32 	%r159, %r152, %r2073;
	@%p615 bra 	$L__BB15_94;
	shl.b32 	%r2074, %r159, 2;
	mov.u32 	%r2075, _ZZN3cub18CUB_300001_SM_10006detail10merge_sort30DeviceMergeSortBlockSortKernelINS2_10policy_hubIN6thrust24THRUST_300001_SM_1000_NS6detail15normal_iteratorINS6_10device_ptrIiEEEEE9Policy600ESB_PNS0_8NullTypeESB_SF_m17CompareCandMemberiSE_EEvbT0_T1_T2_T3_T4_PT6_PT7_T5_NS1_7vsmem_tEE19static_temp_storage;
	add.s32 	%r2076, %r2075, %r2074;
	ld.shared.u32 	%r2150, [%r2076];
	bra.uni 	$L__BB15_95;
$L__BB15_94:
	shl.b32 	%r2077, %r158, 2;
	mov.u32 	%r2078, _ZZN3cub18CUB_300001_SM_10006detail10merge_sort30DeviceMergeSortBlockSortKernelINS2_10policy_hubIN6thrust24THRUST_300001_SM_1000_NS6detail15normal_iteratorINS6_10device_ptrIiEEEEE9Policy600ESB_PNS0_8NullTypeESB_SF_m17CompareCandMemberiSE_EEvbT0_T1_T2_T3_T4_PT6_PT7_T5_NS1_7vsmem_tEE19static_temp_storage;
	add.s32 	%r2079, %r2078, %r2077;
	ld.shared.u32 	%r2147, [%r2079];
$L__BB15_95:
	setp.ge.s32 	%p592, %r158, %r46;
	mov.pred 	%p616, 0;
	@%p592 bra 	$L__BB15_98;
	setp.ge.s32 	%p594, %r159, %r45;
	mov.pred 	%p616, -1;
	@%p594 bra 	$L__BB15_98;
	mul.wide.s32 	%rd1451, %r2147, 16;
	add.s64 	%rd1452, %rd7, %rd1451;
	ld.global.u32 	%r2080, [%rd1452];
	mul.wide.s32 	%rd1453, %r2150, 16;
	add.s64 	%rd1454, %rd7, %rd1453;
	ld.global.u32 	%r2081, [%rd1454];
	setp.lt.s32 	%p616, %r2080, %r2081;
$L__BB15_98:
	selp.b32 	%r2127, %r2147, %r2150, %p616;
	selp.u32 	%r2082, 1, 0, %p616;
	add.s32 	%r165, %r158, %r2082;
	not.pred 	%p595, %p616;
	selp.u32 	%r2083, 1, 0, %p595;
	add.s32 	%r166, %r159, %r2083;
	@%p616 bra 	$L__BB15_100;
	shl.b32 	%r2084, %r166, 2;
	mov.u32 	%r2085, _ZZN3cub18CUB_300001_SM_10006detail10merge_sort30DeviceMergeSortBlockSortKernelINS2_10policy_hubIN6thrust24THRUST_300001_SM_1000_NS6detail15normal_iteratorINS6_10device_ptrIiEEEEE9Policy600ESB_PNS0_8NullTypeESB_SF_m17CompareCandMemberiSE_EEvbT0_T1_T2_T3_T4_PT6_PT7_T5_NS1_7vsmem_tEE19static_temp_storage;
	add.s32 	%r2086, %r2085, %r2084;
	ld.shared.u32 	%r2150, [%r2086];
	bra.uni 	$L__BB15_101;
$L__BB15_100:
	shl.b32 	%r2087, %r165, 2;
	mov.u32 	%r2088, _ZZN3cub18CUB_300001_SM_10006detail10merge_sort30DeviceMergeSortBlockSortKernelINS2_10policy_hubIN6thrust24THRUST_300001_SM_1000_NS6detail15normal_iteratorINS6_10device_ptrIiEEEEE9Policy600ESB_PNS0_8NullTypeESB_SF_m17CompareCandMemberiSE_EEvbT0_T1_T2_T3_T4_PT6_PT7_T5_NS1_7vsmem_tEE19static_temp_storage;
	add.s32 	%r2089, %r2088, %r2087;
	ld.shared.u32 	%r2147, [%r2089];
$L__BB15_101:
	setp.ge.s32 	%p596, %r165, %r46;
	mov.u32 	%r2179, %r2150;
	@%p596 bra 	$L__BB15_104;
	setp.ge.s32 	%p597, %r166, %r45;
	mov.u32 	%r2179, %r2147;
	@%p597 bra 	$L__BB15_104;
	mul.wide.s32 	%rd1455, %r2147, 16;
	add.s64 	%rd1456, %rd7, %rd1455;
	ld.global.u32 	%r2090, [%rd1456];
	mul.wide.s32 	%rd1457, %r2150, 16;
	add.s64 	%rd1458, %rd7, %rd1457;
	ld.global.u32 	%r2091, [%rd1458];
	setp.lt.s32 	%p598, %r2090, %r2091;
	selp.b32 	%r2179, %r2147, %r2150, %p598;
$L__BB15_104:
	shl.b32 	%r2143, %r42, 1;
	setp.lt.u32 	%p599, %r42, 129;
	@%p599 bra 	$L__BB15_2;
	ld.param.s8 	%rs7, [_ZN3cub18CUB_300001_SM_10006detail10merge_sort30DeviceMergeSortBlockSortKernelINS2_10policy_hubIN6thrust24THRUST_300001_SM_1000_NS6detail15normal_iteratorINS6_10device_ptrIiEEEEE9Policy600ESB_PNS0_8NullTypeESB_SF_m17CompareCandMemberiSE_EEvbT0_T1_T2_T3_T4_PT6_PT7_T5_NS1_7vsmem_tE_param_0];
	bar.sync 	0;
	setp.eq.s16 	%p600, %rs7, 0;
	@%p600 bra 	$L__BB15_107;
	st.shared.u32 	[%r6], %r2142;
	st.shared.u32 	[%r6+4], %r2141;
	st.shared.u32 	[%r6+8], %r2140;
	st.shared.u32 	[%r6+12], %r2139;
	st.shared.u32 	[%r6+16], %r2138;
	st.shared.u32 	[%r6+20], %r2137;
	st.shared.u32 	[%r6+24], %r2136;
	st.shared.u32 	[%r6+28], %r2135;
	st.shared.u32 	[%r6+32], %r2134;
	st.shared.u32 	[%r6+36], %r2133;
	st.shared.u32 	[%r6+40], %r2132;
	st.shared.u32 	[%r6+44], %r2131;
	st.shared.u32 	[%r6+48], %r2130;
	st.shared.u32 	[%r6+52], %r2129;
	st.shared.u32 	[%r6+56], %r2128;
	st.shared.u32 	[%r6+60], %r2127;
	st.shared.u32 	[%r6+64], %r2179;
	bar.warp.sync 	-1;
	ld.shared.u32 	%r2092, [%r5];
	ld.shared.u32 	%r2093, [%r5+128];
	ld.shared.u32 	%r2094, [%r5+256];
	ld.shared.u32 	%r2095, [%r5+384];
	ld.shared.u32 	%r2096, [%r5+512];
	ld.shared.u32 	%r2097, [%r5+640];
	ld.shared.u32 	%r2098, [%r5+768];
	ld.shared.u32 	%r2099, [%r5+896];
	ld.shared.u32 	%r2100, [%r5+1024];
	ld.shared.u32 	%r2101, [%r5+1152];
	ld.shared.u32 	%r2102, [%r5+1280];
	ld.shared.u32 	%r2103, [%r5+1408];
	ld.shared.u32 	%r2104, [%r5+1536];
	ld.shared.u32 	%r2105, [%r5+1664];
	ld.shared.u32 	%r2106, [%r5+1792];
	ld.shared.u32 	%r2107, [%r5+1920];
	ld.shared.u32 	%r2108, [%r5+2048];
	cvt.u64.u32 	%rd1459, %r4;
	cvt.u64.u32 	%rd1460, %r3;
	add.s64 	%rd1461, %rd5, %rd1460;
	add.s64 	%rd1462, %rd1461, %rd1459;
	shl.b64 	%rd1463, %rd1462, 2;
	add.s64 	%rd1464, %rd3, %rd1463;
	st.global.u32 	[%rd1464], %r2092;
	st.global.u32 	[%rd1464+128], %r2093;
	st.global.u32 	[%rd1464+256], %r2094;
	st.global.u32 	[%rd1464+384], %r2095;
	st.global.u32 	[%rd1464+512], %r2096;
	st.global.u32 	[%rd1464+640], %r2097;
	st.global.u32 	[%rd1464+768], %r2098;
	st.global.u32 	[%rd1464+896], %r2099;
	st.global.u32 	[%rd1464+1024], %r2100;
	st.global.u32 	[%rd1464+1152], %r2101;
	st.global.u32 	[%rd1464+1280], %r2102;
	st.global.u32 	[%rd1464+1408], %r2103;
	st.global.u32 	[%rd1464+1536], %r2104;
	st.global.u32 	[%rd1464+1664], %r2105;
	st.global.u32 	[%rd1464+1792], %r2106;
	st.global.u32 	[%rd1464+1920], %r2107;
	st.global.u32 	[%rd1464+2048], %r2108;
	bra.uni 	$L__BB15_351;
$L__BB15_107:
	st.shared.u32 	[%r6], %r2142;
	st.shared.u32 	[%r6+4], %r2141;
	st.shared.u32 	[%r6+8], %r2140;
	st.shared.u32 	[%r6+12], %r2139;
	st.shared.u32 	[%r6+16], %r2138;
	st.shared.u32 	[%r6+20], %r2137;
	st.shared.u32 	[%r6+24], %r2136;
	st.shared.u32 	[%r6+28], %r2135;
	st.shared.u32 	[%r6+32], %r2134;
	st.shared.u32 	[%r6+36], %r2133;
	st.shared.u32 	[%r6+40], %r2132;
	st.shared.u32 	[%r6+44], %r2131;
	st.shared.u32 	[%r6+48], %r2130;
	st.shared.u32 	[%r6+52], %r2129;
	st.shared.u32 	[%r6+56], %r2128;
	st.shared.u32 	[%r6+60], %r2127;
	st.shared.u32 	[%r6+64], %r2179;
	bar.warp.sync 	-1;
	ld.shared.u32 	%r2109, [%r5];
	ld.shared.u32 	%r2110, [%r5+128];
	ld.shared.u32 	%r2111, [%r5+256];
	ld.shared.u32 	%r2112, [%r5+384];
	ld.shared.u32 	%r2113, [%r5+512];
	ld.shared.u32 	%r2114, [%r5+640];
	ld.shared.u32 	%r2115, [%r5+768];
	ld.shared.u32 	%r2116, [%r5+896];
	ld.shared.u32 	%r2117, [%r5+1024];
	ld.shared.u32 	%r2118, [%r5+1152];
	ld.shared.u32 	%r2119, [%r5+1280];
	ld.shared.u32 	%r2120, [%r5+1408];
	ld.shared.u32 	%r2121, [%r5+1536];
	ld.shared.u32 	%r2122, [%r5+1664];
	ld.shared.u32 	%r2123, [%r5+1792];
	ld.shared.u32 	%r2124, [%r5+1920];
	ld.shared.u32 	%r2125, [%r5+2048];
	add.s64 	%rd1466, %rd1, %rd840;
	st.global.u32 	[%rd1466], %r2109;
	st.global.u32 	[%rd1466+128], %r2110;
	st.global.u32 	[%rd1466+256], %r2111;
	st.global.u32 	[%rd1466+384], %r2112;
	st.global.u32 	[%rd1466+512], %r2113;
	st.global.u32 	[%rd1466+640], %r2114;
	st.global.u32 	[%rd1466+768], %r2115;
	st.global.u32 	[%rd1466+896], %r2116;
	st.global.u32 	[%rd1466+1024], %r2117;
	st.global.u32 	[%rd1466+1152], %r2118;
	st.global.u32 	[%rd1466+1280], %r2119;
	st.global.u32 	[%rd1466+1408], %r2120;
	st.global.u32 	[%rd1466+1536], %r2121;
	st.global.u32 	[%rd1466+1664], %r2122;
	st.global.u32 	[%rd1466+1792], %r2123;
	st.global.u32 	[%rd1466+1920], %r2124;
	st.global.u32 	[%rd1466+2048], %r2125;
	bra.uni 	$L__BB15_351;
$L__BB15_108:
	cvt.u32.u64 	%r521, %rd5;
	cvt.u32.u64 	%r522, %rd10;
	sub.s32 	%r523, %r522, %r521;
	min.s32 	%r174, %r523, 4352;
	// begin inline asm
	griddepcontrol.wait;
	// end inline asm
	shl.b64 	%rd18, %rd5, 2;
	add.s64 	%rd19, %rd2, %rd18;
	mov.u32 	%r175, %tid.x;
	ld.global.u32 	%r2196, [%rd19];
	and.b32  	%r524, %r175, 31;
	and.b32  	%r525, %r175, 992;
	mul.lo.s32 	%r526, %r525, 17;
	or.b32  	%r177, %r526, %r524;
	setp.ge.s32 	%p66, %r177, %r174;
	mov.u32 	%r2180, %r2196;
	@%p66 bra 	$L__BB15_110;
	cvt.u64.u32 	%rd20, %r177;
	add.s64 	%rd21, %rd5, %rd20;
	shl.b64 	%rd22, %rd21, 2;
	add.s64 	%rd23, %rd2, %rd22;
	ld.global.u32 	%r2180, [%rd23];
$L__BB15_110:
	add.s32 	%r527, %r177, 32;
	setp.ge.s32 	%p67, %r527, %r174;
	mov.u32 	%r2181, %r2196;
	@%p67 bra 	$L__BB15_112;
	cvt.u64.u32 	%rd24, %r177;
	add.s64 	%rd25, %rd5, %rd24;
	shl.b64 	%rd26, %rd25, 2;
	add.s64 	%rd27, %rd2, %rd26;
	ld.global.u32 	%r2181, [%rd27+128];
$L__BB15_112:
	add.s32 	%r528, %r177, 64;
	setp.ge.s32 	%p68, %r528, %r174;
	mov.u32 	%r2182, %r2196;
	@%p68 bra 	$L__BB15_114;
	cvt.u64.u32 	%rd28, %r177;
	add.s64 	%rd29, %rd5, %rd28;
	shl.b64 	%rd30, %rd29, 2;
	add.s64 	%rd31, %rd2, %rd30;
	ld.global.u32 	%r2182, [%rd31+256];
$L__BB15_114:
	add.s32 	%r529, %r177, 96;
	setp.ge.s32 	%p69, %r529, %r174;
	mov.u32 	%r2183, %r2196;
	@%p69 bra 	$L__BB15_116;
	cvt.u64.u32 	%rd32, %r177;
	add.s64 	%rd33, %rd5, %rd32;
	shl.b64 	%rd34, %rd33, 2;
	add.s64 	%rd35, %rd2, %rd34;
	ld.global.u32 	%r2183, [%rd35+384];
$L__BB15_116:
	add.s32 	%r530, %r177, 128;
	setp.ge.s32 	%p70, %r530, %r174;
	mov.u32 	%r2184, %r2196;
	@%p70 bra 	$L__BB15_118;
	cvt.u64.u32 	%rd36, %r177;
	add.s64 	%rd37, %rd5, %rd36;
	shl.b64 	%rd38, %rd37, 2;
	add.s64 	%rd39, %rd2, %rd38;
	ld.global.u32 	%r2184, [%rd39+512];
$L__BB15_118:
	add.s32 	%r188, %r177, 160;
	setp.ge.s32 	%p71, %r188, %r174;
	mov.u32 	%r2185, %r2196;
	@%p71 bra 	$L__BB15_120;
	cvt.u64.u32 	%rd40, %r177;
	add.s64 	%rd41, %rd5, %rd40;
	shl.b64 	%rd42, %rd41, 2;
	add.s64 	%rd43, %rd2, %rd42;
	ld.global.u32 	%r2185, [%rd43+640];
$L__BB15_120:
	add.s32 	%r191, %r177, 192;
	setp.ge.s32 	%p72, %r191, %r174;
	mov.u32 	%r2186, %r2196;
	@%p72 bra 	$L__BB15_122;
	cvt.u64.u32 	%rd44, %r177;
	add.s64 	%rd45, %rd5, %rd44;
	shl.b64 	%rd46, %rd45, 2;
	add.s64 	%rd47, %rd2, %rd46;
	ld.global.u32 	%r2186, [%rd47+768];
$L__BB15_122:
	add.s32 	%r194, %r177, 224;
	setp.ge.s32 	%p73, %r194, %r174;
	mov.u32 	%r2187, %r2196;
	@%p73 bra 	$L__BB15_124;
	cvt.u64.u32 	%rd48, %r177;
	add.s64 	%rd49, %rd5, %rd48;
	shl.b64 	%rd50, %rd49, 2;
	add.s64 	%rd51, %rd2, %rd50;
	ld.global.u32 	%r2187, [%rd51+896];
$L__BB15_124:
	add.s32 	%r197, %r177, 256;
	setp.ge.s32 	%p74, %r197, %r174;
	mov.u32 	%r2188, %r2196;
	@%p74 bra 	$L__BB15_126;
	cvt.u64.u32 	%rd52, %r177;
	add.s64 	%rd53, %rd5, %rd52;
	shl.b64 	%rd54, %rd53, 2;
	add.s64 	%rd55, %rd2, %rd54;
	ld.global.u32 	%r2188, [%rd55+1024];
$L__BB15_126:
	add.s32 	%r200, %r177, 288;
	setp.ge.s32 	%p75, %r200, %r174;
	mov.u32 	%r2189, %r2196;
	@%p75 bra 	$L__BB15_128;
	cvt.u64.u32 	%rd56, %r177;
	add.s64 	%rd57, %rd5, %rd56;
	shl.b64 	%rd58, %rd57, 2;
	add.s64 	%rd59, %rd2, %rd58;
	ld.global.u32 	%r2189, [%rd59+1152];
$L__BB15_128:
	add.s32 	%r531, %r177, 320;
	setp.ge.s32 	%p76, %r531, %r174;
	mov.u32 	%r2190, %r2196;
	@%p76 bra 	$L__BB15_130;
	cvt.u64.u32 	%rd60, %r177;
	add.s64 	%rd61, %rd5, %rd60;
	shl.b64 	%rd62, %rd61, 2;
	add.s64 	%rd63, %rd2, %rd62;
	ld.global.u32 	%r2190, [%rd63+1280];
$L__BB15_130:
	add.s32 	%r532, %r177, 352;
	setp.ge.s32 	%p77, %r532, %r174;
	mov.u32 	%r2191, %r2196;
	@%p77 bra 	$L__BB15_132;
	cvt.u64.u32 	%rd64, %r177;
	add.s64 	%rd65, %rd5, %rd64;
	shl.b64 	%rd66, %rd65, 2;
	add.s64 	%rd67, %rd2, %rd66;
	ld.global.u32 	%r2191, [%rd67+1408];
$L__BB15_132:
	add.s32 	%r533, %r177, 384;
	setp.ge.s32 	%p78, %r533, %r174;
	mov.u32 	%r2192, %r2196;
	@%p78 bra 	$L__BB15_134;
	cvt.u64.u32 	%rd68, %r177;
	add.s64 	%rd69, %rd5, %rd68;
	shl.b64 	%rd70, %rd69, 2;
	add.s64 	%rd71, %rd2, %rd70;
	ld.global.u32 	%r2192, [%rd71+1536];
$L__BB15_134:
	add.s32 	%r534, %r177, 416;
	setp.ge.s32 	%p79, %r534, %r174;
	mov.u32 	%r2193, %r2196;
	@%p79 bra 	$L__BB15_136;
	cvt.u64.u32 	%rd72, %r177;
	add.s64 	%rd73, %rd5, %rd72;
	shl.b64 	%rd74, %rd73, 2;
	add.s64 	%rd75, %rd2, %rd74;
	ld.global.u32 	%r2193, [%rd75+1664];
$L__BB15_136:
	add.s32 	%r535, %r177, 448;
	setp.ge.s32 	%p80, %r535, %r174;
	mov.u32 	%r2194, %r2196;
	@%p80 bra 	$L__BB15_138;
	cvt.u64.u32 	%rd76, %r177;
	add.s64 	%rd77, %rd5, %rd76;
	shl.b64 	%rd78, %rd77, 2;
	add.s64 	%rd79, %rd2, %rd78;
	ld.global.u32 	%r2194, [%rd79+1792];
$L__BB15_138:
	add.s32 	%r213, %r177, 480;
	setp.ge.s32 	%p81, %r213, %r174;
	mov.u32 	%r2195, %r2196;
	@%p81 bra 	$L__BB15_140;
	cvt.u64.u32 	%rd80, %r177;
	add.s64 	%rd81, %rd5, %rd80;
	shl.b64 	%rd82, %rd81, 2;
	add.s64 	%rd83, %rd2, %rd82;
	ld.global.u32 	%r2195, [%rd83+1920];
$L__BB15_140:
	add.s32 	%r216, %r177, 512;
	setp.ge.s32 	%p82, %r216, %r174;
	@%p82 bra 	$L__BB15_142;
	cvt.u64.u32 	%rd84, %r177;
	add.s64 	%rd85, %rd5, %rd84;
	shl.b64 	%rd86, %rd85, 2;
	add.s64 	%rd87, %rd2, %rd86;
	ld.global.u32 	%r2196, [%rd87+2048];
$L__BB15_142:
	// begin inline asm
	mov.u32 %r536, %laneid;
	// end inline asm
	shr.u32 	%r537, %r175, 5;
	mad.lo.s32 	%r538, %r537, 544, %r536;
	shl.b32 	%r539, %r538, 2;
	mov.u32 	%r540, _ZZN3cub18CUB_300001_SM_10006detail10merge_sort30DeviceMergeSortBlockSortKernelINS2_10policy_hubIN6thrust24THRUST_300001_SM_1000_NS6detail15normal_iteratorINS6_10device_ptrIiEEEEE9Policy600ESB_PNS0_8NullTypeESB_SF_m17CompareCandMemberiSE_EEvbT0_T1_T2_T3_T4_PT6_PT7_T5_NS1_7vsmem_tEE19static_temp_storage;
	add.s32 	%r219, %r540, %r539;
	st.shared.u32 	[%r219], %r2180;
	st.shared.u32 	[%r219+128], %r2181;
	st.shared.u32 	[%r219+256], %r2182;
	st.shared.u32 	[%r219+384], %r2183;
	st.shared.u32 	[%r219+512], %r2184;
	st.shared.u32 	[%r219+640], %r2185;
	st.shared.u32 	[%r219+768], %r2186;
	st.shared.u32 	[%r219+896], %r2187;
	st.shared.u32 	[%r219+1024], %r2188;
	st.shared.u32 	[%r219+1152], %r2189;
	st.shared.u32 	[%r219+1280], %r2190;
	st.shared.u32 	[%r219+1408], %r2191;
	st.shared.u32 	[%r219+1536], %r2192;
	st.shared.u32 	[%r219+1664], %r2193;
	st.shared.u32 	[%r219+1792], %r2194;
	st.shared.u32 	[%r219+1920], %r2195;
	st.shared.u32 	[%r219+2048], %r2196;
	bar.warp.sync 	-1;
	shl.b32 	%r541, %r536, 4;
	add.s32 	%r542, %r538, %r541;
	shl.b32 	%r543, %r542, 2;
	add.s32 	%r220, %r540, %r543;
	ld.shared.u32 	%r2260, [%r220];
	ld.shared.u32 	%r222, [%r220+4];
	ld.shared.u32 	%r223, [%r220+8];
	ld.shared.u32 	%r224, [%r220+12];
	ld.shared.u32 	%r225, [%r220+16];
	ld.shared.u32 	%r226, [%r220+20];
	ld.shared.u32 	%r227, [%r220+24];
	ld.shared.u32 	%r228, [%r220+28];
	ld.shared.u32 	%r229, [%r220+32];
	ld.shared.u32 	%r230, [%r220+36];
	ld.shared.u32 	%r231, [%r220+40];
	ld.shared.u32 	%r232, [%r220+44];
	ld.shared.u32 	%r233, [%r220+48];
	ld.shared.u32 	%r234, [%r220+52];
	ld.shared.u32 	%r235, [%r220+56];
	ld.shared.u32 	%r236, [%r220+60];
	ld.shared.u32 	%r237, [%r220+64];
	bar.sync 	0;
	// begin inline asm
	griddepcontrol.launch_dependents;
	// end inline asm
	mul.lo.s32 	%r238, %r175, 17;
	cvt.s64.s32 	%rd88, %r513;
	cvta.to.global.u64 	%rd89, %rd11;
	add.s64 	%rd8, %rd89, %rd88;
	add.s32 	%r544, %r238, 1;
	setp.ge.u32 	%p83, %r544, %r174;
	mov.u32 	%r2242, %r2260;
	mov.u32 	%r2199, %r2260;
	@%p83 bra 	$L__BB15_144;
	mul.wide.s32 	%rd90, %r2260, 16;
	add.s64 	%rd91, %rd8, %rd90;
	ld.global.u32 	%r545, [%rd91];
	mul.wide.s32 	%rd92, %r222, 16;
	add.s64 	%rd93, %rd8, %rd92;
	ld.global.u32 	%r546, [%rd93];
	setp.lt.s32 	%p84, %r545, %r546;
	selp.b32 	%r2199, %r222, %r2260, %p84;
	mov.u32 	%r2242, %r222;
$L__BB15_144:
	add.s32 	%r547, %r238, 2;
	setp.ge.u32 	%p85, %r547, %r174;
	mov.u32 	%r2201, %r2199;
	@%p85 bra 	$L__BB15_146;
	mul.wide.s32 	%rd94, %r2199, 16;
	add.s64 	%rd95, %rd8, %rd94;
	ld.global.u32 	%r548, [%rd95];
	mul.wide.s32 	%rd96, %r223, 16;
	add.s64 	%rd97, %rd8, %rd96;
	ld.global.u32 	%r549, [%rd97];
	setp.lt.s32 	%p86, %r548, %r549;
	selp.b32 	%r2201, %r223, %r2199, %p86;
	mov.u32 	%r2199, %r223;
$L__BB15_146:
	add.s32 	%r550, %r238, 3;
	setp.ge.u32 	%p87, %r550, %r174;
	mov.u32 	%r2203, %r2201;
	@%p87 bra 	$L__BB15_148;
	mul.wide.s32 	%rd98, %r2201, 16;
	add.s64 	%rd99, %rd8, %rd98;
	ld.global.u32 	%r551, [%rd99];
	mul.wide.s32 	%rd100, %r224, 16;
	add.s64 	%rd101, %rd8, %rd100;
	ld.global.u32 	%r552, [%rd101];
	setp.lt.s32 	%p88, %r551, %r552;
	selp.b32 	%r2203, %r224, %r2201, %p88;
	mov.u32 	%r2201, %r224;
$L__BB15_148:
	add.s32 	%r553, %r238, 4;
	setp.ge.u32 	%p89, %r553, %r174;
	mov.u32 	%r2205, %r2203;
	@%p89 bra 	$L__BB15_150;
	mul.wide.s32 	%rd102, %r2203, 16;
	add.s64 	%rd103, %rd8, %rd102;
	ld.global.u32 	%r554, [%rd103];
	mul.wide.s32 	%rd104, %r225, 16;
	add.s64 	%rd105, %rd8, %rd104;
	ld.global.u32 	%r555, [%rd105];
	setp.lt.s32 	%p90, %r554, %r555;
	selp.b32 	%r2205, %r225, %r2203, %p90;
	mov.u32 	%r2203, %r225;
$L__BB15_150:
	add.s32 	%r556, %r238, 5;
	setp.ge.u32 	%p91, %r556, %r174;
	mov.u32 	%r2207, %r2205;
	@%p91 bra 	$L__BB15_152;
	mul.wide.s32 	%rd106, %r2205, 16;
	add.s64 	%rd107, %rd8, %rd106;
	ld.global.u32 	%r557, [%rd107];
	mul.wide.s32 	%rd108, %r226, 16;
	add.s64 	%rd109, %rd8, %rd108;
	ld.global.u32 	%r558, [%rd109];
	setp.lt.s32 	%p92, %r557, %r558;
	selp.b32 	%r2207, %r226, %r2205, %p92;
	mov.u32 	%r2205, %r226;
$L__BB15_152:
	add.s32 	%r559, %r238, 6;
	setp.ge.u32 	%p93, %r559, %r174;
	mov.u32 	%r2209, %r2207;
	@%p93 bra 	$L__BB15_154;
	mul.wide.s32 	%rd110, %r2207, 16;
	add.s64 	%rd111, %rd8, %rd110;
	ld.global.u32 	%r560, [%rd111];
	mul.wide.s32 	%rd112, %r227, 16;
	add.s64 	%rd113, %rd8, %rd112;
	ld.global.u32 	%r561, [%rd113];
	setp.lt.s32 	%p94, %r560, %r561;
	selp.b32 	%r2209, %r227, %r2207, %p94;
	mov.u32 	%r2207, %r227;
$L__BB15_154:
	add.s32 	%r562, %r238, 7;
	setp.ge.u32 	%p95, %r562, %r174;
	mov.u32 	%r2211, %r2209;
	@%p95 bra 	$L__BB15_156;
	mul.wide.s32 	%rd114, %r2209, 16;
	add.s64 	%rd115, %rd8, %rd114;
	ld.global.u32 	%r563, [%rd115];
	mul.wide.s32 	%rd116, %r228, 16;
	add.s64 	%rd117, %rd8, %rd116;
	ld.global.u32 	%r564, [%rd117];
	setp.lt.s32 	%p96, %r563, %r564;
	selp.b32 	%r2211, %r228, %r2209, %p96;
	mov.u32 	%r2209, %r228;
$L__BB15_156:
	add.s32 	%r565, %r238, 8;
	setp.ge.u32 	%p97, %r565, %r174;
	mov.u32 	%r2213, %r2211;
	@%p97 bra 	$L__BB15_158;
	mul.wide.s32 	%rd118, %r2211, 16;
	add.s64 	%rd119, %rd8, %rd118;
	ld.global.u32 	%r566, [%rd119];
	mul.wide.s32 	%rd120, %r229, 16;
	add.s64 	%rd121, %rd8, %rd120;
	ld.global.u32 	%r567, [%rd121];
	setp.lt.s32 	%p98, %r566, %r567;
	selp.b32 	%r2213, %r229, %r2211, %p98;
	mov.u32 	%r2211, %r229;
$L__BB15_158:
	add.s32 	%r568, %r238, 9;
	setp.ge.u32 	%p99, %r568, %r174;
	mov.u32 	%r2215, %r2213;
	@%p99 bra 	$L__BB15_160;
	mul.wide.s32 	%rd122, %r2213, 16;
	add.s64 	%rd123, %rd8, %rd122;
	ld.global.u32 	%r569, [%rd123];
	mul.wide.s32 	%rd124, %r230, 16;
	add.s64 	%rd125, %rd8, %rd124;
	ld.global.u32 	%r570, [%rd125];
	setp.lt.s32 	%p100, %r569, %r570;
	selp.b32 	%r2215, %r230, %r2213, %p100;
	mov.u32 	%r2213, %r230;
$L__BB15_160:
	add.s32 	%r571, %r238, 10;
	setp.ge.u32 	%p101, %r571, %r174;
	mov.u32 	%r2217, %r2215;
	@%p101 bra 	$L__BB15_162;
	mul.wide.s32 	%rd126, %r2215, 16;
	add.s64 	%rd127, %rd8, %rd126;
	ld.global.u32 	%r572, [%rd127];
	mul.wide.s32 	%rd128, %r231, 16;
	add.s64 	%rd129, %rd8, %rd128;
	ld.global.u32 	%r573, [%rd129];
	setp.lt.s32 	%p102, %r572, %r573;
	selp.b32 	%r2217, %r231, %r2215, %p102;
	mov.u32 	%r2215, %r231;
$L__BB15_162:
	add.s32 	%r574, %r238, 11;
	setp.ge.u32 	%p103, %r574, %r174;
	mov.u32 	%r2219, %r2217;
	@%p103 bra 	$L__BB15_164;
	mul.wide.s32 	%rd130, %r2217, 16;
	add.s64 	%rd131, %rd8, %rd130;
	ld.global.u32 	%r575, [%rd131];
	mul.wide.s32 	%rd132, %r232, 16;
	add.s64 	%rd133, %rd8, %rd132;
	ld.global.u32 	%r576, [%rd133];
	setp.lt.s32 	%p104, %r575, %r576;
	selp.b32 	%r2219, %r232, %r2217, %p104;
	mov.u32 	%r2217, %r232;
$L__BB15_164:
	add.s32 	%r577, %r238, 12;
	setp.ge.u32 	%p105, %r577, %r174;
	mov.u32 	%r2221, %r2219;
	@%p105 bra 	$L__BB15_166;
	mul.wide.s32 	%rd134, %r2219, 16;
	add.s64 	%rd135, %rd8, %rd134;
	ld.global.u32 	%r578, [%rd135];
	mul.wide.s32 	%rd136, %r233, 16;
	add.s64 	%rd137, %rd8, %rd136;
	ld.global.u32 	%r579, [%rd137];
	setp.lt.s32 	%p106, %r578, %r579;
	selp.b32 	%r2221, %r233, %r2219, %p106;
	mov.u32 	%r2219, %r233;
$L__BB15_166:
	add.s32 	%r580, %r238, 13;
	setp.ge.u32 	%p107, %r580, %r174;
	mov.u32 	%r2223, %r2221;
	@%p107 bra 	$L__BB15_168;
	mul.wide.s32 	%rd138, %r2221, 16;
	add.s64 	%rd139, %rd8, %rd138;
	ld.global.u32 	%r581, [%rd139];
	mul.wide.s32 	%rd140, %r234, 16;
	add.s64 	%rd141, %rd8, %rd140;
	ld.global.u32 	%r582, [%rd141];
	setp.lt.s32 	%p108, %r581, %r582;
	selp.b32 	%r2223, %r234, %r2221, %p108;
	mov.u32 	%r2221, %r234;
$L__BB15_168:
	add.s32 	%r583, %r238, 14;
	setp.ge.u32 	%p109, %r583, %r174;
	mov.u32 	%r2225, %r2223;
	@%p109 bra 	$L__BB15_170;
	mul.wide.s32 	%rd142, %r2223, 16;
	add.s64 	%rd143, %rd8, %rd142;
	ld.global.u32 	%r584, [%rd143];
	mul.wide.s32 	%rd144, %r235, 16;
	add.s64 	%rd145, %rd8, %rd144;
	ld.global.u32 	%r585, [%rd145];
	setp.lt.s32 	%p110, %r584, %r585;
	selp.b32 	%r2225, %r235, %r2223, %p110;
	mov.u32 	%r2223, %r235;
$L__BB15_170:
	add.s32 	%r586, %r238, 15;
	setp.ge.u32 	%p111, %r586, %r174;
	mov.u32 	%r2226, %r2225;
	@%p111 bra 	$L__BB15_172;
	mul.wide.s32 	%rd146, %r2225, 16;
	add.s64 	%rd147, %rd8, %rd146;
	ld.global.u32 	%r587, [%rd147];
	mul.wide.s32 	%rd148, %r236, 16;
	add.s64 	%rd149, %rd8, %rd148;
	ld.global.u32 	%r588, [%rd149];
	setp.lt.s32 	%p112, %r587, %r588;
	selp.b32 	%r2226, %r236, %r2225, %p112;
	mov.u32 	%r2225, %r236;
$L__BB15_172:
	add.s32 	%r589, %r238, 16;
	setp.lt.u32 	%p113, %r589, %r174;
	selp.b32 	%r2297, %r237, %r2226, %p113;
	setp.ge.u32 	%p114, %r238, %r174;
	@%p114 bra 	$L__BB15_174;
	mul.wide.s32 	%rd150, %r2242, 16;
	add.s64 	%rd151, %rd8, %rd150;
	ld.global.u32 	%r590, [%rd151];
	mul.wide.s32 	%rd152, %r2260, 16;
	add.s64 	%rd153, %rd8, %rd152;
	ld.global.u32 	%r591, [%rd153];
	setp.lt.s32 	%p115, %r590, %r591;
	selp.b32 	%r592, %r2260, %r2242, %p115;
	selp.b32 	%r593, %r2242, %r2260, %p115;
	mul.wide.s32 	%rd154, %r2201, 16;
	add.s64 	%rd155, %rd8, %rd154;
	ld.global.u32 	%r594, [%rd155];
	mul.wide.s32 	%rd156, %r2199, 16;
	add.s64 	%rd157, %rd8, %rd156;
	ld.global.u32 	%r595, [%rd157];
	setp.lt.s32 	%p116, %r594, %r595;
	selp.b32 	%r596, %r2199, %r2201, %p116;
	selp.b32 	%r597, %r2201, %r2199, %p116;
	mul.wide.s32 	%rd158, %r2205, 16;
	add.s64 	%rd159, %rd8, %rd158;
	ld.global.u32 	%r598, [%rd159];
	mul.wide.s32 	%rd160, %r2203, 16;
	add.s64 	%rd161, %rd8, %rd160;
	ld.global.u32 	%r599, [%rd161];
	setp.lt.s32 	%p117, %r598, %r599;
	selp.b32 	%r600, %r2203, %r2205, %p117;
	selp.b32 	%r601, %r2205, %r2203, %p117;
	mul.wide.s32 	%rd162, %r2209, 16;
	add.s64 	%rd163, %rd8, %rd162;
	ld.global.u32 	%r602, [%rd163];
	mul.wide.s32 	%rd164, %r2207, 16;
	add.s64 	%rd165, %rd8, %rd164;
	ld.global.u32 	%r603, [%rd165];
	setp.lt.s32 	%p118, %r602, %r603;
	selp.b32 	%r604, %r2207, %r2209, %p118;
	selp.b32 	%r605, %r2209, %r2207, %p118;
	mul.wide.s32 	%rd166, %r2213, 16;
	add.s64 	%rd167, %rd8, %rd166;
	ld.global.u32 	%r606, [%rd167];
	mul.wide.s32 	%rd168, %r2211, 16;
	add.s64 	%rd169, %rd8, %rd168;
	ld.global.u32 	%r607, [%rd169];
	setp.lt.s32 	%p119, %r606, %r607;
	selp.b32 	%r608, %r2211, %r2213, %p119;
	selp.b32 	%r609, %r2213, %r2211, %p119;
	mul.wide.s32 	%rd170, %r2217, 16;
	add.s64 	%rd171, %rd8, %rd170;
	ld.global.u32 	%r610, [%rd171];
	mul.wide.s32 	%rd172, %r2215, 16;
	add.s64 	%rd173, %rd8, %rd172;
	ld.global.u32 	%r611, [%rd173];
	setp.lt.s32 	%p120, %r610, %r611;
	selp.b32 	%r612, %r2215, %r2217, %p120;
	selp.b32 	%r613, %r2217, %r2215, %p120;
	mul.wide.s32 	%rd174, %r2221, 16;
	add.s64 	%rd175, %rd8, %rd174;
	ld.global.u32 	%r614, [%rd175];
	mul.wide.s32 	%rd176, %r2219, 16;
	add.s64 	%rd177, %rd8, %rd176;
	ld.global.u32 	%r615, [%rd177];
	setp.lt.s32 	%p121, %r614, %r615;
	selp.b32 	%r616, %r2219, %r2221, %p121;
	selp.b32 	%r617, %r2221, %r2219, %p121;
	mul.wide.s32 	%rd178, %r2225, 16;
	add.s64 	%rd179, %rd8, %rd178;
	ld.global.u32 	%r618, [%rd179];
	mul.wide.s32 	%rd180, %r2223, 16;
	add.s64 	%rd181, %rd8, %rd180;
	ld.global.u32 	%r619, [%rd181];
	setp.lt.s32 	%p122, %r618, %r619;
	selp.b32 	%r620, %r2223, %r2225, %p122;
	selp.b32 	%r621, %r2225, %r2223, %p122;
	mul.wide.s32 	%rd182, %r597, 16;
	add.s64 	%rd183, %rd8, %rd182;
	ld.global.u32 	%r622, [%rd183];
	mul.wide.s32 	%rd184, %r592, 16;
	add.s64 	%rd185, %rd8, %rd184;
	ld.global.u32 	%r623, [%rd185];
	setp.lt.s32 	%p123, %r622, %r623;
	selp.b32 	%r624, %r592, %r597, %p123;
	selp.b32 	%r625, %r597, %r592, %p123;
	mul.wide.s32 	%rd186, %r601, 16;
	add.s64 	%rd187, %rd8, %rd186;
	ld.global.u32 	%r626, [%rd187];
	mul.wide.s32 	%rd188, %r596, 16;
	add.s64 	%rd189, %rd8, %rd188;
	ld.global.u32 	%r627, [%rd189];
	setp.lt.s32 	%p124, %r626, %r627;
	selp.b32 	%r628, %r596, %r601, %p124;
	selp.b32 	%r629, %r601, %r596, %p124;
	mul.wide.s32 	%rd190, %r605, 16;
	add.s64 	%rd191, %rd8, %rd190;
	ld.global.u32 	%r630, [%rd191];
	mul.wide.s32 	%rd192, %r600, 16;
	add.s64 	%rd193, %rd8, %rd192;
	ld.global.u32 	%r631, [%rd193];
	setp.lt.s32 	%p125, %r630, %r631;
	selp.b32 	%r632, %r600, %r605, %p125;
	selp.b32 	%r633, %r605, %r600, %p125;
	mul.wide.s32 	%rd194, %r609, 16;
	add.s64 	%rd195, %rd8, %rd194;
	ld.global.u32 	%r634, [%rd195];
	mul.wide.s32 	%rd196, %r604, 16;
	add.s64 	%rd197, %rd8, %rd196;
	ld.global.u32 	%r635, [%rd197];
	setp.lt.s32 	%p126, %r634, %r635;
	selp.b32 	%r636, %r604, %r609, %p126;
	selp.b32 	%r637, %r609, %r604, %p126;
	mul.wide.s32 	%rd198, %r613, 16;
	add.s64 	%rd199, %rd8, %rd198;
	ld.global.u32 	%r638, [%rd199];
	mul.wide.s32 	%rd200, %r608, 16;
	add.s64 	%rd201, %rd8, %rd200;
	ld.global.u32 	%r639, [%rd201];
	setp.lt.s32 	%p127, %r638, %r639;
	selp.b32 	%r640, %r608, %r613, %p127;
	selp.b32 	%r641, %r613, %r608, %p127;
	mul.wide.s32 	%rd202, %r617, 16;
	add.s64 	%rd203, %rd8, %rd202;
	ld.global.u32 	%r642, [%rd203];
	mul.wide.s32 	%rd204, %r612, 16;
	add.s64 	%rd205, %rd8, %rd204;
	ld.global.u32 	%r643, [%rd205];
	setp.lt.s32 	%p128, %r642, %r643;
	selp.b32 	%r644, %r612, %r617, %p128;
	selp.b32 	%r645, %r617, %r612, %p128;
	mul.wide.s32 	%rd206, %r621, 16;
	add.s64 	%rd207, %rd8, %rd206;
	ld.global.u32 	%r646, [%rd207];
	mul.wide.s32 	%rd208, %r616, 16;
	add.s64 	%rd209, %rd8, %rd208;
	ld.global.u32 	%r647, [%rd209];
	setp.lt.s32 	%p129, %r646, %r647;
	selp.b32 	%r648, %r616, %r621, %p129;
	selp.b32 	%r649, %r621, %r616, %p129;
	mul.wide.s32 	%rd210, %r2297, 16;
	add.s64 	%rd211, %rd8, %rd210;
	ld.global.u32 	%r650, [%rd211];
	mul.wide.s32 	%rd212, %r620, 16;
	add.s64 	%rd213, %rd8, %rd212;
	ld.global.u32 	%r651, [%rd213];
	setp.lt.s32 	%p130, %r650, %r651;
	selp.b32 	%r652, %r620, %r2297, %p130;
	selp.b32 	%r653, %r2297, %r620, %p130;
	mul.wide.s32 	%rd214, %r625, 16;
	add.s64 	%rd215, %rd8, %rd214;
	ld.global.u32 	%r654, [%rd215];
	mul.wide.s32 	%rd216, %r593, 16;
	add.s64 	%rd217, %rd8, %rd216;
	ld.global.u32 	%r655, [%rd217];
	setp.lt.s32 	%p131, %r654, %r655;
	selp.b32 	%r656, %r593, %r625, %p131;
	selp.b32 	%r657, %r625, %r593, %p131;
	mul.wide.s32 	%rd218, %r629, 16;
	add.s64 	%rd219, %rd8, %rd218;
	ld.global.u32 	%r658, [%rd219];
	mul.wide.s32 	%rd220, %r624, 16;
	add.s64 	%rd221, %rd8, %rd220;
	ld.global.u32 	%r659, [%rd221];
	setp.lt.s32 	%p132, %r658, %r659;
	selp.b32 	%r660, %r624, %r629, %p132;
	selp.b32 	%r661, %r629, %r624, %p132;
	mul.wide.s32 	%rd222, %r633, 16;
	add.s64 	%rd223, %rd8, %rd222;
	ld.global.u32 	%r662, [%rd223];
	mul.wide.s32 	%rd224, %r628, 16;
	add.s64 	%rd225, %rd8, %rd224;
	ld.global.u32 	%r663, [%rd225];
	setp.lt.s32 	%p133, %r662, %r663;
	selp.b32 	%r664, %r628, %r633, %p133;
	selp.b32 	%r665, %r633, %r628, %p133;
	mul.wide.s32 	%rd226, %r637, 16;
	add.s64 	%rd227, %rd8, %rd226;
	ld.global.u32 	%r666, [%rd227];
	mul.wide.s32 	%rd228, %r632, 16;
	add.s64 	%rd229, %rd8, %rd228;
	ld.global.u32 	%r667, [%rd229];
	setp.lt.s32 	%p134, %r666, %r667;
	selp.b32 	%r668, %r632, %r637, %p134;
	selp.b32 	%r669, %r637, %r632, %p134;
	mul.wide.s32 	%rd230, %r641, 16;
	add.s64 	%rd231, %rd8, %rd230;
	ld.global.u32 	%r670, [%rd231];
	mul.wide.s32 	%rd232, %r636, 16;
	add.s64 	%rd233, %rd8, %rd232;
	ld.global.u32 	%r671, [%rd233];
	setp.lt.s32 	%p135, %r670, %r671;
	selp.b32 	%r672, %r636, %r641, %p135;
	selp.b32 	%r673, %r641, %r636, %p135;
	mul.wide.s32 	%rd234, %r645, 16;
	add.s64 	%rd235, %rd8, %rd234;
	ld.global.u32 	%r674, [%rd235];
	mul.wide.s32 	%rd236, %r640, 16;
	add.s64 	%rd237, %rd8, %rd236;
	ld.global.u32 	%r675, [%rd237];
	setp.lt.s32 	%p136, %r674, %r675;
	selp.b32 	%r676, %r640, %r645, %p136;
	selp.b32 	%r677, %r645, %r640, %p136;
	mul.wide.s32 	%rd238, %r649, 16;
	add.s64 	%rd239, %rd8, %rd238;
	ld.global.u32 	%r678, [%rd239];
	mul.wide.s32 	%rd240, %r644, 16;
	add.s64 	%rd241, %rd8, %rd240;
	ld.global.u32 	%r679, [%rd241];
	setp.lt.s32 	%p137, %r678, %r679;
	selp.b32 	%r680, %r644, %r649, %p137;
	selp.b32 	%r681, %r649, %r644, %p137;
	mul.wide.s32 	%rd242, %r653, 16;
	add.s64 	%rd243, %rd8, %rd242;
	ld.global.u32 	%r682, [%rd243];
	mul.wide.s32 	%rd244, %r648, 16;
	add.s64 	%rd245, %rd8, %rd244;
	ld.global.u32 	%r683, [%rd245];
	setp.lt.s32 	%p138, %r682, %r683;
	selp.b32 	%r684, %r648, %r653, %p138;
	selp.b32 	%r685, %r653, %r648, %p138;
	mul.wide.s32 	%rd246, %r661, 16;
	add.s64 	%rd247, %rd8, %rd246;
	ld.global.u32 	%r686, [%rd247];
	mul.wide.s32 	%rd248, %r656, 16;
	add.s64 	%rd249, %rd8, %rd248;
	ld.global.u32 	%r687, [%rd249];
	setp.lt.s32 	%p139, %r686, %r687;
	selp.b32 	%r688, %r656, %r661, %p139;
	selp.b32 	%r689, %r661, %r656, %p139;
	mul.wide.s32 	%rd250, %r665, 16;
	add.s64 	%rd251, %rd8, %rd250;
	ld.global.u32 	%r690, [%rd251];
	mul.wide.s32 	%rd252, %r660, 16;
	add.s64 	%rd253, %rd8, %rd252;
	ld.global.u32 	%r691, [%rd253];
	setp.lt.s32 	%p140, %r690, %r691;
	selp.b32 	%r692, %r660, %r665, %p140;
	selp.b32 	%r693, %r665, %r660, %p140;
	mul.wide.s32 	%rd254, %r669, 16;
	add.s64 	%rd255, %rd8, %rd254;
	ld.global.u32 	%r694, [%rd255];
	mul.wide.s32 	%rd256, %r664, 16;
	add.s64 	%rd257, %rd8, %rd256;
	ld.global.u32 	%r695, [%rd257];
	setp.lt.s32 	%p141, %r694, %r695;
	selp.b32 	%r696, %r664, %r669, %p141;
	selp.b32 	%r697, %r669, %r664, %p141;
	mul.wide.s32 	%rd258, %r673, 16;
	add.s64 	%rd259, %rd8, %rd258;
	ld.global.u32 	%r698, [%rd259];
	mul.wide.s32 	%rd260, %r668, 16;
	add.s64 	%rd261, %rd8, %rd260;
	ld.global.u32 	%r699, [%rd261];
	setp.lt.s32 	%p142, %r698, %r699;
	selp.b32 	%r700, %r668, %r673, %p142;
	selp.b32 	%r701, %r673, %r668, %p142;
	mul.wide.s32 	%rd262, %r677, 16;
	add.s64 	%rd263, %rd8, %rd262;
	ld.global.u32 	%r702, [%rd263];
	mul.wide.s32 	%rd264, %r672, 16;
	add.s64 	%rd265, %rd8, %rd264;
	ld.global.u32 	%r703, [%rd265];
	setp.lt.s32 	%p143, %r702, %r703;
	selp.b32 	%r704, %r672, %r677, %p143;
	selp.b32 	%r705, %r677, %r672, %p143;
	mul.wide.s32 	%rd266, %r681, 16;
	add.s64 	%rd267, %rd8, %rd266;
	ld.global.u32 	%r706, [%rd267];
	mul.wide.s32 	%rd268, %r676, 16;
	add.s64 	%rd269, %rd8, %rd268;
	ld.global.u32 	%r707, [%rd269];
	setp.lt.s32 	%p144, %r706, %r707;
	selp.b32 	%r708, %r676, %r681, %p144;
	selp.b32 	%r709, %r681, %r676, %p144;
	mul.wide.s32 	%rd270, %r685, 16;
	add.s64 	%rd271, %rd8, %rd270;
	ld.global.u32 	%r710, [%rd271];
	mul.wide.s32 	%rd272, %r680, 16;
	add.s64 	%rd273, %rd8, %rd272;
	ld.global.u32 	%r711, [%rd273];
	setp.lt.s32 	%p145, %r710, %r711;
	selp.b32 	%r712, %r680, %r685, %p145;
	selp.b32 	%r713, %r685, %r680, %p145;
	mul.wide.s32 	%rd274, %r652, 16;
	add.s64 	%rd275, %rd8, %rd274;
	ld.global.u32 	%r714, [%rd275];
	mul.wide.s32 	%rd276, %r684, 16;
	add.s64 	%rd277, %rd8, %rd276;
	ld.global.u32 	%r715, [%rd277];
	setp.lt.s32 	%p146, %r714, %r715;
	selp.b32 	%r716, %r684, %r652, %p146;
	selp.b32 	%r717, %r652, %r684, %p146;
	mul.wide.s32 	%rd278, %r689, 16;
	add.s64 	%rd279, %rd8, %rd278;
	ld.global.u32 	%r718, [%rd279];
	mul.wide.s32 	%rd280, %r657, 16;
	add.s64 	%rd281, %rd8, %rd280;
	ld.global.u32 	%r719, [%rd281];
	setp.lt.s32 	%p147, %r718, %r719;
	selp.b32 	%r720, %r657, %r689, %p147;
	selp.b32 	%r721, %r689, %r657, %p147;
	mul.wide.s32 	%rd282, %r693, 16;
	add.s64 	%rd283, %rd8, %rd282;
	ld.global.u32 	%r722, [%rd283];
	mul.wide.s32 	%rd284, %r688, 16;
	add.s64 	%rd285, %rd8, %rd284;
	ld.global.u32 	%r723, [%rd285];
	setp.lt.s32 	%p148, %r722, %r723;
	selp.b32 	%r724, %r688, %r693, %p148;
	selp.b32 	%r725, %r693, %r688, %p148;
	mul.wide.s32 	%rd286, %r697, 16;
	add.s64 	%rd287, %rd8, %rd286;
	ld.global.u32 	%r726, [%rd287];
	mul.wide.s32 	%rd288, %r692, 16;
	add.s64 	%rd289, %rd8, %rd288;
	ld.global.u32 	%r727, [%rd289];
	setp.lt.s32 	%p149, %r726, %r727;
	selp.b32 	%r728, %r692, %r697, %p149;
	selp.b32 	%r729, %r697, %r692, %p149;
	mul.wide.s32 	%rd290, %r701, 16;
	add.s64 	%rd291, %rd8, %rd290;
	ld.global.u32 	%r730, [%rd291];
	mul.wide.s32 	%rd292, %r696, 16;
	add.s64 	%rd293, %rd8, %rd292;
	ld.global.u32 	%r731, [%rd293];
	setp.lt.s32 	%p150, %r730, %r731;
	selp.b32 	%r732, %r696, %r701, %p150;
	selp.b32 	%r733, %r701, %r696, %p150;
	mul.wide.s32 	%rd294, %r705, 16;
	add.s64 	%rd295, %rd8, %rd294;
	ld.global.u32 	%r734, [%rd295];
	mul.wide.s32 	%rd296, %r700, 16;
	add.s64 	%rd297, %rd8, %rd296;
	ld.global.u32 	%r735, [%rd297];
	setp.lt.s32 	%p151, %r734, %r735;
	selp.b32 	%r736, %r700, %r705, %p151;
	selp.b32 	%r737, %r705, %r700, %p151;
	mul.wide.s32 	%rd298, %r709, 16;
	add.s64 	%rd299, %rd8, %rd298;
	ld.global.u32 	%r738, [%rd299];
	mul.wide.s32 	%rd300, %r704, 16;
	add.s64 	%rd301, %rd8, %rd300;
	ld.global.u32 	%r739, [%rd301];
	setp.lt.s32 	%p152, %r738, %r739;
	selp.b32 	%r740, %r704, %r709, %p152;
	selp.b32 	%r741, %r709, %r704, %p152;
	mul.wide.s32 	%rd302, %r713, 16;
	add.s64 	%rd303, %rd8, %rd302;
	ld.global.u32 	%r742, [%rd303];
	mul.wide.s32 	%rd304, %r708, 16;
	add.s64 	%rd305, %rd8, %rd304;
	ld.global.u32 	%r743, [%rd305];
	setp.lt.s32 	%p153, %r742, %r743;
	selp.b32 	%r744, %r708, %r713, %p153;
	selp.b32 	%r745, %r713, %r708, %p153;
	mul.wide.s32 	%rd306, %r717, 16;
	add.s64 	%rd307, %rd8, %rd306;
	ld.global.u32 	%r746, [%rd307];
	mul.wide.s32 	%rd308, %r712, 16;
	add.s64 	%rd309, %rd8, %rd308;
	ld.global.u32 	%r747, [%rd309];
	setp.lt.s32 	%p154, %r746, %r747;
	selp.b32 	%r748, %r712, %r717, %p154;
	selp.b32 	%r749, %r717, %r712, %p154;
	mul.wide.s32 	%rd310, %r725, 16;
	add.s64 	%rd311, %rd8, %rd310;
	ld.global.u32 	%r750, [%rd311];
	mul.wide.s32 	%rd312, %r720, 16;
	add.s64 	%rd313, %rd8, %rd312;
	ld.global.u32 	%r751, [%rd313];
	setp.lt.s32 	%p155, %r750, %r751;
	selp.b32 	%r752, %r720, %r725, %p155;
	selp.b32 	%r753, %r725, %r720, %p155;
	mul.wide.s32 	%rd314, %r729, 16;
	add.s64 	%rd315, %rd8, %rd314;
	ld.global.u32 	%r754, [%rd315];
	mul.wide.s32 	%rd316, %r724, 16;
	add.s64 	%rd317, %rd8, %rd316;
	ld.global.u32 	%r755, [%rd317];
	setp.lt.s32 	%p156, %r754, %r755;
	selp.b32 	%r756, %r724, %r729, %p156;
	selp.b32 	%r757, %r729, %r724, %p156;
	mul.wide.s32 	%rd318, %r733, 16;
	add.s64 	%rd319, %rd8, %rd318;
	ld.global.u32 	%r758, [%rd319];
	mul.wide.s32 	%rd320, %r728, 16;
	add.s64 	%rd321, %rd8, %rd320;
	ld.global.u32 	%r759, [%rd321];
	setp.lt.s32 	%p157, %r758, %r759;
	selp.b32 	%r760, %r728, %r733, %p157;
	selp.b32 	%r761, %r733, %r728, %p157;
	mul.wide.s32 	%rd322, %r737, 16;
	add.s64 	%rd323, %rd8, %rd322;
	ld.global.u32 	%r762, [%rd323];
	mul.wide.s32 	%rd324, %r732, 16;
	add.s64 	%rd325, %rd8, %rd324;
	ld.global.u32 	%r763, [%rd325];
	setp.lt.s32 	%p158, %r762, %r763;
	selp.b32 	%r764, %r732, %r737, %p158;
	selp.b32 	%r765, %r737, %r732, %p158;
	mul.wide.s32 	%rd326, %r741, 16;
	add.s64 	%rd327, %rd8, %rd326;
	ld.global.u32 	%r766, [%rd327];
	mul.wide.s32 	%rd328, %r736, 16;
	add.s64 	%rd329, %rd8, %rd328;
	ld.global.u32 	%r767, [%rd329];
	setp.lt.s32 	%p159, %r766, %r767;
	selp.b32 	%r768, %r736, %r741, %p159;
	selp.b32 	%r769, %r741, %r736, %p159;
	mul.wide.s32 	%rd330, %r745, 16;
	add.s64 	%rd331, %rd8, %rd330;
	ld.global.u32 	%r770, [%rd331];
	mul.wide.s32 	%rd332, %r740, 16;
	add.s64 	%rd333, %rd8, %rd332;
	ld.global.u32 	%r771, [%rd333];
	setp.lt.s32 	%p160, %r770, %r771;
	selp.b32 	%r772, %r740, %r745, %p160;
	selp.b32 	%r773, %r745, %r740, %p160;
	mul.wide.s32 	%rd334, %r749, 16;
	add.s64 	%rd335, %rd8, %rd334;
	ld.global.u32 	%r774, [%rd335];
	mul.wide.s32 	%rd336, %r744, 16;
	add.s64 	%rd337, %rd8, %rd336;
	ld.global.u32 	%r775, [%rd337];
	setp.lt.s32 	%p161, %r774, %r775;
	selp.b32 	%r776, %r744, %r749, %p161;
	selp.b32 	%r777, %r749, %r744, %p161;
	mul.wide.s32 	%rd338, %r716, 16;
	add.s64 	%rd339, %rd8, %rd338;
	ld.global.u32 	%r778, [%rd339];
	mul.wide.s32 	%rd340, %r748, 16;
	add.s64 	%rd341, %rd8, %rd340;
	ld.global.u32 	%r779, [%rd341];
	setp.lt.s32 	%p162, %r778, %r779;
	selp.b32 	%r780, %r748, %r716, %p162;
	selp.b32 	%r781, %r716, %r748, %p162;
	mul.wide.s32 	%rd342, %r753, 16;
	add.s64 	%rd343, %rd8, %rd342;
	ld.global.u32 	%r782, [%rd343];
	mul.wide.s32 	%rd344, %r721, 16;
	add.s64 	%rd345, %rd8, %rd344;
	ld.global.u32 	%r783, [%rd345];
	setp.lt.s32 	%p163, %r782, %r783;
	selp.b32 	%r784, %r721, %r753, %p163;
	selp.b32 	%r785, %r753, %r721, %p163;
	mul.wide.s32 	%rd346, %r757, 16;
	add.s64 	%rd347, %rd8, %rd346;
	ld.global.u32 	%r786, [%rd347];
	mul.wide.s32 	%rd348, %r752, 16;
	add.s64 	%rd349, %rd8, %rd348;
	ld.global.u32 	%r787, [%rd349];
	setp.lt.s32 	%p164, %r786, %r787;
	selp.b32 	%r788, %r752, %r757, %p164;
	selp.b32 	%r789, %r757, %r752, %p164;
	mul.wide.s32 	%rd350, %r761, 16;
	add.s64 	%rd351, %rd8, %rd350;
	ld.global.u32 	%r790, [%rd351];
	mul.wide.s32 	%rd352, %r756, 16;
	add.s64 	%rd353, %rd8, %rd352;
	ld.global.u32 	%r791, [%rd353];
	setp.lt.s32 	%p165, %r790, %r791;
	selp.b32 	%r792, %r756, %r761, %p165;
	selp.b32 	%r793, %r761, %r756, %p165;
	mul.wide.s32 	%rd354, %r765, 16;
	add.s64 	%rd355, %rd8, %rd354;
	ld.global.u32 	%r794, [%rd355];
	mul.wide.s32 	%rd356, %r760, 16;
	add.s64 	%rd357, %rd8, %rd356;
	ld.global.u32 	%r795, [%rd357];
	setp.lt.s32 	%p166, %r794, %r795;
	selp.b32 	%r796, %r760, %r765, %p166;
	selp.b32 	%r797, %r765, %r760, %p166;
	mul.wide.s32 	%rd358, %r769, 16;
	add.s64 	%rd359, %rd8, %rd358;
	ld.global.u32 	%r798, [%rd359];
	mul.wide.s32 	%rd360, %r764, 16;
	add.s64 	%rd361, %rd8, %rd360;
	ld.global.u32 	%r799, [%rd361];
	setp.lt.s32 	%p167, %r798, %r799;
	selp.b32 	%r800, %r764, %r769, %p167;
	selp.b32 	%r801, %r769, %r764, %p167;
	mul.wide.s32 	%rd362, %r773, 16;
	add.s64 	%rd363, %rd8, %rd362;
	ld.global.u32 	%r802, [%rd363];
	mul.wide.s32 	%rd364, %r768, 16;
	add.s64 	%rd365, %rd8, %rd364;
	ld.global.u32 	%r803, [%rd365];
	setp.lt.s32 	%p168, %r802, %r803;
	selp.b32 	%r804, %r768, %r773, %p168;
	selp.b32 	%r805, %r773, %r768, %p168;
	mul.wide.s32 	%rd366, %r777, 16;
	add.s64 	%rd367, %rd8, %rd366;
	ld.global.u32 	%r806, [%rd367];
	mul.wide.s32 	%rd368, %r772, 16;
	add.s64 	%rd369, %rd8, %rd368;
	ld.global.u32 	%r807, [%rd369];
	setp.lt.s32 	%p169, %r806, %r807;
	selp.b32 	%r808, %r772, %r777, %p169;
	selp.b32 	%r809, %r777, %r772, %p169;
	mul.wide.s32 	%rd370, %r781, 16;
	add.s64 	%rd371, %rd8, %rd370;
	ld.global.u32 	%r810, [%rd371];
	mul.wide.s32 	%rd372, %r776, 16;
	add.s64 	%rd373, %rd8, %rd372;
	ld.global.u32 	%r811, [%rd373];
	setp.lt.s32 	%p170, %r810, %r811;
	selp.b32 	%r812, %r776, %r781, %p170;
	selp.b32 	%r813, %r781, %r776, %p170;
	mul.wide.s32 	%rd374, %r789, 16;
	add.s64 	%rd375, %rd8, %rd374;
	ld.global.u32 	%r814, [%rd375];
	mul.wide.s32 	%rd376, %r784, 16;
	add.s64 	%rd377, %rd8, %rd376;
	ld.global.u32 	%r815, [%rd377];
	setp.lt.s32 	%p171, %r814, %r815;
	selp.b32 	%r816, %r784, %r789, %p171;
	selp.b32 	%r817, %r789, %r784, %p171;
	mul.wide.s32 	%rd378, %r793, 16;
	add.s64 	%rd379, %rd8, %rd378;
	ld.global.u32 	%r818, [%rd379];
	mul.wide.s32 	%rd380, %r788, 16;
	add.s64 	%rd381, %rd8, %rd380;
	ld.global.u32 	%r819, [%rd381];
	setp.lt.s32 	%p172, %r818, %r819;
	selp.b32 	%r820, %r788, %r793, %p172;
	selp.b32 	%r821, %r793, %r788, %p172;
	mul.wide.s32 	%rd382, %r797, 16;
	add.s64 	%rd383, %rd8, %rd382;
	ld.global.u32 	%r822, [%rd383];
	mul.wide.s32 	%rd384, %r792, 16;
	add.s64 	%rd385, %rd8, %rd384;
	ld.global.u32 	%r823, [%rd385];
	setp.lt.s32 	%p173, %r822, %r823;
	selp.b32 	%r824, %r792, %r797, %p173;
	selp.b32 	%r825, %r797, %r792, %p173;
	mul.wide.s32 	%rd386, %r801, 16;
	add.s64 	%rd387, %rd8, %rd386;
	ld.global.u32 	%r826, [%rd387];
	mul.wide.s32 	%rd388, %r796, 16;
	add.s64 	%rd389, %rd8, %rd388;
	ld.global.u32 	%r827, [%rd389];
	setp.lt.s32 	%p174, %r826, %r827;
	selp.b32 	%r828, %r796, %r801, %p174;
	selp.b32 	%r829, %r801, %r796, %p174;
	mul.wide.s32 	%rd390, %r805, 16;
	add.s64 	%rd391, %rd8, %rd390;
	ld.global.u32 	%r830, [%rd391];
	mul.wide.s32 	%rd392, %r800, 16;
	add.s64 	%rd393, %rd8, %rd392;
	ld.global.u32 	%r831, [%rd393];
	setp.lt.s32 	%p175, %r830, %r831;
	selp.b32 	%r832, %r800, %r805, %p175;
	selp.b32 	%r833, %r805, %r800, %p175;
	mul.wide.s32 	%rd394, %r809, 16;
	add.s64 	%rd395, %rd8, %rd394;
	ld.global.u32 	%r834, [%rd395];
	mul.wide.s32 	%rd396, %r804, 16;
	add.s64 	%rd397, %rd8, %rd396;
	ld.global.u32 	%r835, [%rd397];
	setp.lt.s32 	%p176, %r834, %r835;
	selp.b32 	%r836, %r804, %r809, %p176;
	selp.b32 	%r837, %r809, %r804, %p176;
	mul.wide.s32 	%rd398, %r813, 16;
	add.s64 	%rd399, %rd8, %rd398;
	ld.global.u32 	%r838, [%rd399];
	mul.wide.s32 	%rd400, %r808, 16;
	add.s64 	%rd401, %rd8, %rd400;
	ld.global.u32 	%r839, [%rd401];
	setp.lt.s32 	%p177, %r838, %r839;
	selp.b32 	%r840, %r808, %r813, %p177;
	selp.b32 	%r841, %r813, %r808, %p177;
	mul.wide.s32 	%rd402, %r780, 16;
	add.s64 	%rd403, %rd8, %rd402;
	ld.global.u32 	%r842, [%rd403];
	mul.wide.s32 	%rd404, %r812, 16;
	add.s64 	%rd405, %rd8, %rd404;
	ld.global.u32 	%r843, [%rd405];
	setp.lt.s32 	%p178, %r842, %r843;
	selp.b32 	%r844, %r812, %r780, %p178;
	selp.b32 	%r845, %r780, %r812, %p178;
	mul.wide.s32 	%rd406, %r817, 16;
	add.s64 	%rd407, %rd8, %rd406;
	ld.global.u32 	%r846, [%rd407];
	mul.wide.s32 	%rd408, %r785, 16;
	add.s64 	%rd409, %rd8, %rd408;
	ld.global.u32 	%r847, [%rd409];
	setp.lt.s32 	%p179, %r846, %r847;
	selp.b32 	%r848, %r785, %r817, %p179;
	selp.b32 	%r849, %r817, %r785, %p179;
	mul.wide.s32 	%rd410, %r821, 16;
	add.s64 	%rd411, %rd8, %rd410;
	ld.global.u32 	%r850, [%rd411];
	mul.wide.s32 	%rd412, %r816, 16;
	add.s64 	%rd413, %rd8, %rd412;
	ld.global.u32 	%r851, [%rd413];
	setp.lt.s32 	%p180, %r850, %r851;
	selp.b32 	%r852, %r816, %r821, %p180;
	selp.b32 	%r853, %r821, %r816, %p180;
	mul.wide.s32 	%rd414, %r825, 16;
	add.s64 	%rd415, %rd8, %rd414;
	ld.global.u32 	%r854, [%rd415];
	mul.wide.s32 	%rd416, %r820, 16;
	add.s64 	%rd417, %rd8, %rd416;
	ld.global.u32 	%r855, [%rd417];
	setp.lt.s32 	%p181, %r854, %r855;
	selp.b32 	%r856, %r820, %r825, %p181;
	selp.b32 	%r857, %r825, %r820, %p181;
	mul.wide.s32 	%rd418, %r829, 16;
	add.s64 	%rd419, %rd8, %rd418;
	ld.global.u32 	%r858, [%rd419];
	mul.wide.s32 	%rd420, %r824, 16;
	add.s64 	%rd421, %rd8, %rd420;
	ld.global.u32 	%r859, [%rd421];
	setp.lt.s32 	%p182, %r858, %r859;
	selp.b32 	%r860, %r824, %r829, %p182;
	selp.b32 	%r861, %r829, %r824, %p182;
	mul.wide.s32 	%rd422, %r833, 16;
	add.s64 	%rd423, %rd8, %rd422;
	ld.global.u32 	%r862, [%rd423];
	mul.wide.s32 	%rd424, %r828, 16;
	add.s64 	%rd425, %rd8, %rd424;
	ld.global.u32 	%r863, [%rd425];
	setp.lt.s32 	%p183, %r862, %r863;
	selp.b32 	%r864, %r828, %r833, %p183;
	selp.b32 	%r865, %r833, %r828, %p183;
	mul.wide.s32 	%rd426, %r837, 16;
	add.s64 	%rd427, %rd8, %rd426;
	ld.global.u32 	%r866, [%rd427];
	mul.wide.s32 	%rd428, %r832, 16;
	add.s64 	%rd429, %rd8, %rd428;
	ld.global.u32 	%r867, [%rd429];
	setp.lt.s32 	%p184, %r866, %r867;
	selp.b32 	%r868, %r832, %r837, %p184;
	selp.b32 	%r869, %r837, %r832, %p184;
	mul.wide.s32 	%rd430, %r841, 16;
	add.s64 	%rd431, %rd8, %rd430;
	ld.global.u32 	%r870, [%rd431];
	mul.wide.s32 	%rd432, %r836, 16;
	add.s64 	%rd433, %rd8, %rd432;
	ld.global.u32 	%r871, [%rd433];
	setp.lt.s32 	%p185, %r870, %r871;
	selp.b32 	%r872, %r836, %r841, %p185;
	selp.b32 	%r873, %r841, %r836, %p185;
	mul.wide.s32 	%rd434, %r845, 16;
	add.s64 	%rd435, %rd8, %rd434;
	ld.global.u32 	%r874, [%rd435];
	mul.wide.s32 	%rd436, %r840, 16;
	add.s64 	%rd437, %rd8, %rd436;
	ld.global.u32 	%r875, [%rd437];
	setp.lt.s32 	%p186, %r874, %r875;
	selp.b32 	%r876, %r840, %r845, %p186;
	selp.b32 	%r877, %r845, %r840, %p186;
	mul.wide.s32 	%rd438, %r853, 16;
	add.s64 	%rd439, %rd8, %rd438;
	ld.global.u32 	%r878, [%rd439];
	mul.wide.s32 	%rd440, %r848, 16;
	add.s64 	%rd441, %rd8, %rd440;
	ld.global.u32 	%r879, [%rd441];
	setp.lt.s32 	%p187, %r878, %r879;
	selp.b32 	%r880, %r848, %r853, %p187;
	selp.b32 	%r881, %r853, %r848, %p187;
	mul.wide.s32 	%rd442, %r857, 16;
	add.s64 	%rd443, %rd8, %rd442;
	ld.global.u32 	%r882, [%rd443];
	mul.wide.s32 	%rd444, %r852, 16;
	add.s64 	%rd445, %rd8, %rd444;
	ld.global.u32 	%r883, [%rd445];
	setp.lt.s32 	%p188, %r882, %r883;
	selp.b32 	%r884, %r852, %r857, %p188;
	selp.b32 	%r885, %r857, %r852, %p188;
	mul.wide.s32 	%rd446, %r861, 16;
	add.s64 	%rd447, %rd8, %rd446;
	ld.global.u32 	%r886, [%rd447];
	mul.wide.s32 	%rd448, %r856, 16;
	add.s64 	%rd449, %rd8, %rd448;
	ld.global.u32 	%r887, [%rd449];
	setp.lt.s32 	%p189, %r886, %r887;
	selp.b32 	%r888, %r856, %r861, %p189;
	selp.b32 	%r889, %r861, %r856, %p189;
	mul.wide.s32 	%rd450, %r865, 16;
	add.s64 	%rd451, %rd8, %rd450;
	ld.global.u32 	%r890, [%rd451];
	mul.wide.s32 	%rd452, %r860, 16;
	add.s64 	%rd453, %rd8, %rd452;
	ld.global.u32 	%r891, [%rd453];
	setp.lt.s32 	%p190, %r890, %r891;
	selp.b32 	%r892, %r860, %r865, %p190;
	selp.b32 	%r893, %r865, %r860, %p190;
	mul.wide.s32 	%rd454, %r869, 16;
	add.s64 	%rd455, %rd8, %rd454;
	ld.global.u32 	%r894, [%rd455];
	mul.wide.s32 	%rd456, %r864, 16;
	add.s64 	%rd457, %rd8, %rd456;
	ld.global.u32 	%r895, [%rd457];
	setp.lt.s32 	%p191, %r894, %r895;
	selp.b32 	%r896, %r864, %r869, %p191;
	selp.b32 	%r897, %r869, %r864, %p191;
	mul.wide.s32 	%rd458, %r873, 16;
	add.s64 	%rd459, %rd8, %rd458;
	ld.global.u32 	%r898, [%rd459];
	mul.wide.s32 	%rd460, %r868, 16;
	add.s64 	%rd461, %rd8, %rd460;
	ld.global.u32 	%r899, [%rd461];
	setp.lt.s32 	%p192, %r898, %r899;
	selp.b32 	%r900, %r868, %r873, %p192;
	selp.b32 	%r901, %r873, %r868, %p192;
	mul.wide.s32 	%rd462, %r877, 16;
	add.s64 	%rd463, %rd8, %rd462;
	ld.global.u32 	%r902, [%rd463];
	mul.wide.s32 	%rd464, %r872, 16;
	add.s64 	%rd465, %rd8, %rd464;
	ld.global.u32 	%r903, [%rd465];
	setp.lt.s32 	%p193, %r902, %r903;
	selp.b32 	%r904, %r872, %r877, %p193;
	selp.b32 	%r905, %r877, %r872, %p193;
	mul.wide.s32 	%rd466, %r844, 16;
	add.s64 	%rd467, %rd8, %rd466;
	ld.global.u32 	%r906, [%rd467];
	mul.wide.s32 	%rd468, %r876, 16;
	add.s64 	%rd469, %rd8, %rd468;
	ld.global.u32 	%r907, [%rd469];
	setp.lt.s32 	%p194, %r906, %r907;
	selp.b32 	%r908, %r876, %r844, %p194;
	selp.b32 	%r909, %r844, %r876, %p194;
	mul.wide.s32 	%rd470, %r881, 16;
	add.s64 	%rd471, %rd8, %rd470;
	ld.global.u32 	%r910, [%rd471];
	mul.wide.s32 	%rd472, %r849, 16;
	add.s64 	%rd473, %rd8, %rd472;
	ld.global.u32 	%r911, [%rd473];
	setp.lt.s32 	%p195, %r910, %r911;
	selp.b32 	%r912, %r849, %r881, %p195;
	selp.b32 	%r913, %r881, %r849, %p195;
	mul.wide.s32 	%rd474, %r885, 16;
	add.s64 	%rd475, %rd8, %rd474;
	ld.global.u32 	%r914, [%rd475];
	mul.wide.s32 	%rd476, %r880, 16;
	add.s64 	%rd477, %rd8, %rd476;
	ld.global.u32 	%r915, [%rd477];
	setp.lt.s32 	%p196, %r914, %r915;
	selp.b32 	%r916, %r880, %r885, %p196;
	selp.b32 	%r917, %r885, %r880, %p196;
	mul.wide.s32 	%rd478, %r889, 16;
	add.s64 	%rd479, %rd8, %rd478;
	ld.global.u32 	%r918, [%rd479];
	mul.wide.s32 	%rd480, %r884, 16;
	add.s64 	%rd481, %rd8, %rd480;
	ld.global.u32 	%r919, [%rd481];
	setp.lt.s32 	%p197, %r918, %r919;
	selp.b32 	%r920, %r884, %r889, %p197;
	selp.b32 	%r921, %r889, %r884, %p197;
	mul.wide.s32 	%rd482, %r893, 16;
	add.s64 	%rd483, %rd8, %rd482;
	ld.global.u32 	%r922, [%rd483];
	mul.wide.s32 	%rd484, %r888, 16;
	add.s64 	%rd485, %rd8, %rd484;
	ld.global.u32 	%r923, [%rd485];
	setp.lt.s32 	%p198, %r922, %r923;
	selp.b32 	%r924, %r888, %r893, %p198;
	selp.b32 	%r925, %r893, %r888, %p198;
	mul.wide.s32 	%rd486, %r897, 16;
	add.s64 	%rd487, %rd8, %rd486;
	ld.global.u32 	%r926, [%rd487];
	mul.wide.s32 	%rd488, %r892, 16;
	add.s64 	%rd489, %rd8, %rd488;
	ld.global.u32 	%r927, [%rd489];
	setp.lt.s32 	%p199, %r926, %r927;
	selp.b32 	%r928, %r892, %r897, %p199;
	selp.b32 	%r929, %r897, %r892, %p199;
	mul.wide.s32 	%rd490, %r901, 16;
	add.s64 	%rd491, %rd8, %rd490;
	ld.global.u32 	%r930, [%rd491];
	mul.wide.s32 	%rd492, %r896, 16;
	add.s64 	%rd493, %rd8, %rd492;
	ld.global.u32 	%r931, [%rd493];
	setp.lt.s32 	%p200, %r930, %r931;
	selp.b32 	%r932, %r896, %r901, %p200;
	selp.b32 	%r933, %r901, %r896, %p200;
	mul.wide.s32 	%rd494, %r905, 16;
	add.s64 	%rd495, %rd8, %rd494;
	ld.global.u32 	%r934, [%rd495];
	mul.wide.s32 	%rd496, %r900, 16;
	add.s64 	%rd497, %rd8, %rd496;
	ld.global.u32 	%r935, [%rd497];
	setp.lt.s32 	%p201, %r934, %r935;
	selp.b32 	%r936, %r900, %r905, %p201;
	selp.b32 	%r937, %r905, %r900, %p201;
	mul.wide.s32 	%rd498, %r909, 16;
	add.s64 	%rd499, %rd8, %rd498;
	ld.global.u32 	%r938, [%rd499];
	mul.wide.s32 	%rd500, %r904, 16;
	add.s64 	%rd501, %rd8, %rd500;
	ld.global.u32 	%r939, [%rd501];
	setp.lt.s32 	%p202, %r938, %r939;
	selp.b32 	%r940, %r904, %r909, %p202;
	selp.b32 	%r941, %r909, %r904, %p202;
	mul.wide.s32 	%rd502, %r917, 16;
	add.s64 	%rd503, %rd8, %rd502;
	ld.global.u32 	%r942, [%rd503];
	mul.wide.s32 	%rd504, %r912, 16;
	add.s64 	%rd505, %rd8, %rd504;
	ld.global.u32 	%r943, [%rd505];
	setp.lt.s32 	%p203, %r942, %r943;
	selp.b32 	%r944, %r912, %r917, %p203;
	selp.b32 	%r945, %r917, %r912, %p203;
	mul.wide.s32 	%rd506, %r921, 16;
	add.s64 	%rd507, %rd8, %rd506;
	ld.global.u32 	%r946, [%rd507];
	mul.wide.s32 	%rd508, %r916, 16;
	add.s64 	%rd509, %rd8, %rd508;
	ld.global.u32 	%r947, [%rd509];
	setp.lt.s32 	%p204, %r946, %r947;
	selp.b32 	%r948, %r916, %r921, %p204;
	selp.b32 	%r949, %r921, %r916, %p204;
	mul.wide.s32 	%rd510, %r925, 16;
	add.s64 	%rd511, %rd8, %rd510;
	ld.global.u32 	%r950, [%rd511];
	mul.wide.s32 	%rd512, %r920, 16;
	add.s64 	%rd513, %rd8, %rd512;
	ld.global.u32 	%r951, [%rd513];
	setp.lt.s32 	%p205, %r950, %r951;
	selp.b32 	%r952, %r920, %r925, %p205;
	selp.b32 	%r953, %r925, %r920, %p205;
	mul.wide.s32 	%rd514, %r929, 16;
	add.s64 	%rd515, %rd8, %rd514;
	ld.global.u32 	%r954, [%rd515];
	mul.wide.s32 	%rd516, %r924, 16;
	add.s64 	%rd517, %rd8, %rd516;
	ld.global.u32 	%r955, [%rd517];
	setp.lt.s32 	%p206, %r954, %r955;
	selp.b32 	%r956, %r924, %r929, %p206;
	selp.b32 	%r957, %r929, %r924, %p206;
	mul.wide.s32 	%rd518, %r933, 16;
	add.s64 	%rd519, %rd8, %rd518;
	ld.global.u32 	%r958, [%rd519];
	mul.wide.s32 	%rd520, %r928, 16;
	add.s64 	%rd521, %rd8, %rd520;
	ld.global.u32 	%r959, [%rd521];
	setp.lt.s32 	%p207, %r958, %r959;
	selp.b32 	%r960, %r928, %r933, %p207;
	selp.b32 	%r961, %r933, %r928, %p207;
	mul.wide.s32 	%rd522, %r937, 16;
	add.s64 	%rd523, %rd8, %rd522;
	ld.global.u32 	%r962, [%rd523];
	mul.wide.s32 	%rd524, %r932, 16;
	add.s64 	%rd525, %rd8, %rd524;
	ld.global.u32 	%r963, [%rd525];
	setp.lt.s32 	%p208, %r962, %r963;
	selp.b32 	%r964, %r932, %r937, %p208;
	selp.b32 	%r965, %r937, %r932, %p208;
	mul.wide.s32 	%rd526, %r941, 16;
	add.s64 	%rd527, %rd8, %rd526;
	ld.global.u32 	%r966, [%rd527];
	mul.wide.s32 	%rd528, %r936, 16;
	add.s64 	%rd529, %rd8, %rd528;
	ld.global.u32 	%r967, [%rd529];
	setp.lt.s32 	%p209, %r966, %r967;
	selp.b32 	%r968, %r936, %r941, %p209;
	selp.b32 	%r969, %r941, %r936, %p209;
	mul.wide.s32 	%rd530, %r908, 16;
	add.s64 	%rd531, %rd8, %rd530;
	ld.global.u32 	%r970, [%rd531];
	mul.wide.s32 	%rd532, %r940, 16;
	add.s64 	%rd533, %rd8, %rd532;
	ld.global.u32 	%r971, [%rd533];
	setp.lt.s32 	%p210, %r970, %r971;
	selp.b32 	%r972, %r940, %r908, %p210;
	selp.b32 	%r973, %r908, %r940, %p210;
	mul.wide.s32 	%rd534, %r945, 16;
	add.s64 	%rd535, %rd8, %rd534;
	ld.global.u32 	%r974, [%rd535];
	mul.wide.s32 	%rd536, %r913, 16;
	add.s64 	%rd537, %rd8, %rd536;
	ld.global.u32 	%r975, [%rd537];
	setp.lt.s32 	%p211, %r974, %r975;
	selp.b32 	%r976, %r913, %r945, %p211;
	selp.b32 	%r977, %r945, %r913, %p211;
	mul.wide.s32 	%rd538, %r949, 16;
	add.s64 	%rd539, %rd8, %rd538;
	ld.global.u32 	%r978, [%rd539];
	mul.wide.s32 	%rd540, %r944, 16;
	add.s64 	%rd541, %rd8, %rd540;
	ld.global.u32 	%r979, [%rd541];
	setp.lt.s32 	%p212, %r978, %r979;
	selp.b32 	%r980, %r944, %r949, %p212;
	selp.b32 	%r981, %r949, %r944, %p212;
	mul.wide.s32 	%rd542, %r953, 16;
	add.s64 	%rd543, %rd8, %rd542;
	ld.global.u32 	%r982, [%rd543];
	mul.wide.s32 	%rd544, %r948, 16;
	add.s64 	%rd545, %rd8, %rd544;
	ld.global.u32 	%r983, [%rd545];
	setp.lt.s32 	%p213, %r982, %r983;
	selp.b32 	%r984, %r948, %r953, %p213;
	selp.b32 	%r985, %r953, %r948, %p213;
	mul.wide.s32 	%rd546, %r957, 16;
	add.s64 	%rd547, %rd8, %rd546;
	ld.global.u32 	%r986, [%rd547];
	mul.wide.s32 	%rd548, %r952, 16;
	add.s64 	%rd549, %rd8, %rd548;
	ld.global.u32 	%r987, [%rd549];
	setp.lt.s32 	%p214, %r986, %r987;
	selp.b32 	%r988, %r952, %r957, %p214;
	selp.b32 	%r989, %r957, %r952, %p214;
	mul.wide.s32 	%rd550, %r961, 16;
	add.s64 	%rd551, %rd8, %rd550;
	ld.global.u32 	%r990, [%rd551];
	mul.wide.s32 	%rd552, %r956, 16;
	add.s64 	%rd553, %rd8, %rd552;
	ld.global.u32 	%r991, [%rd553];
	setp.lt.s32 	%p215, %r990, %r991;
	selp.b32 	%r992, %r956, %r961, %p215;
	selp.b32 	%r993, %r961, %r956, %p215;
	mul.wide.s32 	%rd554, %r965, 16;
	add.s64 	%rd555, %rd8, %rd554;
	ld.global.u32 	%r994, [%rd555];
	mul.wide.s32 	%rd556, %r960, 16;
	add.s64 	%rd557, %rd8, %rd556;
	ld.global.u32 	%r995, [%rd557];
	setp.lt.s32 	%p216, %r994, %r995;
	selp.b32 	%r996, %r960, %r965, %p216;
	selp.b32 	%r997, %r965, %r960, %p216;
	mul.wide.s32 	%rd558, %r969, 16;
	add.s64 	%rd559, %rd8, %rd558;
	ld.global.u32 	%r998, [%rd559];
	mul.wide.s32 	%rd560, %r964, 16;
	add.s64 	%rd561, %rd8, %rd560;
	ld.global.u32 	%r999, [%rd561];
	setp.lt.s32 	%p217, %r998, %r999;
	selp.b32 	%r1000, %r964, %r969, %p217;
	selp.b32 	%r1001, %r969, %r964, %p217;
	mul.wide.s32 	%rd562, %r973, 16;
	add.s64 	%rd563, %rd8, %rd562;
	ld.global.u32 	%r1002, [%rd563];
	mul.wide.s32 	%rd564, %r968, 16;
	add.s64 	%rd565, %rd8, %rd564;
	ld.global.u32 	%r1003, [%rd565];
	setp.lt.s32 	%p218, %r1002, %r1003;
	selp.b32 	%r1004, %r968, %r973, %p218;
	selp.b32 	%r1005, %r973, %r968, %p218;
	mul.wide.s32 	%rd566, %r981, 16;
	add.s64 	%rd567, %rd8, %rd566;
	ld.global.u32 	%r1006, [%rd567];
	mul.wide.s32 	%rd568, %r976, 16;
	add.s64 	%rd569, %rd8, %rd568;
	ld.global.u32 	%r1007, [%rd569];
	setp.lt.s32 	%p219, %r1006, %r1007;
	selp.b32 	%r1008, %r976, %r981, %p219;
	selp.b32 	%r1009, %r981, %r976, %p219;
	mul.wide.s32 	%rd570, %r985, 16;
	add.s64 	%rd571, %rd8, %rd570;
	ld.global.u32 	%r1010, [%rd571];
	mul.wide.s32 	%rd572, %r980, 16;
	add.s64 	%rd573, %rd8, %rd572;
	ld.global.u32 	%r1011, [%rd573];
	setp.lt.s32 	%p220, %r1010, %r1011;
	selp.b32 	%r1012, %r980, %r985, %p220;
	selp.b32 	%r1013, %r985, %r980, %p220;
	mul.wide.s32 	%rd574, %r989, 16;
	add.s64 	%rd575, %rd8, %rd574;
	ld.global.u32 	%r1014, [%rd575];
	mul.wide.s32 	%rd576, %r984, 16;
	add.s64 	%rd577, %rd8, %rd576;
	ld.global.u32 	%r1015, [%rd577];
	setp.lt.s32 	%p221, %r1014, %r1015;
	selp.b32 	%r1016, %r984, %r989, %p221;
	selp.b32 	%r1017, %r989, %r984, %p221;
	mul.wide.s32 	%rd578, %r993, 16;
	add.s64 	%rd579, %rd8, %rd578;
	ld.global.u32 	%r1018, [%rd579];
	mul.wide.s32 	%rd580, %r988, 16;
	add.s64 	%rd581, %rd8, %rd580;
	ld.global.u32 	%r1019, [%rd581];
	setp.lt.s32 	%p222, %r1018, %r1019;
	selp.b32 	%r1020, %r988, %r993, %p222;
	selp.b32 	%r1021, %r993, %r988, %p222;
	mul.wide.s32 	%rd582, %r997, 16;
	add.s64 	%rd583, %rd8, %rd582;
	ld.global.u32 	%r1022, [%rd583];
	mul.wide.s32 	%rd584, %r992, 16;
	add.s64 	%rd585, %rd8, %rd584;
	ld.global.u32 	%r1023, [%rd585];
	setp.lt.s32 	%p223, %r1022, %r1023;
	selp.b32 	%r1024, %r992, %r997, %p223;
	selp.b32 	%r1025, %r997, %r992, %p223;
	mul.wide.s32 	%rd586, %r1001, 16;
	add.s64 	%rd587, %rd8, %rd586;
	ld.global.u32 	%r1026, [%rd587];
	mul.wide.s32 	%rd588, %r996, 16;
	add.s64 	%rd589, %rd8, %rd588;
	ld.global.u32 	%r1027, [%rd589];
	setp.lt.s32 	%p224, %r1026, %r1027;
	selp.b32 	%r1028, %r996, %r1001, %p224;
	selp.b32 	%r1029, %r1001, %r996, %p224;
	mul.wide.s32 	%rd590, %r1005, 16;
	add.s64 	%rd591, %rd8, %rd590;
	ld.global.u32 	%r1030, [%rd591];
	mul.wide.s32 	%rd592, %r1000, 16;
	add.s64 	%rd593, %rd8, %rd592;
	ld.global.u32 	%r1031, [%rd593];
	setp.lt.s32 	%p225, %r1030, %r1031;
	selp.b32 	%r1032, %r1000, %r1005, %p225;
	selp.b32 	%r1033, %r1005, %r1000, %p225;
	mul.wide.s32 	%rd594, %r972, 16;
	add.s64 	%rd595, %rd8, %rd594;
	ld.global.u32 	%r1034, [%rd595];
	mul.wide.s32 	%rd596, %r1004, 16;
	add.s64 	%rd597, %rd8, %rd596;
	ld.global.u32 	%r1035, [%rd597];
	setp.lt.s32 	%p226, %r1034, %r1035;
	selp.b32 	%r1036, %r1004, %r972, %p226;
	selp.b32 	%r1037, %r972, %r1004, %p226;
	mul.wide.s32 	%rd598, %r1009, 16;
	add.s64 	%rd599, %rd8, %rd598;
	ld.global.u32 	%r1038, [%rd599];
	mul.wide.s32 	%rd600, %r977, 16;
	add.s64 	%rd601, %rd8, %rd600;
	ld.global.u32 	%r1039, [%rd601];
	setp.lt.s32 	%p227, %r1038, %r1039;
	selp.b32 	%r1040, %r977, %r1009, %p227;
	selp.b32 	%r1041, %r1009, %r977, %p227;
	mul.wide.s32 	%rd602, %r1013, 16;
	add.s64 	%rd603, %rd8, %rd602;
	ld.global.u32 	%r1042, [%rd603];
	mul.wide.s32 	%rd604, %r1008, 16;
	add.s64 	%rd605, %rd8, %rd604;
	ld.global.u32 	%r1043, [%rd605];
	setp.lt.s32 	%p228, %r1042, %r1043;
	selp.b32 	%r1044, %r1008, %r1013, %p228;
	selp.b32 	%r1045, %r1013, %r1008, %p228;
	mul.wide.s32 	%rd606, %r1017, 16;
	add.s64 	%rd607, %rd8, %rd606;
	ld.global.u32 	%r1046, [%rd607];
	mul.wide.s32 	%rd608, %r1012, 16;
	add.s64 	%rd609, %rd8, %rd608;
	ld.global.u32 	%r1047, [%rd609];
	setp.lt.s32 	%p229, %r1046, %r1047;
	selp.b32 	%r1048, %r1012, %r1017, %p229;
	selp.b32 	%r1049, %r1017, %r1012, %p229;
	mul.wide.s32 	%rd610, %r1021, 16;
	add.s64 	%rd611, %rd8, %rd610;
	ld.global.u32 	%r1050, [%rd611];
	mul.wide.s32 	%rd612, %r1016, 16;
	add.s64 	%rd613, %rd8, %rd612;
	ld.global.u32 	%r1051, [%rd613];
	setp.lt.s32 	%p230, %r1050, %r1051;
	selp.b32 	%r1052, %r1016, %r1021, %p230;
	selp.b32 	%r1053, %r1021, %r1016, %p230;
	mul.wide.s32 	%rd614, %r1025, 16;
	add.s64 	%rd615, %rd8, %rd614;
	ld.global.u32 	%r1054, [%rd615];
	mul.wide.s32 	%rd616, %r1020, 16;
	add.s64 	%rd617, %rd8, %rd616;
	ld.global.u32 	%r1055, [%rd617];
	setp.lt.s32 	%p231, %r1054, %r1055;
	selp.b32 	%r1056, %r1020, %r1025, %p231;
	selp.b32 	%r1057, %r1025, %r1020, %p231;
	mul.wide.s32 	%rd618, %r1029, 16;
	add.s64 	%rd619, %rd8, %rd618;
	ld.global.u32 	%r1058, [%rd619];
	mul.wide.s32 	%rd620, %r1024, 16;
	add.s64 	%rd621, %rd8, %rd620;
	ld.global.u32 	%r1059, [%rd621];
	setp.lt.s32 	%p232, %r1058, %r1059;
	selp.b32 	%r1060, %r1024, %r1029, %p232;
	selp.b32 	%r1061, %r1029, %r1024, %p232;
	mul.wide.s32 	%rd622, %r1033, 16;
	add.s64 	%rd623, %rd8, %rd622;
	ld.global.u32 	%r1062, [%rd623];
	mul.wide.s32 	%rd624, %r1028, 16;
	add.s64 	%rd625, %rd8, %rd624;
	ld.global.u32 	%r1063, [%rd625];
	setp.lt.s32 	%p233, %r1062, %r1063;
	selp.b32 	%r1064, %r1028, %r1033, %p233;
	selp.b32 	%r1065, %r1033, %r1028, %p233;
	mul.wide.s32 	%rd626, %r1037, 16;
	add.s64 	%rd627, %rd8, %rd626;
	ld.global.u32 	%r1066, [%rd627];
	mul.wide.s32 	%rd628, %r1032, 16;
	add.s64 	%rd629, %rd8, %rd628;
	ld.global.u32 	%r1067, [%rd629];
	setp.lt.s32 	%p234, %r1066, %r1067;
	selp.b32 	%r1068, %r1032, %r1037, %p234;
	selp.b32 	%r1069, %r1037, %r1032, %p234;
	mul.wide.s32 	%rd630, %r1045, 16;
	add.s64 	%rd631, %rd8, %rd630;
	ld.global.u32 	%r1070, [%rd631];
	mul.wide.s32 	%rd632, %r1040, 16;
	add.s64 	%rd633, %rd8, %rd632;
	ld.global.u32 	%r1071, [%rd633];
	setp.lt.s32 	%p235, %r1070, %r1071;
	selp.b32 	%r1072, %r1040, %r1045, %p235;
	selp.b32 	%r1073, %r1045, %r1040, %p235;
	mul.wide.s32 	%rd634, %r1049, 16;
	add.s64 	%rd635, %rd8, %rd634;
	ld.global.u32 	%r1074, [%rd635];
	mul.wide.s32 	%rd636, %r1044, 16;
	add.s64 	%rd637, %rd8, %rd636;
	ld.global.u32 	%r1075, [%rd637];
	setp.lt.s32 	%p236, %r1074, %r1075;
	selp.b32 	%r1076, %r1044, %r1049, %p236;
	selp.b32 	%r1077, %r1049, %r1044, %p236;
	mul.wide.s32 	%rd638, %r1053, 16;
	add.s64 	%rd639, %rd8, %rd638;
	ld.global.u32 	%r1078, [%rd639];
	mul.wide.s32 	%rd640, %r1048, 16;
	add.s64 	%rd641, %rd8, %rd640;
	ld.global.u32 	%r1079, [%rd641];
	setp.lt.s32 	%p237, %r1078, %r1079;
	selp.b32 	%r1080, %r1048, %r1053, %p237;
	selp.b32 	%r1081, %r1053, %r1048, %p237;
	mul.wide.s32 	%rd642, %r1057, 16;
	add.s64 	%rd643, %rd8, %rd642;
	ld.global.u32 	%r1082, [%rd643];
	mul.wide.s32 	%rd644, %r1052, 16;
	add.s64 	%rd645, %rd8, %rd644;
	ld.global.u32 	%r1083, [%rd645];
	setp.lt.s32 	%p238, %r1082, %r1083;
	selp.b32 	%r1084, %r1052, %r1057, %p238;
	selp.b32 	%r1085, %r1057, %r1052, %p238;
	mul.wide.s32 	%rd646, %r1061, 16;
	add.s64 	%rd647, %rd8, %rd646;
	ld.global.u32 	%r1086, [%rd647];
	mul.wide.s32 	%rd648, %r1056, 16;
	add.s64 	%rd649, %rd8, %rd648;
	ld.global.u32 	%r1087, [%rd649];
	setp.lt.s32 	%p239, %r1086, %r1087;
	selp.b32 	%r1088, %r1056, %r1061, %p239;
	selp.b32 	%r1089, %r1061, %r1056, %p239;
	mul.wide.s32 	%rd650, %r1065, 16;
	add.s64 	%rd651, %rd8, %rd650;
	ld.global.u32 	%r1090, [%rd651];
	mul.wide.s32 	%rd652, %r1060, 16;
	add.s64 	%rd653, %rd8, %rd652;
	ld.global.u32 	%r1091, [%rd653];
	setp.lt.s32 	%p240, %r1090, %r1091;
	selp.b32 	%r1092, %r1060, %r1065, %p240;
	selp.b32 	%r1093, %r1065, %r1060, %p240;
	mul.wide.s32 	%rd654, %r1069, 16;
	add.s64 	%rd655, %rd8, %rd654;
	ld.global.u32 	%r1094, [%rd655];
	mul.wide.s32 	%rd656, %r1064, 16;
	add.s64 	%rd657, %rd8, %rd656;
	ld.global.u32 	%r1095, [%rd657];
	setp.lt.s32 	%p241, %r1094, %r1095;
	selp.b32 	%r1096, %r1064, %r1069, %p241;
	selp.b32 	%r1097, %r1069, %r1064, %p241;
	mul.wide.s32 	%rd658, %r1036, 16;
	add.s64 	%rd659, %rd8, %rd658;
	ld.global.u32 	%r1098, [%rd659];
	mul.wide.s32 	%rd660, %r1068, 16;
	add.s64 	%rd661, %rd8, %rd660;
	ld.global.u32 	%r1099, [%rd661];
	setp.lt.s32 	%p242, %r1098, %r1099;
	selp.b32 	%r2297, %r1068, %r1036, %p242;
	selp.b32 	%r1100, %r1036, %r1068, %p242;
	mul.wide.s32 	%rd662, %r1073, 16;
	add.s64 	%rd663, %rd8, %rd662;
	ld.global.u32 	%r1101, [%rd663];
	mul.wide.s32 	%rd664, %r1041, 16;
	add.s64 	%rd665, %rd8, %rd664;
	ld.global.u32 	%r1102, [%rd665];
	setp.lt.s32 	%p243, %r1101, %r1102;
	selp.b32 	%r2242, %r1041, %r1073, %p243;
	selp.b32 	%r2260, %r1073, %r1041, %p243;
	mul.wide.s32 	%rd666, %r1077, 16;
	add.s64 	%rd667, %rd8, %rd666;
	ld.global.u32 	%r1103, [%rd667];
	mul.wide.s32 	%rd668, %r1072, 16;
	add.s64 	%rd669, %rd8, %rd668;
	ld.global.u32 	%r1104, [%rd669];
	setp.lt.s32 	%p244, %r1103, %r1104;
	selp.b32 	%r2201, %r1072, %r1077, %p244;
	selp.b32 	%r2199, %r1077, %r1072, %p244;
	mul.wide.s32 	%rd670, %r1081, 16;
	add.s64 	%rd671, %rd8, %rd670;
	ld.global.u32 	%r1105, [%rd671];
	mul.wide.s32 	%rd672, %r1076, 16;
	add.s64 	%rd673, %rd8, %rd672;
	ld.global.u32 	%r1106, [%rd673];
	setp.lt.s32 	%p245, %r1105, %r1106;
	selp.b32 	%r2205, %r1076, %r1081, %p245;
	selp.b32 	%r2203, %r1081, %r1076, %p245;
	mul.wide.s32 	%rd674, %r1085, 16;
	add.s64 	%rd675, %rd8, %rd674;
	ld.global.u32 	%r1107, [%rd675];
	mul.wide.s32 	%rd676, %r1080, 16;
	add.s64 	%rd677, %rd8, %rd676;
	ld.global.u32 	%r1108, [%rd677];
	setp.lt.s32 	%p246, %r1107, %r1108;
	selp.b32 	%r2209, %r1080, %r1085, %p246;
	selp.b32 	%r2207, %r1085, %r1080, %p246;
	mul.wide.s32 	%rd678, %r1089, 16;
	add.s64 	%rd679, %rd8, %rd678;
	ld.global.u32 	%r1109, [%rd679];
	mul.wide.s32 	%rd680, %r1084, 16;
	add.s64 	%rd681, %rd8, %rd680;
	ld.global.u32 	%r1110, [%rd681];
	setp.lt.s32 	%p247, %r1109, %r1110;
	selp.b32 	%r2213, %r1084, %r1089, %p247;
	selp.b32 	%r2211, %r1089, %r1084, %p247;
	mul.wide.s32 	%rd682, %r1093, 16;
	add.s64 	%rd683, %rd8, %rd682;
	ld.global.u32 	%r1111, [%rd683];
	mul.wide.s32 	%rd684, %r1088, 16;
	add.s64 	%rd685, %rd8, %rd684;
	ld.global.u32 	%r1112, [%rd685];
	setp.lt.s32 	%p248, %r1111, %r1112;
	selp.b32 	%r2217, %r1088, %r1093, %p248;
	selp.b32 	%r2215, %r1093, %r1088, %p248;
	mul.wide.s32 	%rd686, %r1097, 16;
	add.s64 	%rd687, %rd8, %rd686;
	ld.global.u32 	%r1113, [%rd687];
	mul.wide.s32 	%rd688, %r1092, 16;
	add.s64 	%rd689, %rd8, %rd688;
	ld.global.u32 	%r1114, [%rd689];
	setp.lt.s32 	%p249, %r1113, %r1114;
	selp.b32 	%r2221, %r1092, %r1097, %p249;
	selp.b32 	%r2219, %r1097, %r1092, %p249;
	mul.wide.s32 	%rd690, %r1100, 16;
	add.s64 	%rd691, %rd8, %rd690;
	ld.global.u32 	%r1115, [%rd691];
	mul.wide.s32 	%rd692, %r1096, 16;
	add.s64 	%rd693, %rd8, %rd692;
	ld.global.u32 	%r1116, [%rd693];
	setp.lt.s32 	%p250, %r1115, %r1116;
	selp.b32 	%r2225, %r1096, %r1100, %p250;
	selp.b32 	%r2223, %r1100, %r1096, %p250;
$L__BB15_174:
	mov.b32 	%r2261, 2;
$L__BB15_175:
	mov.u32 	%r336, %r2261;
	bar.sync 	0;
	add.s32 	%r1118, %r336, -1;
	shr.u32 	%r1119, %r336, 1;
	mov.u32 	%r1120, _ZZN3cub18CUB_300001_SM_10006detail10merge_sort30DeviceMergeSortBlockSortKernelINS2_10policy_hubIN6thrust24THRUST_300001_SM_1000_NS6detail15normal_iteratorINS6_10device_ptrIiEEEEE9Policy600ESB_PNS0_8NullTypeESB_SF_m17CompareCandMemberiSE_EEvbT0_T1_T2_T3_T4_PT6_PT7_T5_NS1_7vsmem_tEE19static_temp_storage;
	mad.lo.s32 	%r1121, %r175, 68, %r1120;
	st.shared.u32 	[%r1121], %r2260;
	st.shared.u32 	[%r1121+4], %r2242;
	st.shared.u32 	[%r1121+8], %r2199;
	st.shared.u32 	[%r1121+12], %r2201;
	st.shared.u32 	[%r1121+16], %r2203;
	st.shared.u32 	[%r1121+20], %r2205;
	st.shared.u32 	[%r1121+24], %r2207;
	st.shared.u32 	[%r1121+28], %r2209;
	st.shared.u32 	[%r1121+32], %r2211;
	st.shared.u32 	[%r1121+36], %r2213;
	st.shared.u32 	[%r1121+40], %r2215;
	st.shared.u32 	[%r1121+44], %r2217;
	st.shared.u32 	[%r1121+48], %r2219;
	st.shared.u32 	[%r1121+52], %r2221;
	st.shared.u32 	[%r1121+56], %r2223;
	st.shared.u32 	[%r1121+60], %r2225;
	st.shared.u32 	[%r1121+64], %r2297;
	bar.sync 	0;
	neg.s32 	%r1122, %r336;
	and.b32  	%r1123, %r175, %r1122;
	mul.lo.s32 	%r1124, %r1123, 17;
	mul.lo.s32 	%r1125, %r1119, 17;
	and.b32  	%r1126, %r1118, %r175;
	mul.lo.s32 	%r1127, %r1126, 17;
	min.s32 	%r337, %r1127, %r174;
	min.s32 	%r338, %r1124, %r174;
	add.s32 	%r1128, %r338, %r1125;
	min.s32 	%r339, %r1128, %r174;
	add.s32 	%r1129, %r339, %r1125;
	min.s32 	%r340, %r1129, %r174;
	sub.s32 	%r1130, %r339, %r338;
	sub.s32 	%r1131, %r340, %r339;
	setp.lt.s32 	%p251, %r337, %r1131;
	sub.s32 	%r1132, %r337, %r1131;
	selp.b32 	%r2264, 0, %r1132, %p251;
	min.s32 	%r2262, %r1130, %r337;
	setp.ge.s32 	%p252, %r2264, %r2262;
	@%p252 bra 	$L__BB15_178;
	add.s32 	%r343, %r339, %r337;
$L__BB15_177:
	sub.s32 	%r1133, %r2262, %r2264;
	shr.u32 	%r1134, %r1133, 31;
	add.s32 	%r1135, %r1133, %r1134;
	shr.s32 	%r1136, %r1135, 1;
	add.s32 	%r1137, %r1136, %r2264;
	add.s32 	%r1138, %r1137, %r338;
	shl.b32 	%r1139, %r1138, 2;
	add.s32 	%r1141, %r1120, %r1139;
	ld.shared.u32 	%r1142, [%r1141];
	not.b32 	%r1143, %r1137;
	add.s32 	%r1144, %r343, %r1143;
	shl.b32 	%r1145, %r1144, 2;
	add.s32 	%r1146, %r1120, %r1145;
	ld.shared.u32 	%r1147, [%r1146];
	mul.wide.s32 	%rd694, %r1147, 16;
	add.s64 	%rd695, %rd8, %rd694;
	ld.global.u32 	%r1148, [%rd695];
	mul.wide.s32 	%rd696, %r1142, 16;
	add.s64 	%rd697, %rd8, %rd696;
	ld.global.u32 	%r1149, [%rd697];
	setp.lt.s32 	%p253, %r1148, %r1149;
	add.s32 	%r1150, %r1137, 1;
	selp.b32 	%r2264, %r2264, %r1150, %p253;
	selp.b32 	%r2262, %r1137, %r2262, %p253;
	setp.lt.s32 	%p254, %r2264, %r2262;
	@%p254 bra 	$L__BB15_177;
$L__BB15_178:
	add.s32 	%r349, %r2264, %r338;
	add.s32 	%r1151, %r339, %r337;
	sub.s32 	%r350, %r1151, %r2264;
	shl.b32 	%r1152, %r349, 2;
	add.s32 	%r1154, %r1120, %r1152;
	ld.shared.u32 	%r2268, [%r1154];
	shl.b32 	%r1155, %r350, 2;
	add.s32 	%r1156, %r1120, %r1155;
	ld.shared.u32 	%r2265, [%r1156];
	setp.ge.s32 	%p256, %r350, %r340;
	mov.pred 	%p617, 0;
	@%p256 bra 	$L__BB15_181;
	setp.ge.s32 	%p258, %r349, %r339;
	mov.pred 	%p617, -1;
	@%p258 bra 	$L__BB15_181;
	mul.wide.s32 	%rd698, %r2265, 16;
	add.s64 	%rd699, %rd8, %rd698;
	ld.global.u32 	%r1157, [%rd699];
	mul.wide.s32 	%rd700, %r2268, 16;
	add.s64 	%rd701, %rd8, %rd700;
	ld.global.u32 	%r1158, [%rd701];
	setp.lt.s32 	%p617, %r1157, %r1158;
$L__BB15_181:
	selp.b32 	%r2260, %r2265, %r2268, %p617;
	selp.u32 	%r1159, 1, 0, %p617;
	add.s32 	%r354, %r350, %r1159;
	not.pred 	%p259, %p617;
	selp.u32 	%r1160, 1, 0, %p259;
	add.s32 	%r355, %r349, %r1160;
	@%p259 bra 	$L__BB15_183;
	shl.b32 	%r1164, %r354, 2;
	add.s32 	%r1166, %r1120, %r1164;
	ld.shared.u32 	%r2265, [%r1166];
	bra.uni 	$L__BB15_184;
$L__BB15_183:
	shl.b32 	%r1161, %r355, 2;
	add.s32 	%r1163, %r1120, %r1161;
	ld.shared.u32 	%r2268, [%r1163];
$L__BB15_184:
	setp.ge.s32 	%p261, %r354, %r340;
	mov.pred 	%p618, 0;
	@%p261 bra 	$L__BB15_187;
	setp.ge.s32 	%p263, %r355, %r339;
	mov.pred 	%p618, -1;
	@%p263 bra 	$L__BB15_187;
	mul.wide.s32 	%rd702, %r2265, 16;
	add.s64 	%rd703, %rd8, %rd702;
	ld.global.u32 	%r1167, [%rd703];
	mul.wide.s32 	%rd704, %r2268, 16;
	add.s64 	%rd705, %rd8, %rd704;
	ld.global.u32 	%r1168, [%rd705];
	setp.lt.s32 	%p618, %r1167, %r1168;
$L__BB15_187:
	selp.b32 	%r2242, %r2265, %r2268, %p618;
	selp.u32 	%r1169, 1, 0, %p618;
	add.s32 	%r361, %r354, %r1169;
	not.pred 	%p264, %p618;
	selp.u32 	%r1170, 1, 0, %p264;
	add.s32 	%r362, %r355, %r1170;
	@%p618 bra 	$L__BB15_189;
	shl.b32 	%r1171, %r362, 2;
	add.s32 	%r1173, %r1120, %r1171;
	ld.shared.u32 	%r2268, [%r1173];
	bra.uni 	$L__BB15_190;
$L__BB15_189:
	shl.b32 	%r1174, %r361, 2;
	add.s32 	%r1176, %r1120, %r1174;
	ld.shared.u32 	%r2265, [%r1176];
$L__BB15_190:
	setp.ge.s32 	%p266, %r361, %r340;
	mov.pred 	%p619, 0;
	@%p266 bra 	$L__BB15_193;
	setp.ge.s32 	%p268, %r362, %r339;
	mov.pred 	%p619, -1;
	@%p268 bra 	$L__BB15_193;
	mul.wide.s32 	%rd706, %r2265, 16;
	add.s64 	%rd707, %rd8, %rd706;
	ld.global.u32 	%r1177, [%rd707];
	mul.wide.s32 	%rd708, %r2268, 16;
	add.s64 	%rd709, %rd8, %rd708;
	ld.global.u32 	%r1178, [%rd709];
	setp.lt.s32 	%p619, %r1177, %r1178;
$L__BB15_193:
	selp.b32 	%r2199, %r2265, %r2268, %p619;
	selp.u32 	%r1179, 1, 0, %p619;
	add.s32 	%r368, %r361, %r1179;
	not.pred 	%p269, %p619;
	selp.u32 	%r1180, 1, 0, %p269;
	add.s32 	%r369, %r362, %r1180;
	@%p619 bra 	$L__BB15_195;
	shl.b32 	%r1181, %r369, 2;
	add.s32 	%r1183, %r1120, %r1181;
	ld.shared.u32 	%r2268, [%r1183];
	bra.uni 	$L__BB15_196;
$L__BB15_195:
	shl.b32 	%r1184, %r368, 2;
	add.s32 	%r1186, %r1120, %r1184;
	ld.shared.u32 	%r2265, [%r1186];
$L__BB15_196:
	setp.ge.s32 	%p271, %r368, %r340;
	mov.pred 	%p620, 0;
	@%p271 bra 	$L__BB15_199;
	setp.ge.s32 	%p273, %r369, %r339;
	mov.pred 	%p620, -1;
	@%p273 bra 	$L__BB15_199;
	mul.wide.s32 	%rd710, %r2265, 16;
	add.s64 	%rd711, %rd8, %rd710;
	ld.global.u32 	%r1187, [%rd711];
	mul.wide.s32 	%rd712, %r2268, 16;
	add.s64 	%rd713, %rd8, %rd712;
	ld.global.u32 	%r1188, [%rd713];
	setp.lt.s32 	%p620, %r1187, %r1188;
$L__BB15_199:
	selp.b32 	%r2201, %r2265, %r2268, %p620;
	selp.u32 	%r1189, 1, 0, %p620;
	add.s32 	%r375, %r368, %r1189;
	not.pred 	%p274, %p620;
	selp.u32 	%r1190, 1, 0, %p274;
	add.s32 	%r376, %r369, %r1190;
	@%p620 bra 	$L__BB15_201;
	shl.b32 	%r1191, %r376, 2;
	add.s32 	%r1193, %r1120, %r1191;
	ld.shared.u32 	%r2268, [%r1193];
	bra.uni 	$L__BB15_202;
$L__BB15_201:
	shl.b32 	%r1194, %r375, 2;
	add.s32 	%r1196, %r1120, %r1194;
	ld.shared.u32 	%r2265, [%r1196];
$L__BB15_202:
	setp.ge.s32 	%p276, %r375, %r340;
	mov.pred 	%p621, 0;
	@%p276 bra 	$L__BB15_205;
	setp.ge.s32 	%p278, %r376, %r339;
	mov.pred 	%p621, -1;
	@%p278 bra 	$L__BB15_205;
	mul.wide.s32 	%rd714, %r2265, 16;
	add.s64 	%rd715, %rd8, %rd714;
	ld.global.u32 	%r1197, [%rd715];
	mul.wide.s32 	%rd716, %r2268, 16;
	add.s64 	%rd717, %rd8, %rd716;
	ld.global.u32 	%r1198, [%rd717];
	setp.lt.s32 	%p621, %r1197, %r1198;
$L__BB15_205:
	selp.b32 	%r2203, %r2265, %r2268, %p621;
	selp.u32 	%r1199, 1, 0, %p621;
	add.s32 	%r382, %r375, %r1199;
	not.pred 	%p279, %p621;
	selp.u32 	%r1200, 1, 0, %p279;
	add.s32 	%r383, %r376, %r1200;
	@%p621 bra 	$L__BB15_207;
	shl.b32 	%r1201, %r383, 2;
	add.s32 	%r1203, %r1120, %r1201;
	ld.shared.u32 	%r2268, [%r1203];
	bra.uni 	$L__BB15_208;
$L__BB15_207:
	shl.b32 	%r1204, %r382, 2;
	add.s32 	%r1206, %r1120, %r1204;
	ld.shared.u32 	%r2265, [%r1206];
$L__BB15_208:
	setp.ge.s32 	%p281, %r382, %r340;
	mov.pred 	%p622, 0;
	@%p281 bra 	$L__BB15_211;
	setp.ge.s32 	%p283, %r383, %r339;
	mov.pred 	%p622, -1;
	@%p283 bra 	$L__BB15_211;
	mul.wide.s32 	%rd718, %r2265, 16;
	add.s64 	%rd719, %rd8, %rd718;
	ld.global.u32 	%r1207, [%rd719];
	mul.wide.s32 	%rd720, %r2268, 16;
	add.s64 	%rd721, %rd8, %rd720;
	ld.global.u32 	%r1208, [%rd721];
	setp.lt.s32 	%p622, %r1207, %r1208;
$L__BB15_211:
	selp.b32 	%r2205, %r2265, %r2268, %p622;
	selp.u32 	%r1209, 1, 0, %p622;
	add.s32 	%r389, %r382, %r1209;
	not.pred 	%p284, %p622;
	selp.u32 	%r1210, 1, 0, %p284;
	add.s32 	%r390, %r383, %r1210;
	@%p622 bra 	$L__BB15_213;
	shl.b32 	%r1211, %r390, 2;
	add.s32 	%r1213, %r1120, %r1211;
	ld.shared.u32 	%r2268, [%r1213];
	bra.uni 	$L__BB15_214;
$L__BB15_213:
	shl.b32 	%r1214, %r389, 2;
	add.s32 	%r1216, %r1120, %r1214;
	ld.shared.u32 	%r2265, [%r1216];
$L__BB15_214:
	setp.ge.s32 	%p286, %r389, %r340;
	mov.pred 	%p623, 0;
	@%p286 bra 	$L__BB15_217;
	setp.ge.s32 	%p288, %r390, %r339;
	mov.pred 	%p623, -1;
	@%p288 bra 	$L__BB15_217;
	mul.wide.s32 	%rd722, %r2265, 16;
	add.s64 	%rd723, %rd8, %rd722;
	ld.global.u32 	%r1217, [%rd723];
	mul.wide.s32 	%rd724, %r2268, 16;
	add.s64 	%rd725, %rd8, %rd724;
	ld.global.u32 	%r1218, [%rd725];
	setp.lt.s32 	%p623, %r1217, %r1218;
$L__BB15_217:
	selp.b32 	%r2207, %r2265, %r2268, %p623;
	selp.u32 	%r1219, 1, 0, %p623;
	add.s32 	%r396, %r389, %r1219;
	not.pred 	%p289, %p623;
	selp.u32 	%r1220, 1, 0, %p289;
	add.s32 	%r397, %r390, %r1220;
	@%p623 bra 	$L__BB15_219;
	shl.b32 	%r1221, %r397, 2;
	add.s32 	%r1223, %r1120, %r1221;
	ld.shared.u32 	%r2268, [%r1223];
	bra.uni 	$L__BB15_220;
$L__BB15_219:
	shl.b32 	%r1224, %r396, 2;
	add.s32 	%r1226, %r1120, %r1224;
	ld.shared.u32 	%r2265, [%r1226];
$L__BB15_220:
	setp.ge.s32 	%p291, %r396, %r340;
	mov.pred 	%p624, 0;
	@%p291 bra 	$L__BB15_223;
	setp.ge.s32 	%p293, %r397, %r339;
	mov.pred 	%p624, -1;
	@%p293 bra 	$L__BB15_223;
	mul.wide.s32 	%rd726, %r2265, 16;
	add.s64 	%rd727, %rd8, %rd726;
	ld.global.u32 	%r1227, [%rd727];
	mul.wide.s32 	%rd728, %r2268, 16;
	add.s64 	%rd729, %rd8, %rd728;
	ld.global.u32 	%r1228, [%rd729];
	setp.lt.s32 	%p624, %r1227, %r1228;
$L__BB15_223:
	selp.b32 	%r2209, %r2265, %r2268, %p624;
	selp.u32 	%r1229, 1, 0, %p624;
	add.s32 	%r403, %r396, %r1229;
	not.pred 	%p294, %p624;
	selp.u32 	%r1230, 1, 0, %p294;
	add.s32 	%r404, %r397, %r1230;
	@%p624 bra 	$L__BB15_225;
	shl.b32 	%r1231, %r404, 2;
	add.s32 	%r1233, %r1120, %r1231;
	ld.shared.u32 	%r2268, [%r1233];
	bra.uni 	$L__BB15_226;
$L__BB15_225:
	shl.b32 	%r1234, %r403, 2;
	add.s32 	%r1236, %r1120, %r1234;
	ld.shared.u32 	%r2265, [%r1236];
$L__BB15_226:
	setp.ge.s32 	%p296, %r403, %r340;
	mov.pred 	%p625, 0;
	@%p296 bra 	$L__BB15_229;
	setp.ge.s32 	%p298, %r404, %r339;
	mov.pred 	%p625, -1;
	@%p298 bra 	$L__BB15_229;
	mul.wide.s32 	%rd730, %r2265, 16;
	add.s64 	%rd731, %rd8, %rd730;
	ld.global.u32 	%r1237, [%rd731];
	mul.wide.s32 	%rd732, %r2268, 16;
	add.s64 	%rd733, %rd8, %rd732;
	ld.global.u32 	%r1238, [%rd733];
	setp.lt.s32 	%p625, %r1237, %r1238;
$L__BB15_229:
	selp.b32 	%r2211, %r2265, %r2268, %p625;
	selp.u32 	%r1239, 1, 0, %p625;
	add.s32 	%r410, %r403, %r1239;
	not.pred 	%p299, %p625;
	selp.u32 	%r1240, 1, 0, %p299;
	add.s32 	%r411, %r404, %r1240;
	@%p625 bra 	$L__BB15_231;
	shl.b32 	%r1241, %r411, 2;
	mov.u32 	%r1242, _ZZN3cub18CUB_300001_SM_10006detail10merge_sort30DeviceMergeSortBlockSortKernelINS2_10policy_hubIN6thrust24THRUST_300001_SM_1000_NS6detail15normal_iteratorINS6_10device_ptrIiEEEEE9Policy600ESB_PNS0_8NullTypeESB_SF_m17CompareCandMemberiSE_EEvbT0_T1_T2_T3_T4_PT6_PT7_T5_NS1_7vsmem_tEE19static_temp_storage;
	add.s32 	%r1243, %r1242, %r1241;
	ld.shared.u32 	%r2268, [%r1243];
	bra.uni 	$L__BB15_232;
$L__BB15_231:
	shl.b32 	%r1244, %r410, 2;
	mov.u32 	%r1245, _ZZN3cub18CUB_300001_SM_10006detail10merge_sort30DeviceMergeSortBlockSortKernelINS2_10policy_hubIN6thrust24THRUST_300001_SM_1000_NS6detail15normal_iteratorINS6_10device_ptrIiEEEEE9Policy600ESB_PNS0_8NullTypeESB_SF_m17CompareCandMemberiSE_EEvbT0_T1_T2_T3_T4_PT6_PT7_T5_NS1_7vsmem_tEE19static_temp_storage;
	add.s32 	%r1246, %r1245, %r1244;
	ld.shared.u32 	%r2265, [%r1246];
$L__BB15_232:
	setp.ge.s32 	%p301, %r410, %r340;
	mov.pred 	%p626, 0;
	@%p301 bra 	$L__BB15_235;
	setp.ge.s32 	%p303, %r411, %r339;
	mov.pred 	%p626, -1;
	@%p303 bra 	$L__BB15_235;
	mul.wide.s32 	%rd734, %r2265, 16;
	add.s64 	%rd735, %rd8, %rd734;
	ld.global.u32 	%r1247, [%rd735];
	mul.wide.s32 	%rd736, %r2268, 16;
	add.s64 	%rd737, %rd8, %rd736;
	ld.global.u32 	%r1248, [%rd737];
	setp.lt.s32 	%p626, %r1247, %r1248;
$L__BB15_235:
	selp.b32 	%r2213, %r2265, %r2268, %p626;
	selp.u32 	%r1249, 1, 0, %p626;
	add.s32 	%r417, %r410, %r1249;
	not.pred 	%p304, %p626;
	selp.u32 	%r1250, 1, 0, %p304;
	add.s32 	%r418, %r411, %r1250;
	@%p626 bra 	$L__BB15_237;
	shl.b32 	%r1251, %r418, 2;
	mov.u32 	%r1252, _ZZN3cub18CUB_300001_SM_10006detail10merge_sort30DeviceMergeSortBlockSortKernelINS2_10policy_hubIN6thrust24THRUST_300001_SM_1000_NS6detail15normal_iteratorINS6_10device_ptrIiEEEEE9Policy600ESB_PNS0_8NullTypeESB_SF_m17CompareCandMemberiSE_EEvbT0_T1_T2_T3_T4_PT6_PT7_T5_NS1_7vsmem_tEE19static_temp_storage;
	add.s32 	%r1253, %r1252, %r1251;
	ld.shared.u32 	%r2268, [%r1253];
	bra.uni 	$L__BB15_238;
$L__BB15_237:
	shl.b32 	%r1254, %r417, 2;
	mov.u32 	%r1255, _ZZN3cub18CUB_300001_SM_10006detail10merge_sort30DeviceMergeSortBlockSortKernelINS2_10policy_hubIN6thrust24THRUST_300001_SM_1000_NS6detail15normal_iteratorINS6_10device_ptrIiEEEEE9Policy600ESB_PNS0_8NullTypeESB_SF_m17CompareCandMemberiSE_EEvbT0_T1_T2_T3_T4_PT6_PT7_T5_NS1_7vsmem_tEE19static_temp_storage;
	add.s32 	%r1256, %r1255, %r1254;
	ld.shared.u32 	%r2265, [%r1256];
$L__BB15_238:
	setp.ge.s32 	%p306, %r417, %r340;
	mov.pred 	%p627, 0;
	@%p306 bra 	$L__BB15_241;
	setp.ge.s32 	%p308, %r418, %r339;
	mov.pred 	%p627, -1;
	@%p308 bra 	$L__BB15_241;
	mul.wide.s32 	%rd738, %r2265, 16;
	add.s64 	%rd739, %rd8, %rd738;
	ld.global.u32 	%r1257, [%rd739];
	mul.wide.s32 	%rd740, %r2268, 16;
	add.s64 	%rd741, %rd8, %rd740;
	ld.global.u32 	%r1258, [%rd741];
	setp.lt.s32 	%p627, %r1257, %r1258;
$L__BB15_241:
	selp.b32 	%r2215, %r2265, %r2268, %p627;
	selp.u32 	%r1259, 1, 0, %p627;
	add.s32 	%r424, %r417, %r1259;
	not.pred 	%p309, %p627;
	selp.u32 	%r1260, 1, 0, %p309;
	add.s32 	%r425, %r418, %r1260;
	@%p627 bra 	$L__BB15_243;
	shl.b32 	%r1261, %r425, 2;
	mov.u32 	%r1262, _ZZN3cub18CUB_300001_SM_10006detail10merge_sort30DeviceMergeSortBlockSortKernelINS2_10policy_hubIN6thrust24THRUST_300001_SM_1000_NS6detail15normal_iteratorINS6_10device_ptrIiEEEEE9Policy600ESB_PNS0_8NullTypeESB_SF_m17CompareCandMemberiSE_EEvbT0_T1_T2_T3_T4_PT6_PT7_T5_NS1_7vsmem_tEE19static_temp_storage;
	add.s32 	%r1263, %r1262, %r1261;
	ld.shared.u32 	%r2268, [%r1263];
	bra.uni 	$L__BB15_244;
$L__BB15_243:
	shl.b32 	%r1264, %r424, 2;
	mov.u32 	%r1265, _ZZN3cub18CUB_300001_SM_10006detail10merge_sort30DeviceMergeSortBlockSortKernelINS2_10policy_hubIN6thrust24THRUST_300001_SM_1000_NS6detail15normal_iteratorINS6_10device_ptrIiEEEEE9Policy600ESB_PNS0_8NullTypeESB_SF_m17CompareCandMemberiSE_EEvbT0_T1_T2_T3_T4_PT6_PT7_T5_NS1_7vsmem_tEE19static_temp_storage;
	add.s32 	%r1266, %r1265, %r1264;
	ld.shared.u32 	%r2265, [%r1266];
$L__BB15_244:
	setp.ge.s32 	%p311, %r424, %r340;
	mov.pred 	%p628, 0;
	@%p311 bra 	$L__BB15_247;
	setp.ge.s32 	%p313, %r425, %r339;
	mov.pred 	%p628, -1;
	@%p313 bra 	$L__BB15_247;
	mul.wide.s32 	%rd742, %r2265, 16;
	add.s64 	%rd743, %rd8, %rd742;
	ld.global.u32 	%r1267, [%rd743];
	mul.wide.s32 	%rd744, %r2268, 16;
	add.s64 	%rd745, %rd8, %rd744;
	ld.global.u32 	%r1268, [%rd745];
	setp.lt.s32 	%p628, %r1267, %r1268;
$L__BB15_247:
	selp.b32 	%r2217, %r2265, %r2268, %p628;
	selp.u32 	%r1269, 1, 0, %p628;
	add.s32 	%r431, %r424, %r1269;
	not.pred 	%p314, %p628;
	selp.u32 	%r1270, 1, 0, %p314;
	add.s32 	%r432, %r425, %r1270;
	@%p628 bra 	$L__BB15_249;
	shl.b32 	%r1271, %r432, 2;
	mov.u32 	%r1272, _ZZN3cub18CUB_300001_SM_10006detail10merge_sort30DeviceMergeSortBlockSortKernelINS2_10policy_hubIN6thrust24THRUST_300001_SM_1000_NS6detail15normal_iteratorINS6_10device_ptrIiEEEEE9Policy600ESB_PNS0_8NullTypeESB_SF_m17CompareCandMemberiSE_EEvbT0_T1_T2_T3_T4_PT6_PT7_T5_NS1_7vsmem_tEE19static_temp_storage;
	add.s32 	%r1273, %r1272, %r1271;
	ld.shared.u32 	%r2268, [%r1273];
	bra.uni 	$L__BB15_250;
$L__BB15_249:
	shl.b32 	%r1274, %r431, 2;
	mov.u32 	%r1275, _ZZN3cub18CUB_300001_SM_10006detail10merge_sort30DeviceMergeSortBlockSortKernelINS2_10policy_hubIN6thrust24THRUST_300001_SM_1000_NS6detail15normal_iteratorINS6_10device_ptrIiEEEEE9Policy600ESB_PNS0_8NullTypeESB_SF_m17CompareCandMemberiSE_EEvbT0_T1_T2_T3_T4_PT6_PT7_T5_NS1_7vsmem_tEE19static_temp_storage;
	add.s32 	%r1276, %r1275, %r1274;
	ld.shared.u32 	%r2265, [%r1276];
$L__BB15_250:
	setp.ge.s32 	%p316, %r431, %r340;
	mov.pred 	%p629, 0;
	@%p316 bra 	$L__BB15_253;
	setp.ge.s32 	%p318, %r432, %r339;
	mov.pred 	%p629, -1;
	@%p318 bra 	$L__BB15_253;
	mul.wide.s32 	%rd746, %r2265, 16;
	add.s64 	%rd747, %rd8, %rd746;
	ld.global.u32 	%r1277, [%rd747];
	mul.wide.s32 	%rd748, %r2268, 16;
	add.s64 	%rd749, %rd8, %rd748;
	ld.global.u32 	%r1278, [%rd749];
	setp.lt.s32 	%p629, %r1277, %r1278;
$L__BB15_253:
	selp.b32 	%r2219, %r2265, %r2268, %p629;
	selp.u32 	%r1279, 1, 0, %p629;
	add.s32 	%r438, %r431, %r1279;
	not.pred 	%p319, %p629;
	selp.u32 	%r1280, 1, 0, %p319;
	add.s32 	%r439, %r432, %r1280;
	@%p629 bra 	$L__BB15_255;
	shl.b32 	%r1281, %r439, 2;
	mov.u32 	%r1282, _ZZN3cub18CUB_300001_SM_10006detail10merge_sort30DeviceMergeSortBlockSortKernelINS2_10policy_hubIN6thrust24THRUST_300001_SM_1000_NS6detail15normal_iteratorINS6_10device_ptrIiEEEEE9Policy600ESB_PNS0_8NullTypeESB_SF_m17CompareCandMemberiSE_EEvbT0_T1_T2_T3_T4_PT6_PT7_T5_NS1_7vsmem_tEE19static_temp_storage;
	add.s32 	%r1283, %r1282, %r1281;
	ld.shared.u32 	%r2268, [%r1283];
	bra.uni 	$L__BB15_256;
$L__BB15_255:
	shl.b32 	%r1284, %r438, 2;
	mov.u32 	%r1285, _ZZN3cub18CUB_300001_SM_10006detail10merge_sort30DeviceMergeSortBlockSortKernelINS2_10policy_hubIN6thrust24THRUST_300001_SM_1000_NS6detail15normal_iteratorINS6_10device_ptrIiEEEEE9Policy600ESB_PNS0_8NullTypeESB_SF_m17CompareCandMemberiSE_EEvbT0_T1_T2_T3_T4_PT6_PT7_T5_NS1_7vsmem_tEE19static_temp_storage;
	add.s32 	%r1286, %r1285, %r1284;
	ld.shared.u32 	%r2265, [%r1286];
$L__BB15_256:
	setp.ge.s32 	%p321, %r438, %r340;
	mov.pred 	%p630, 0;
	@%p321 bra 	$L__BB15_259;
	setp.ge.s32 	%p323, %r439, %r339;
	mov.pred 	%p630, -1;
	@%p323 bra 	$L__BB15_259;
	mul.wide.s32 	%rd750, %r2265, 16;
	add.s64 	%rd751, %rd8, %rd750;
	ld.global.u32 	%r1287, [%rd751];
	mul.wide.s32 	%rd752, %r2268, 16;
	add.s64 	%rd753, %rd8, %rd752;
	ld.global.u32 	%r1288, [%rd753];
	setp.lt.s32 	%p630, %r1287, %r1288;
$L__BB15_259:
	selp.b32 	%r2221, %r2265, %r2268, %p630;
	selp.u32 	%r1289, 1, 0, %p630;
	add.s32 	%r445, %r438, %r1289;
	not.pred 	%p324, %p630;
	selp.u32 	%r1290, 1, 0, %p324;
	add.s32 	%r446, %r439, %r1290;
	@%p630 bra 	$L__BB15_261;
	shl.b32 	%r1291, %r446, 2;
	mov.u32 	%r1292, _ZZN3cub18CUB_300001_SM_10006detail10merge_sort30DeviceMergeSortBlockSortKernelINS2_10policy_hubIN6thrust24THRUST_300001_SM_1000_NS6detail15normal_iteratorINS6_10device_ptrIiEEEEE9Policy600ESB_PNS0_8NullTypeESB_SF_m17CompareCandMemberiSE_EEvbT0_T1_T2_T3_T4_PT6_PT7_T5_NS1_7vsmem_tEE19static_temp_storage;
	add.s32 	%r1293, %r1292, %r1291;
	ld.shared.u32 	%r2268, [%r1293];
	bra.uni 	$L__BB15_262;
$L__BB15_261:
	shl.b32 	%r1294, %r445, 2;
	mov.u32 	%r1295, _ZZN3cub18CUB_300001_SM_10006detail10merge_sort30DeviceMergeSortBlockSortKernelINS2_10policy_hubIN6thrust24THRUST_300001_SM_1000_NS6detail15normal_iteratorINS6_10device_ptrIiEEEEE9Policy600ESB_PNS0_8NullTypeESB_SF_m17CompareCandMemberiSE_EEvbT0_T1_T2_T3_T4_PT6_PT7_T5_NS1_7vsmem_tEE19static_temp_storage;
	add.s32 	%r1296, %r1295, %r1294;
	ld.shared.u32 	%r2265, [%r1296];
$L__BB15_262:
	setp.ge.s32 	%p326, %r445, %r340;
	mov.pred 	%p631, 0;
	@%p326 bra 	$L__BB15_265;
	setp.ge.s32 	%p328, %r446, %r339;
	mov.pred 	%p631, -1;
	@%p328 bra 	$L__BB15_265;
	mul.wide.s32 	%rd754, %r2265, 16;
	add.s64 	%rd755, %rd8, %rd754;
	ld.global.u32 	%r1297, [%rd755];
	mul.wide.s32 	%rd756, %r2268, 16;
	add.s64 	%rd757, %rd8, %rd756;
	ld.global.u32 	%r1298, [%rd757];
	setp.lt.s32 	%p631, %r1297, %r1298;
$L__BB15_265:
	selp.b32 	%r2223, %r2265, %r2268, %p631;
	selp.u32 	%r1299, 1, 0, %p631;
	add.s32 	%r452, %r445, %r1299;
	not.pred 	%p329, %p631;
	selp.u32 	%r1300, 1, 0, %p329;
	add.s32 	%r453, %r446, %r1300;
	@%p631 bra 	$L__BB15_267;
	shl.b32 	%r1301, %r453, 2;
	mov.u32 	%r1302, _ZZN3cub18CUB_300001_SM_10006detail10merge_sort30DeviceMergeSortBlockSortKernelINS2_10policy_hubIN6thrust24THRUST_300001_SM_1000_NS6detail15normal_iteratorINS6_10device_ptrIiEEEEE9Policy600ESB_PNS0_8NullTypeESB_SF_m17CompareCandMemberiSE_EEvbT0_T1_T2_T3_T4_PT6_PT7_T5_NS1_7vsmem_tEE19static_temp_storage;
	add.s32 	%r1303, %r1302, %r1301;
	ld.shared.u32 	%r2268, [%r1303];
	bra.uni 	$L__BB15_268;
$L__BB15_267:
	shl.b32 	%r1304, %r452, 2;
	mov.u32 	%r1305, _ZZN3cub18CUB_300001_SM_10006detail10merge_sort30DeviceMergeSortBlockSortKernelINS2_10policy_hubIN6thrust24THRUST_300001_SM_1000_NS6detail15normal_iteratorINS6_10device_ptrIiEEEEE9Policy600ESB_PNS0_8NullTypeESB_SF_m17CompareCandMemberiSE_EEvbT0_T1_T2_T3_T4_PT6_PT7_T5_NS1_7vsmem_tEE19static_temp_storage;
	add.s32 	%r1306, %r1305, %r1304;
	ld.shared.u32 	%r2265, [%r1306];
$L__BB15_268:
	setp.ge.s32 	%p331, %r452, %r340;
	mov.pred 	%p632, 0;
	@%p331 bra 	$L__BB15_271;
	setp.ge.s32 	%p333, %r453, %r339;
	mov.pred 	%p632, -1;
	@%p333 bra 	$L__BB15_271;
	mul.wide.s32 	%rd758, %r2265, 16;
	add.s64 	%rd759, %rd8, %rd758;
	ld.global.u32 	%r1307, [%rd759];
	mul.wide.s32 	%rd760, %r2268, 16;
	add.s64 	%rd761, %rd8, %rd760;
	ld.global.u32 	%r1308, [%rd761];
	setp.lt.s32 	%p632, %r1307, %r1308;
$L__BB15_271:
	selp.b32 	%r2225, %r2265, %r2268, %p632;
	selp.u32 	%r1309, 1, 0, %p632;
	add.s32 	%r459, %r452, %r1309;
	not.pred 	%p334, %p632;
	selp.u32 	%r1310, 1, 0, %p334;
	add.s32 	%r460, %r453, %r1310;
	@%p632 bra 	$L__BB15_273;
	shl.b32 	%r1311, %r460, 2;
	mov.u32 	%r1312, _ZZN3cub18CUB_300001_SM_10006detail10merge_sort30DeviceMergeSortBlockSortKernelINS2_10policy_hubIN6thrust24THRUST_300001_SM_1000_NS6detail15normal_iteratorINS6_10device_ptrIiEEEEE9Policy600ESB_PNS0_8NullTypeESB_SF_m17CompareCandMemberiSE_EEvbT0_T1_T2_T3_T4_PT6_PT7_T5_NS1_7vsmem_tEE19static_temp_storage;
	add.s32 	%r1313, %r1312, %r1311;
	ld.shared.u32 	%r2268, [%r1313];
	bra.uni 	$L__BB15_274;
$L__BB15_273:
	shl.b32 	%r1314, %r459, 2;
	mov.u32 	%r1315, _ZZN3cub18CUB_300001_SM_10006detail10merge_sort30DeviceMergeSortBlockSortKernelINS2_10policy_hubIN6thrust24THRUST_300001_SM_1000_NS6detail15normal_iteratorINS6_10device_ptrIiEEEEE9Policy600ESB_PNS0_8NullTypeESB_SF_m17CompareCandMemberiSE_EEvbT0_T1_T2_T3_T4_PT6_PT7_T5_NS1_7vsmem_tEE19static_temp_storage;
	add.s32 	%r1316, %r1315, %r1314;
	ld.shared.u32 	%r2265, [%r1316];
$L__BB15_274:
	setp.ge.s32 	%p335, %r459, %r340;
	mov.u32 	%r2297, %r2268;
	@%p335 bra 	$L__BB15_277;
	setp.ge.s32 	%p336, %r460, %r339;
	mov.u32 	%r2297, %r2265;
	@%p336 bra 	$L__BB15_277;
	mul.wide.s32 	%rd762, %r2265, 16;
	add.s64 	%rd763, %rd8, %rd762;
	ld.global.u32 	%r1317, [%rd763];
	mul.wide.s32 	%rd764, %r2268, 16;
	add.s64 	%rd765, %rd8, %rd764;
	ld.global.u32 	%r1318, [%rd765];
	setp.lt.s32 	%p337, %r1317, %r1318;
	selp.b32 	%r2297, %r2265, %r2268, %p337;
$L__BB15_277:
	shl.b32 	%r2261, %r336, 1;
	setp.lt.u32 	%p338, %r336, 129;
	@%p338 bra 	$L__BB15_175;
	ld.param.s8 	%rs6, [_ZN3cub18CUB_300001_SM_10006detail10merge_sort30DeviceMergeSortBlockSortKernelINS2_10policy_hubIN6thrust24THRUST_300001_SM_1000_NS6detail15normal_iteratorINS6_10device_ptrIiEEEEE9Policy600ESB_PNS0_8NullTypeESB_SF_m17CompareCandMemberiSE_EEvbT0_T1_T2_T3_T4_PT6_PT7_T5_NS1_7vsmem_tE_param_0];
	add.s32 	%r468, %r177, 320;
	add.s32 	%r469, %r177, 352;
	add.s32 	%r470, %r177, 384;
	add.s32 	%r471, %r177, 416;
	add.s32 	%r472, %r177, 448;
	add.s32 	%r473, %r177, 32;
	add.s32 	%r474, %r177, 64;
	add.s32 	%r475, %r177, 96;
	add.s32 	%r476, %r177, 128;
	bar.sync 	0;
	setp.eq.s16 	%p339, %rs6, 0;
	@%p339 bra 	$L__BB15_315;
	st.shared.u32 	[%r220], %r2260;
	st.shared.u32 	[%r220+4], %r2242;
	st.shared.u32 	[%r220+8], %r2199;
	st.shared.u32 	[%r220+12], %r2201;
	st.shared.u32 	[%r220+16], %r2203;
	st.shared.u32 	[%r220+20], %r2205;
	st.shared.u32 	[%r220+24], %r2207;
	st.shared.u32 	[%r220+28], %r2209;
	st.shared.u32 	[%r220+32], %r2211;
	st.shared.u32 	[%r220+36], %r2213;
	st.shared.u32 	[%r220+40], %r2215;
	st.shared.u32 	[%r220+44], %r2217;
	st.shared.u32 	[%r220+48], %r2219;
	st.shared.u32 	[%r220+52], %r2221;
	st.shared.u32 	[%r220+56], %r2223;
	st.shared.u32 	[%r220+60], %r2225;
	st.shared.u32 	[%r220+64], %r2297;
	bar.warp.sync 	-1;
	ld.shared.u32 	%r477, [%r219];
	ld.shared.u32 	%r478, [%r219+128];
	ld.shared.u32 	%r479, [%r219+256];
	ld.shared.u32 	%r480, [%r219+384];
	ld.shared.u32 	%r481, [%r219+512];
	ld.shared.u32 	%r482, [%r219+640];
	ld.shared.u32 	%r483, [%r219+768];
	ld.shared.u32 	%r484, [%r219+896];
	ld.shared.u32 	%r485, [%r219+1024];
	ld.shared.u32 	%r486, [%r219+1152];
	ld.shared.u32 	%r487, [%r219+1280];
	ld.shared.u32 	%r488, [%r219+1408];
	ld.shared.u32 	%r489, [%r219+1536];
	ld.shared.u32 	%r490, [%r219+1664];
	ld.shared.u32 	%r491, [%r219+1792];
	ld.shared.u32 	%r492, [%r219+1920];
	ld.shared.u32 	%r493, [%r219+2048];
	setp.eq.s32 	%p340, %r175, 0;
	@%p340 bra 	$L__BB15_280;
	bra.uni 	$L__BB15_281;
$L__BB15_280:
	st.volatile.shared.u32 	[_ZZN3cub18CUB_300001_SM_10006detail10merge_sort30DeviceMergeSortBlockSortKernelINS2_10policy_hubIN6thrust24THRUST_300001_SM_1000_NS6detail15normal_iteratorINS6_10device_ptrIiEEEEE9Policy600ESB_PNS0_8NullTypeESB_SF_m17CompareCandMemberiSE_EEvbT0_T1_T2_T3_T4_PT6_PT7_T5_NS1_7vsmem_tEE19static_temp_storage+17408], %r174;
$L__BB15_281:
	bar.sync 	0;
	ld.volatile.shared.u32 	%r511, [_ZZN3cub18CUB_300001_SM_10006detail10merge_sort30DeviceMergeSortBlockSortKernelINS2_10policy_hubIN6thrust24THRUST_300001_SM_1000_NS6detail15normal_iteratorINS6_10device_ptrIiEEEEE9Policy600ESB_PNS0_8NullTypeESB_SF_m17CompareCandMemberiSE_EEvbT0_T1_T2_T3_T4_PT6_PT7_T5_NS1_7vsmem_tEE19static_temp_storage+17408];
	mov.u32 	%r1319, %tid.x;
	and.b32  	%r1320, %r1319, 992;
	mul.lo.s32 	%r1321, %r1320, 17;
	cvt.u64.u32 	%rd766, %r1321;
	and.b32  	%r1322, %r1319, 31;
	cvt.u64.u32 	%rd767, %r1322;
	add.s64 	%rd768, %rd5, %rd767;
	add.s64 	%rd769, %rd768, %rd766;
	setp.ge.s32 	%p341, %r177, %r511;
	shl.b64 	%rd770, %rd769, 2;
	add.s64 	%rd9, %rd3, %rd770;
	@%p341 bra 	$L__BB15_283;
	st.global.u32 	[%rd9], %r477;
$L__BB15_283:
	setp.ge.s32 	%p342, %r473, %r511;
	@%p342 bra 	$L__BB15_285;
	st.global.u32 	[%rd9+128], %r478;
$L__BB15_285:
	setp.ge.s32 	%p343, %r474, %r511;
	@%p343 bra 	$L__BB15_287;
	st.global.u32 	[%rd9+256], %r479;
$L__BB15_287:
	setp.ge.s32 	%p344, %r475, %r511;
	@%p344 bra 	$L__BB15_289;
	st.global.u32 	[%rd9+384], %r480;
$L__BB15_289:
	setp.ge.s32 	%p345, %r476, %r511;
	@%p345 bra 	$L__BB15_291;
	st.global.u32 	[%rd9+512], %r481;
$L__BB15_291:
	setp.ge.s32 	%p346, %r188, %r511;
	@%p346 bra 	$L__BB15_293;
	st.global.u32 	[%rd9+640], %r482;
$L__BB15_293:
	setp.ge.s32 	%p347, %r191, %r511;
	@%p347 bra 	$L__BB15_295;
	st.global.u32 	[%rd9+768], %r483;
$L__BB15_295:
	setp.ge.s32 	%p348, %r194, %r511;
	@%p348 bra 	$L__BB15_297;
	st.global.u32 	[%rd9+896], %r484;
$L__BB15_297:
	setp.ge.s32 	%p349, %r197, %r511;
	@%p349 bra 	$L__BB15_299;
	st.global.u32 	[%rd9+1024], %r485;
$L__BB15_299:
	setp.ge.s32 	%p350, %r200, %r511;
	@%p350 bra 	$L__BB15_301;
	st.global.u32 	[%rd9+1152], %r486;
$L__BB15_301:
	setp.ge.s32 	%p351, %r468, %r511;
	@%p351 bra 	$L__BB15_303;
	st.global.u32 	[%rd9+1280], %r487;
$L__BB15_303:
	setp.ge.s32 	%p352, %r469, %r511;
	@%p352 bra 	$L__BB15_305;
	st.global.u32 	[%rd9+1408], %r488;
$L__BB15_305:
	setp.ge.s32 	%p353, %r470, %r511;
	@%p353 bra 	$L__BB15_307;
	st.global.u32 	[%rd9+1536], %r489;
$L__BB15_307:
	setp.ge.s32 	%p354, %r471, %r511;
	@%p354 bra 	$L__BB15_309;
	st.global.u32 	[%rd9+1664], %r490;
$L__BB15_309:
	setp.ge.s32 	%p355, %r472, %r511;
	@%p355 bra 	$L__BB15_311;
	st.global.u32 	[%rd9+1792], %r491;
$L__BB15_311:
	setp.ge.s32 	%p356, %r213, %r511;
	@%p356 bra 	$L__BB15_313;
	st.global.u32 	[%rd9+1920], %r492;
$L__BB15_313:
	setp.ge.s32 	%p357, %r216, %r511;
	@%p357 bra 	$L__BB15_351;
	st.global.u32 	[%rd9+2048], %r493;
	bra.uni 	$L__BB15_351;
$L__BB15_315:
	st.shared.u32 	[%r220], %r2260;
	st.shared.u32 	[%r220+4], %r2242;
	st.shared.u32 	[%r220+8], %r2199;
	st.shared.u32 	[%r220+12], %r2201;
	st.shared.u32 	[%r220+16], %r2203;
	st.shared.u32 	[%r220+20], %r2205;
	st.shared.u32 	[%r220+24], %r2207;
	st.shared.u32 	[%r220+28], %r2209;
	st.shared.u32 	[%r220+32], %r2211;
	st.shared.u32 	[%r220+36], %r2213;
	st.shared.u32 	[%r220+40], %r2215;
	st.shared.u32 	[%r220+44], %r2217;
	st.shared.u32 	[%r220+48], %r2219;
	st.shared.u32 	[%r220+52], %r2221;
	st.shared.u32 	[%r220+56], %r2223;
	st.shared.u32 	[%r220+60], %r2225;
	st.shared.u32 	[%r220+64], %r2297;
	bar.warp.sync 	-1;
	ld.shared.u32 	%r494, [%r219];
	ld.shared.u32 	%r495, [%r219+128];
	ld.shared.u32 	%r496, [%r219+256];
	ld.shared.u32 	%r497, [%r219+384];
	ld.shared.u32 	%r498, [%r219+512];
	ld.shared.u32 	%r499, [%r219+640];
	ld.shared.u32 	%r500, [%r219+768];
	ld.shared.u32 	%r501, [%r219+896];
	ld.shared.u32 	%r502, [%r219+1024];
	ld.shared.u32 	%r503, [%r219+1152];
	ld.shared.u32 	%r504, [%r219+1280];
	ld.shared.u32 	%r505, [%r219+1408];
	ld.shared.u32 	%r506, [%r219+1536];
	ld.shared.u32 	%r507, [%r219+1664];
	ld.shared.u32 	%r508, [%r219+1792];
	ld.shared.u32 	%r509, [%r219+1920];
	ld.shared.u32 	%r510, [%r219+2048];
	setp.eq.s32 	%p358, %r175, 0;
	@%p358 bra 	$L__BB15_316;
	bra.uni 	$L__BB15_317;
$L__BB15_316:
	st.volatile.shared.u32 	[_ZZN3cub18CUB_300001_SM_10006detail10merge_sort30DeviceMergeSortBlockSortKernelINS2_10policy_hubIN6thrust24THRUST_300001_SM_1000_NS6detail15normal_iteratorINS6_10device_ptrIiEEEEE9Policy600ESB_PNS0_8NullTypeESB_SF_m17CompareCandMemberiSE_EEvbT0_T1_T2_T3_T4_PT6_PT7_T5_NS1_7vsmem_tEE19static_temp_storage+17408], %r174;
$L__BB15_317:
	bar.sync 	0;
	ld.volatile.shared.u32 	%r512, [_ZZN3cub18CUB_300001_SM_10006detail10merge_sort30DeviceMergeSortBlockSortKernelINS2_10policy_hubIN6thrust24THRUST_300001_SM_1000_NS6detail15normal_iteratorINS6_10device_ptrIiEEEEE9Policy600ESB_PNS0_8NullTypeESB_SF_m17CompareCandMemberiSE_EEvbT0_T1_T2_T3_T4_PT6_PT7_T5_NS1_7vsmem_tEE19static_temp_storage+17408];
	setp.ge.s32 	%p359, %r177, %r512;
	@%p359 bra 	$L__BB15_319;
	cvt.u64.u32 	%rd771, %r177;
	add.s64 	%rd772, %rd5, %rd771;
	shl.b64 	%rd773, %rd772, 2;
	add.s64 	%rd774, %rd1, %rd773;
	st.global.u32 	[%rd774], %r494;
$L__BB15_319:
	setp.ge.s32 	%p360, %r473, %r512;
	@%p360 bra 	$L__BB15_321;
	cvt.u64.u32 	%rd775, %r177;
	add.s64 	%rd776, %rd5, %rd775;
	shl.b64 	%rd777, %rd776, 2;
	add.s64 	%rd778, %rd1, %rd777;
	st.global.u32 	[%rd778+128], %r495;
$L__BB15_321:
	setp.ge.s32 	%p361, %r474, %r512;
	@%p361 bra 	$L__BB15_323;
	cvt.u64.u32 	%rd779, %r177;
	add.s64 	%rd780, %rd5, %rd779;
	shl.b64 	%rd781, %rd780, 2;
	add.s64 	%rd782, %rd1, %rd781;
	st.global.u32 	[%rd782+256], %r496;
$L__BB15_323:
	setp.ge.s32 	%p362, %r475, %r512;
	@%p362 bra 	$L__BB15_325;
	cvt.u64.u32 	%rd783, %r177;
	add.s64 	%rd784, %rd5, %rd783;
	shl.b64 	%rd785, %rd784, 2;
	add.s64 	%rd786, %rd1, %rd785;
	st.global.u32 	[%rd786+384], %r497;
$L__BB15_325:
	setp.ge.s32 	%p363, %r476, %r512;
	@%p363 bra 	$L__BB15_327;
	cvt.u64.u32 	%rd787, %r177;
	add.s64 	%rd788, %rd5, %rd787;
	shl.b64 	%rd789, %rd788, 2;
	add.s64 	%rd790, %rd1, %rd789;
	st.global.u32 	[%rd790+512], %r498;
$L__BB15_327:
	setp.ge.s32 	%p364, %r188, %r512;
	@%p364 bra 	$L__BB15_329;
	cvt.u64.u32 	%rd791, %r177;
	add.s64 	%rd792, %rd5, %rd791;
	shl.b64 	%rd793, %rd792, 2;
	add.s64 	%rd794, %rd1, %rd793;
	st.global.u32 	[%rd794+640], %r499;
$L__BB15_329:
	setp.ge.s32 	%p365, %r191, %r512;
	@%p365 bra 	$L__BB15_331;
	cvt.u64.u32 	%rd795, %r177;
	add.s64 	%rd796, %rd5, %rd795;
	shl.b64 	%rd797, %rd796, 2;
	add.s64 	%rd798, %rd1, %rd797;
	st.global.u32 	[%rd798+768], %r500;
$L__BB15_331:
	setp.ge.s32 	%p366, %r194, %r512;
	@%p366 bra 	$L__BB15_333;
	cvt.u64.u32 	%rd799, %r177;
	add.s64 	%rd800, %rd5, %rd799;
	shl.b64 	%rd801, %rd800, 2;
	add.s64 	%rd802, %rd1, %rd801;
	st.global.u32 	[%rd802+896], %r501;
$L__BB15_333:
	setp.ge.s32 	%p367, %r197, %r512;
	@%p367 bra 	$L__BB15_335;
	cvt.u64.u32 	%rd803, %r177;
	add.s64 	%rd804, %rd5, %rd803;
	shl.b64 	%rd805, %rd804, 2;
	add.s64 	%rd806, %rd1, %rd805;
	st.global.u32 	[%rd806+1024], %r502;
$L__BB15_335:
	setp.ge.s32 	%p368, %r200, %r512;
	@%p368 bra 	$L__BB15_337;
	cvt.u64.u32 	%rd807, %r177;
	add.s64 	%rd808, %rd5, %rd807;
	shl.b64 	%rd809, %rd808, 2;
	add.s64 	%rd810, %rd1, %rd809;
	st.global.u32 	[%rd810+1152], %r503;
$L__BB15_337:
	setp.ge.s32 	%p369, %r468, %r512;
	@%p369 bra 	$L__BB15_339;
	cvt.u64.u32 	%rd811, %r177;
	add.s64 	%rd812, %rd5, %rd811;
	shl.b64 	%rd813, %rd812, 2;
	add.s64 	%rd814, %rd1, %rd813;
	st.global.u32 	[%rd814+1280], %r504;
$L__BB15_339:
	setp.ge.s32 	%p370, %r469, %r512;
	@%p370 bra 	$L__BB15_341;
	cvt.u64.u32 	%rd815, %r177;
	add.s64 	%rd816, %rd5, %rd815;
	shl.b64 	%rd817, %rd816, 2;
	add.s64 	%rd818, %rd1, %rd817;
	st.global.u32 	[%rd818+1408], %r505;
$L__BB15_341:
	setp.ge.s32 	%p371, %r470, %r512;
	@%p371 bra 	$L__BB15_343;
	cvt.u64.u32 	%rd819, %r177;
	add.s64 	%rd820, %rd5, %rd819;
	shl.b64 	%rd821, %rd820, 2;
	add.s64 	%rd822, %rd1, %rd821;
	st.global.u32 	[%rd822+1536], %r506;
$L__BB15_343:
	setp.ge.s32 	%p372, %r471, %r512;
	@%p372 bra 	$L__BB15_345;
	cvt.u64.u32 	%rd823, %r177;
	add.s64 	%rd824, %rd5, %rd823;
	shl.b64 	%rd825, %rd824, 2;
	add.s64 	%rd826, %rd1, %rd825;
	st.global.u32 	[%rd826+1664], %r507;
$L__BB15_345:
	setp.ge.s32 	%p373, %r472, %r512;
	@%p373 bra 	$L__BB15_347;
	cvt.u64.u32 	%rd827, %r177;
	add.s64 	%rd828, %rd5, %rd827;
	shl.b64 	%rd829, %rd828, 2;
	add.s64 	%rd830, %rd1, %rd829;
	st.global.u32 	[%rd830+1792], %r508;
$L__BB15_347:
	setp.ge.s32 	%p374, %r213, %r512;
	@%p374 bra 	$L__BB15_349;
	cvt.u64.u32 	%rd831, %r177;
	add.s64 	%rd832, %rd5, %rd831;
	shl.b64 	%rd833, %rd832, 2;
	add.s64 	%rd834, %rd1, %rd833;
	st.global.u32 	[%rd834+1920], %r509;
$L__BB15_349:
	setp.ge.s32 	%p375, %r216, %r512;
	@%p375 bra 	$L__BB15_351;
	cvt.u64.u32 	%rd835, %r177;
	add.s64 	%rd836, %rd5, %rd835;
	shl.b64 	%rd837, %rd836, 2;
	add.s64 	%rd838, %rd1, %rd837;
	st.global.u32 	[%rd838+2048], %r510;
$L__BB15_351:
	ret;

}
	// .globl	_ZN3cub18CUB_300001_SM_10006detail10merge_sort30DeviceMergeSortPartitionKernelIN6thrust24THRUST_300001_SM_1000_NS6detail15normal_iteratorINS5_10device_ptrIiEEEEm17CompareCandMemberiEEvbT_PT2_T0_SF_PSF_T1_SF_i
.visible .entry _ZN3cub18CUB_300001_SM_10006detail10merge_sort30DeviceMergeSortPartitionKernelIN6thrust24THRUST_300001_SM_1000_NS6detail15normal_iteratorINS5_10device_ptrIiEEEEm17CompareCandMemberiEEvbT_PT2_T0_SF_PSF_T1_SF_i(
	.param .u8 _ZN3cub18CUB_300001_SM_10006detail10merge_sort30DeviceMergeSortPartitionKernelIN6thrust24THRUST_300001_SM_1000_NS6detail15normal_iteratorINS5_10device_ptrIiEEEEm17CompareCandMemberiEEvbT_PT2_T0_SF_PSF_T1_SF_i_param_0,
	.param .align 8 .b8 _ZN3cub18CUB_300001_SM_10006detail10merge_sort30DeviceMergeSortPartitionKernelIN6thrust24THRUST_300001_SM_1000_NS6detail15normal_iteratorINS5_10device_ptrIiEEEEm17CompareCandMemberiEEvbT_PT2_T0_SF_PSF_T1_SF_i_param_1[8],
	.param .u64 .ptr .align 1 _ZN3cub18CUB_300001_SM_10006detail10merge_sort30DeviceMergeSortPartitionKernelIN6thrust24THRUST_300001_SM_1000_NS6detail15normal_iteratorINS5_10device_ptrIiEEEEm17CompareCandMemberiEEvbT_PT2_T0_SF_PSF_T1_SF_i_param_2,
	.param .u64 _ZN3cub18CUB_300001_SM_10006detail10merge_sort30DeviceMergeSortPartitionKernelIN6thrust24THRUST_300001_SM_1000_NS6detail15normal_iteratorINS5_10device_ptrIiEEEEm17CompareCandMemberiEEvbT_PT2_T0_SF_PSF_T1_SF_i_param_3,
	.param .u64 _ZN3cub18CUB_300001_SM_10006detail10merge_sort30DeviceMergeSortPartitionKernelIN6thrust24THRUST_300001_SM_1000_NS6detail15normal_iteratorINS5_10device_ptrIiEEEEm17CompareCandMemberiEEvbT_PT2_T0_SF_PSF_T1_SF_i_param_4,
	.param .u64 .ptr .align 1 _ZN3cub18CUB_300001_SM_10006detail10merge_sort30DeviceMergeSortPartitionKernelIN6thrust24THRUST_300001_SM_1000_NS6detail15normal_iteratorINS5_10device_ptrIiEEEEm17CompareCandMemberiEEvbT_PT2_T0_SF_PSF_T1_SF_i_param_5,
	.param .align 8 .b8 _ZN3cub18CUB_300001_SM_10006detail10merge_sort30DeviceMergeSortPartitionKernelIN6thrust24THRUST_300001_SM_1000_NS6detail15normal_iteratorINS5_10device_ptrIiEEEEm17CompareCandMemberiEEvbT_PT2_T0_SF_PSF_T1_SF_i_param_6[16],
	.param .u64 _ZN3cub18CUB_300001_SM_10006detail10merge_sort30DeviceMergeSortPartitionKernelIN6thrust24THRUST_300001_SM_1000_NS6detail15normal_iteratorINS5_10device_ptrIiEEEEm17CompareCandMemberiEEvbT_PT2_T0_SF_PSF_T1_SF_i_param_7,
	.param .u32 _ZN3cub18CUB_300001_SM_10006detail10merge_sort30DeviceMergeSortPartitionKernelIN6thrust24THRUST_300001_SM_1000_NS6detail15normal_iteratorINS5_10device_ptrIiEEEEm17CompareCandMemberiEEvbT_PT2_T0_SF_PSF_T1_SF_i_param_8
)
{
	.reg .pred 	%p<10>;
	.reg .b16 	%rs<6>;
	.reg .b32 	%r<21>;
	.reg .b64 	%rd<101>;

	ld.param.u32 	%r2, [_ZN3cub18CUB_300001_SM_10006detail10merge_sort30DeviceMergeSortPartitionKernelIN6thrust24THRUST_300001_SM_1000_NS6detail15normal_iteratorINS5_10device_ptrIiEEEEm17CompareCandMemberiEEvbT_PT2_T0_SF_PSF_T1_SF_i_param_6+8];
	ld.param.u64 	%rd34, [_ZN3cub18CUB_300001_SM_10006detail10merge_sort30DeviceMergeSortPartitionKernelIN6thrust24THRUST_300001_SM_1000_NS6detail15normal_iteratorINS5_10device_ptrIiEEEEm17CompareCandMemberiEEvbT_PT2_T0_SF_PSF_T1_SF_i_param_6];
	ld.param.u64 	%rd30, [_ZN3cub18CUB_300001_SM_10006detail10merge_sort30DeviceMergeSortPartitionKernelIN6thrust24THRUST_300001_SM_1000_NS6detail15normal_iteratorINS5_10device_ptrIiEEEEm17CompareCandMemberiEEvbT_PT2_T0_SF_PSF_T1_SF_i_param_1];
	ld.param.s8 	%rs1, [_ZN3cub18CUB_300001_SM_10006detail10merge_sort30DeviceMergeSortPartitionKernelIN6thrust24THRUST_300001_SM_1000_NS6detail15normal_iteratorINS5_10device_ptrIiEEEEm17CompareCandMemberiEEvbT_PT2_T0_SF_PSF_T1_SF_i_param_0];
	ld.param.u64 	%rd32, [_ZN3cub18CUB_300001_SM_10006detail10merge_sort30DeviceMergeSortPartitionKernelIN6thrust24THRUST_300001_SM_1000_NS6detail15normal_iteratorINS5_10device_ptrIiEEEEm17CompareCandMemberiEEvbT_PT2_T0_SF_PSF_T1_SF_i_param_3];
	ld.param.u64 	%rd33, [_ZN3cub18CUB_300001_SM_10006detail10merge_sort30DeviceMergeSortPartitionKernelIN6thrust24THRUST_300001_SM_1000_NS6detail15normal_iteratorINS5_10device_ptrIiEEEEm17CompareCandMemberiEEvbT_PT2_T0_SF_PSF_T1_SF_i_param_4];
	ld.param.u64 	%rd36, [_ZN3cub18CUB_300001_SM_10006detail10merge_sort30DeviceMergeSortPartitionKernelIN6thrust24THRUST_300001_SM_1000_NS6detail15normal_iteratorINS5_10device_ptrIiEEEEm17CompareCandMemberiEEvbT_PT2_T0_SF_PSF_T1_SF_i_param_5];
	ld.param.u64 	%rd35, [_ZN3cub18CUB_300001_SM_10006detail10merge_sort30DeviceMergeSortPartitionKernelIN6thrust24THRUST_300001_SM_1000_NS6detail15normal_iteratorINS5_10device_ptrIiEEEEm17CompareCandMemberiEEvbT_PT2_T0_SF_PSF_T1_SF_i_param_7];
	ld.param.u32 	%r3, [_ZN3cub18CUB_300001_SM_10006detail10merge_sort30DeviceMergeSortPartitionKernelIN6thrust24THRUST_300001_SM_1000_NS6detail15normal_iteratorINS5_10device_ptrIiEEEEm17CompareCandMemberiEEvbT_PT2_T0_SF_PSF_T1_SF_i_param_8];
	cvta.to.global.u64 	%rd1, %rd36;
	mov.u32 	%r9, %ntid.x;
	mov.u32 	%r10, %ctaid.x;
	mov.u32 	%r11, %tid.x;
	mad.lo.s32 	%r12, %r9, %r10, %r11;
	cvt.u64.u32 	%rd2, %r12;
	setp.le.u64 	%p1, %rd33, %rd2;
	@%p1 bra 	$L__BB16_11;
	cvta.to.global.u64 	%rd4, %rd34;
	shr.u64 	%rd37, %rd35, 1;
	add.s64 	%rd5, %rd35, 4294967295;
	neg.s64 	%rd38, %rd35;
	and.b64  	%rd39, %rd38, %rd2;
	cvt.s64.s32 	%rd6, %r3;
	mul.lo.s64 	%rd40, %rd39, %rd6;
	mul.lo.s64 	%rd41, %rd37, %rd6;
	min.u64 	%rd7, %rd40, %rd32;
	not.b64 	%rd42, %rd40;
	min.u64 	%rd43, %rd41, %rd42;
	add.s64 	%rd44, %rd43, %rd40;
	min.u64 	%rd8, %rd44, %rd32;
	not.b64 	%rd45, %rd8;
	min.u64 	%rd46, %rd41, %rd45;
	add.s64 	%rd47, %rd46, %rd8;
	min.u64 	%rd9, %rd47, %rd32;
	// begin inline asm
	griddepcontrol.wait;
	// end inline asm
	add.s64 	%rd48, %rd2, 1;
	setp.ne.s64 	%p2, %rd48, %rd33;
	@%p2 bra 	$L__BB16_3;
	shl.b64 	%rd93, %rd2, 3;
	add.s64 	%rd94, %rd1, %rd93;
	st.global.u64 	[%rd94], %rd8;
	bra.uni 	$L__BB16_11;
$L__BB16_3:
	sub.s64 	%rd49, %rd9, %rd7;
	and.b64  	%rd50, %rd5, %rd2;
	mul.lo.s64 	%rd51, %rd50, %rd6;
	min.u64 	%rd10, %rd51, %rd49;
	setp.eq.s16 	%p3, %rs1, 0;
	@%p3 bra 	$L__BB16_7;
	sub.s64 	%rd52, %rd8, %rd7;
	sub.s64 	%rd53, %rd9, %rd8;
	max.u64 	%rd54, %rd10, %rd53;
	sub.s64 	%rd100, %rd54, %rd53;
	min.u64 	%rd96, %rd52, %rd10;
	setp.ge.u64 	%p4, %rd100, %rd96;
	@%p4 bra 	$L__BB16_10;
	cvta.to.global.u64 	%rd13, %rd30;
	add.s64 	%rd14, %rd10, %rd8;
	cvt.s64.s32 	%rd55, %r2;
	add.s64 	%rd15, %rd4, %rd55;
$L__BB16_6:
	sub.s64 	%rd56, %rd96, %rd100;
	shr.u64 	%rd57, %rd56, 1;
	add.s64 	%rd58, %rd57, %rd100;
	add.s64 	%rd59, %rd58, %rd7;
	shl.b64 	%rd60, %rd59, 2;
	add.s64 	%rd61, %rd13, %rd60;
	ld.global.u32 	%r13, [%rd61];
	not.b64 	%rd62, %rd58;
	add.s64 	%rd63, %rd14, %rd62;
	shl.b64 	%rd64, %rd63, 2;
	add.s64 	%rd65, %rd13, %rd64;
	ld.global.u32 	%r14, [%rd65];
	mul.wide.s32 	%rd66, %r14, 16;
	add.s64 	%rd67, %rd15, %rd66;
	ld.global.u32 	%r15, [%rd67];
	mul.wide.s32 	%rd68, %r13, 16;
	add.s64 	%rd69, %rd15, %rd68;
	ld.global.u32 	%r16, [%rd69];
	setp.lt.s32 	%p5, %r15, %r16;
	add.s64 	%rd70, %rd58, 1;
	selp.b64 	%rd100, %rd100, %rd70, %p5;
	selp.b64 	%rd96, %rd58, %rd96, %p5;
	setp.lt.u64 	%p6, %rd100, %rd96;
	@%p6 bra 	$L__BB16_6;
	bra.uni 	$L__BB16_10;
$L__BB16_7:
	sub.s64 	%rd71, %rd8, %rd7;
	sub.s64 	%rd72, %rd9, %rd8;
	max.u64 	%rd73, %rd10, %rd72;
	sub.s64 	%rd100, %rd73, %rd72;
	min.u64 	%rd98, %rd71, %rd10;
	setp.ge.u64 	%p7, %rd100, %rd98;
	@%p7 bra 	$L__BB16_10;
	ld.param.u64 	%rd95, [_ZN3cub18CUB_300001_SM_10006detail10merge_sort30DeviceMergeSortPartitionKernelIN6thrust24THRUST_300001_SM_1000_NS6detail15normal_iteratorINS5_10device_ptrIiEEEEm17CompareCandMemberiEEvbT_PT2_T0_SF_PSF_T1_SF_i_param_2];
	cvta.to.global.u64 	%rd22, %rd95;
	add.s64 	%rd23, %rd10, %rd8;
	cvt.s64.s32 	%rd74, %r2;
	add.s64 	%rd24, %rd4, %rd74;
$L__BB16_9:
	sub.s64 	%rd75, %rd98, %rd100;
	shr.u64 	%rd76, %rd75, 1;
	add.s64 	%rd77, %rd76, %rd100;
	add.s64 	%rd78, %rd77, %rd7;
	shl.b64 	%rd79, %rd78, 2;
	add.s64 	%rd80, %rd22, %rd79;
	ld.global.u32 	%r17, [%rd80];
	not.b64 	%rd81, %rd77;
	add.s64 	%rd82, %rd23, %rd81;
	shl.b64 	%rd83, %rd82, 2;
	add.s64 	%rd84, %rd22, %rd83;
	ld.global.u32 	%r18, [%rd84];
	mul.wide.s32 	%rd85, %r18, 16;
	add.s64 	%rd86, %rd24, %rd85;
	ld.global.u32 	%r19, [%rd86];
	mul.wide.s32 	%rd87, %r17, 16;
	add.s64 	%rd88, %rd24, %rd87;
	ld.global.u32 	%r20, [%rd88];
	setp.lt.s32 	%p8, %r19, %r20;
	add.s64 	%rd89, %rd77, 1;
	selp.b64 	%rd100, %rd100, %rd89, %p8;
	selp.b64 	%rd98, %rd77, %rd98, %p8;
	setp.lt.u64 	%p9, %rd100, %rd98;
	@%p9 bra 	$L__BB16_9;
$L__BB16_10:
	add.s64 	%rd90, %rd100, %rd7;
	shl.b64 	%rd91, %rd2, 3;
	add.s64 	%rd92, %rd1, %rd91;
	st.global.u64 	[%rd92], %rd90;
$L__BB16_11:
	ret;

}
	// .globl	_ZN3cub18CUB_300001_SM_10006detail10merge_sort26DeviceMergeSortMergeKernelINS2_10policy_hubIN6thrust24THRUST_300001_SM_1000_NS6detail15normal_iteratorINS6_10device_ptrIiEEEEE9Policy600ESB_PNS0_8NullTypeESB_SF_m17CompareCandMemberiSE_EEvbT2_T3_T4_PT6_PT7_T5_PSJ_SJ_NS1_7vsmem_tE
.visible .entry _ZN3cub18CUB_300001_SM_10006detail10merge_sort26DeviceMergeSortMergeKernelINS2_10policy_hubIN6thrust24THRUST_300001_SM_1000_NS6detail15normal_iteratorINS6_10device_ptrIiEEEEE9Policy600ESB_PNS0_8NullTypeESB_SF_m17CompareCandMemberiSE_EEvbT2_T3_T4_PT6_PT7_T5_PSJ_SJ_NS1_7vsmem_tE(
	.param .u8 _ZN3cub18CUB_300001_SM_10006detail10merge_sort26DeviceMergeSortMergeKernelINS2_10policy_hubIN6thrust24THRUST_300001_SM_1000_NS6detail15normal_iteratorINS6_10device_ptrIiEEEEE9Policy600ESB_PNS0_8NullTypeESB_SF_m17CompareCandMemberiSE_EEvbT2_T3_T4_PT6_PT7_T5_PSJ_SJ_NS1_7vsmem_tE_param_0,
	.param .align 8 .b8 _ZN3cub18CUB_300001_SM_10006detail10merge_sort26DeviceMergeSortMergeKernelINS2_10policy_hubIN6thrust24THRUST_300001_SM_1000_NS6detail15normal_iteratorINS6_10device_ptrIiEEEEE9Policy600ESB_PNS0_8NullTypeESB_SF_m17CompareCandMemberiSE_EEvbT2_T3_T4_PT6_PT7_T5_PSJ_SJ_NS1_7vsmem_tE_param_1[8],
	.param .u64 .ptr .align 1 _ZN3cub18CUB_300001_SM_10006detail10merge_sort26DeviceMergeSortMergeKernelINS2_10policy_hubIN6thrust24THRUST_300001_SM_1000_NS6detail15normal_iteratorINS6_10device_ptrIiEEEEE9Policy600ESB_PNS0_8NullTypeESB_SF_m17CompareCandMemberiSE_EEvbT2_T3_T4_PT6_PT7_T5_PSJ_SJ_NS1_7vsmem_tE_param_2,
	.param .u64 _ZN3cub18CUB_300001_SM_10006detail10merge_sort26DeviceMergeSortMergeKernelINS2_10policy_hubIN6thrust24THRUST_300001_SM_1000_NS6detail15normal_iteratorINS6_10device_ptrIiEEEEE9Policy600ESB_PNS0_8NullTypeESB_SF_m17CompareCandMemberiSE_EEvbT2_T3_T4_PT6_PT7_T5_PSJ_SJ_NS1_7vsmem_tE_param_3,
	.param .u64 .ptr .align 1 _ZN3cub18CUB_300001_SM_10006detail10merge_sort26DeviceMergeSortMergeKernelINS2_10policy_hubIN6thrust24THRUST_300001_SM_1000_NS6detail15normal_iteratorINS6_10device_ptrIiEEEEE9Policy600ESB_PNS0_8NullTypeESB_SF_m17CompareCandMemberiSE_EEvbT2_T3_T4_PT6_PT7_T5_PSJ_SJ_NS1_7vsmem_tE_param_4,
	.param .u64 .ptr .align 1 _ZN3cub18CUB_300001_SM_10006detail10merge_sort26DeviceMergeSortMergeKernelINS2_10policy_hubIN6thrust24THRUST_300001_SM_1000_NS6detail15normal_iteratorINS6_10device_ptrIiEEEEE9Policy600ESB_PNS0_8NullTypeESB_SF_m17CompareCandMemberiSE_EEvbT2_T3_T4_PT6_PT7_T5_PSJ_SJ_NS1_7vsmem_tE_param_5,
	.param .align 8 .b8 _ZN3cub18CUB_300001_SM_10006detail10merge_sort26DeviceMergeSortMergeKernelINS2_10policy_hubIN6thrust24THRUST_300001_SM_1000_NS6detail15normal_iteratorINS6_10device_ptrIiEEEEE9Policy600ESB_PNS0_8NullTypeESB_SF_m17CompareCandMemberiSE_EEvbT2_T3_T4_PT6_PT7_T5_PSJ_SJ_NS1_7vsmem_tE_param_6[16],
	.param .u64 .ptr .align 1 _ZN3cub18CUB_300001_SM_10006detail10merge_sort26DeviceMergeSortMergeKernelINS2_10policy_hubIN6thrust24THRUST_300001_SM_1000_NS6detail15normal_iteratorINS6_10device_ptrIiEEEEE9Policy600ESB_PNS0_8NullTypeESB_SF_m17CompareCandMemberiSE_EEvbT2_T3_T4_PT6_PT7_T5_PSJ_SJ_NS1_7vsmem_tE_param_7,
	.param .u64 _ZN3cub18CUB_300001_SM_10006detail10merge_sort26DeviceMergeSortMergeKernelINS2_10policy_hubIN6thrust24THRUST_300001_SM_1000_NS6detail15normal_iteratorINS6_10device_ptrIiEEEEE9Policy600ESB_PNS0_8NullTypeESB_SF_m17CompareCandMemberiSE_EEvbT2_T3_T4_PT6_PT7_T5_PSJ_SJ_NS1_7vsmem_tE_param_8,
	.param .align 8 .b8 _ZN3cub18CUB_300001_SM_10006detail10merge_sort26DeviceMergeSortMergeKernelINS2_10policy_hubIN6thrust24THRUST_300001_SM_1000_NS6detail15normal_iteratorINS6_10device_ptrIiEEEEE9Policy600ESB_PNS0_8NullTypeESB_SF_m17CompareCandMemberiSE_EEvbT2_T3_T4_PT6_PT7_T5_PSJ_SJ_NS1_7vsmem_tE_param_9[8]
)
.maxntid 256
{
	.reg .pred 	%p<416>;
	.reg .b16 	%rs<10>;
	.reg .b32 	%r<1295>;
	.reg .b64 	%rd<570>;
	// demoted variable
	.shared .align 16 .b8 _ZZN3cub18CUB_300001_SM_10006detail10merge_sort26DeviceMergeSortMergeKernelINS2_10policy_hubIN6thrust24THRUST_300001_SM_1000_NS6detail15normal_iteratorINS6_10device_ptrIiEEEEE9Policy600ESB_PNS0_8NullTypeESB_SF_m17CompareCandMemberiSE_EEvbT2_T3_T4_PT6_PT7_T5_PSJ_SJ_NS1_7vsmem_tEE19static_temp_storage[17424];
	ld.param.u32 	%r512, [_ZN3cub18CUB_300001_SM_10006detail10merge_sort26DeviceMergeSortMergeKernelINS2_10policy_hubIN6thrust24THRUST_300001_SM_1000_NS6detail15normal_iteratorINS6_10device_ptrIiEEEEE9Policy600ESB_PNS0_8NullTypeESB_SF_m17CompareCandMemberiSE_EEvbT2_T3_T4_PT6_PT7_T5_PSJ_SJ_NS1_7vsmem_tE_param_6+8];
	ld.param.u64 	%rd23, [_ZN3cub18CUB_300001_SM_10006detail10merge_sort26DeviceMergeSortMergeKernelINS2_10policy_hubIN6thrust24THRUST_300001_SM_1000_NS6detail15normal_iteratorINS6_10device_ptrIiEEEEE9Policy600ESB_PNS0_8NullTypeESB_SF_m17CompareCandMemberiSE_EEvbT2_T3_T4_PT6_PT7_T5_PSJ_SJ_NS1_7vsmem_tE_param_6];
	ld.param.u64 	%rd26, [_ZN3cub18CUB_300001_SM_10006detail10merge_sort26DeviceMergeSortMergeKernelINS2_10policy_hubIN6thrust24THRUST_300001_SM_1000_NS6detail15normal_iteratorINS6_10device_ptrIiEEEEE9Policy600ESB_PNS0_8NullTypeESB_SF_m17CompareCandMemberiSE_EEvbT2_T3_T4_PT6_PT7_T5_PSJ_SJ_NS1_7vsmem_tE_param_1];
	ld.param.u64 	%rd22, [_ZN3cub18CUB_300001_SM_10006detail10merge_sort26DeviceMergeSortMergeKernelINS2_10policy_hubIN6thrust24THRUST_300001_SM_1000_NS6detail15normal_iteratorINS6_10device_ptrIiEEEEE9Policy600ESB_PNS0_8NullTypeESB_SF_m17CompareCandMemberiSE_EEvbT2_T3_T4_PT6_PT7_T5_PSJ_SJ_NS1_7vsmem_tE_param_4];
	cvta.to.global.u64 	%rd1, %rd22;
	cvta.to.global.u64 	%rd2, %rd26;
	mov.u32 	%r518, %ctaid.x;
	mov.u32 	%r519, %nctaid.x;
	mov.u32 	%r1, %tid.x;
	add.s32 	%r520, %r519, -1;
	setp.ge.u32 	%p65, %r518, %r520;
	@%p65 bra 	$L__BB17_158;
	ld.param.u64 	%rd569, [_ZN3cub18CUB_300001_SM_10006detail10merge_sort26DeviceMergeSortMergeKernelINS2_10policy_hubIN6thrust24THRUST_300001_SM_1000_NS6detail15normal_iteratorINS6_10device_ptrIiEEEEE9Policy600ESB_PNS0_8NullTypeESB_SF_m17CompareCandMemberiSE_EEvbT2_T3_T4_PT6_PT7_T5_PSJ_SJ_NS1_7vsmem_tE_param_8];
	ld.param.u64 	%rd567, [_ZN3cub18CUB_300001_SM_10006detail10merge_sort26DeviceMergeSortMergeKernelINS2_10policy_hubIN6thrust24THRUST_300001_SM_1000_NS6detail15normal_iteratorINS6_10device_ptrIiEEEEE9Policy600ESB_PNS0_8NullTypeESB_SF_m17CompareCandMemberiSE_EEvbT2_T3_T4_PT6_PT7_T5_PSJ_SJ_NS1_7vsmem_tE_param_7];
	ld.param.u64 	%rd555, [_ZN3cub18CUB_300001_SM_10006detail10merge_sort26DeviceMergeSortMergeKernelINS2_10policy_hubIN6thrust24THRUST_300001_SM_1000_NS6detail15normal_iteratorINS6_10device_ptrIiEEEEE9Policy600ESB_PNS0_8NullTypeESB_SF_m17CompareCandMemberiSE_EEvbT2_T3_T4_PT6_PT7_T5_PSJ_SJ_NS1_7vsmem_tE_param_3];
	ld.param.s8 	%rs8, [_ZN3cub18CUB_300001_SM_10006detail10merge_sort26DeviceMergeSortMergeKernelINS2_10policy_hubIN6thrust24THRUST_300001_SM_1000_NS6detail15normal_iteratorINS6_10device_ptrIiEEEEE9Policy600ESB_PNS0_8NullTypeESB_SF_m17CompareCandMemberiSE_EEvbT2_T3_T4_PT6_PT7_T5_PSJ_SJ_NS1_7vsmem_tE_param_0];
	cvta.to.global.u64 	%rd293, %rd567;
	mov.u32 	%r839, %ctaid.x;
	cvt.u64.u32 	%rd294, %r839;
	mul.wide.u32 	%rd295, %r839, 8;
	add.s64 	%rd296, %rd293, %rd295;
	ld.global.u64 	%rd3, [%rd296];
	ld.global.u64 	%rd297, [%rd296+8];
	shr.u64 	%rd298, %rd569, 1;
	neg.s64 	%rd299, %rd569;
	and.b64  	%rd300, %rd299, %rd294;
	mul.lo.s64 	%rd4, %rd300, 4352;
	mul.lo.s64 	%rd5, %rd298, 4352;
	sub.s64 	%rd301, %rd294, %rd300;
	mul.lo.s64 	%rd302, %rd301, 4352;
	sub.s64 	%rd303, %rd3, %rd4;
	sub.s64 	%rd304, %rd297, %rd4;
	sub.s64 	%rd305, %rd555, %rd4;
	max.u64 	%rd306, %rd305, %rd5;
	sub.s64 	%rd307, %rd306, %rd5;
	sub.s64 	%rd308, %rd302, %rd303;
	min.u64 	%rd6, %rd308, %rd307;
	max.u64 	%rd309, %rd302, -4353;
	not.b64 	%rd310, %rd309;
	add.s64 	%rd311, %rd302, %rd310;
	sub.s64 	%rd312, %rd311, %rd304;
	or.b64  	%rd313, %rd299, %rd294;
	setp.eq.s64 	%p260, %rd313, -1;
	min.u64 	%rd314, %rd5, %rd305;
	selp.b64 	%rd315, %rd314, %rd304, %p260;
	selp.b64 	%rd316, %rd5, %rd312, %p260;
	min.u64 	%rd317, %rd316, %rd307;
	cvt.u32.u64 	%r840, %rd303;
	cvt.u32.u64 	%r841, %rd315;
	sub.s32 	%r2, %r841, %r840;
	cvt.u32.u64 	%r842, %rd317;
	cvt.u32.u64 	%r843, %rd6;
	sub.s32 	%r3, %r842, %r843;
	// begin inline asm
	griddepcontrol.wait;
	// end inline asm
	setp.eq.s16 	%p261, %rs8, 0;
	@%p261 bra 	$L__BB17_53;
	add.s64 	%rd318, %rd4, %rd5;
	add.s64 	%rd319, %rd318, %rd6;
	setp.ge.s32 	%p262, %r1, %r2;
	cvt.u64.u32 	%rd320, %r1;
	add.s64 	%rd321, %rd3, %rd320;
	shl.b64 	%rd322, %rd321, 2;
	add.s64 	%rd7, %rd2, %rd322;
	sub.s32 	%r844, %r1, %r2;
	cvt.s64.s32 	%rd323, %r844;
	add.s64 	%rd324, %rd319, %rd323;
	shl.b64 	%rd325, %rd324, 2;
	add.s64 	%rd8, %rd2, %rd325;
	@%p262 bra 	$L__BB17_4;
	ld.global.u32 	%r1173, [%rd7];
	bra.uni 	$L__BB17_5;
$L__BB17_4:
	ld.global.u32 	%r1173, [%rd8];
$L__BB17_5:
	add.s32 	%r845, %r1, 256;
	setp.lt.s32 	%p263, %r845, %r2;
	@%p263 bra 	$L__BB17_7;
	ld.global.u32 	%r1172, [%rd8+1024];
	bra.uni 	$L__BB17_8;
$L__BB17_7:
	ld.global.u32 	%r1172, [%rd7+1024];
$L__BB17_8:
	add.s32 	%r846, %r1, 512;
	setp.lt.s32 	%p264, %r846, %r2;
	@%p264 bra 	$L__BB17_10;
	ld.global.u32 	%r1171, [%rd8+2048];
	bra.uni 	$L__BB17_11;
$L__BB17_10:
	ld.global.u32 	%r1171, [%rd7+2048];
$L__BB17_11:
	add.s32 	%r847, %r1, 768;
	setp.lt.s32 	%p265, %r847, %r2;
	@%p265 bra 	$L__BB17_13;
	ld.global.u32 	%r1170, [%rd8+3072];
	bra.uni 	$L__BB17_14;
$L__BB17_13:
	ld.global.u32 	%r1170, [%rd7+3072];
$L__BB17_14:
	or.b32  	%r848, %r1, 1024;
	setp.lt.s32 	%p266, %r848, %r2;
	@%p266 bra 	$L__BB17_16;
	ld.global.u32 	%r1169, [%rd8+4096];
	bra.uni 	$L__BB17_17;
$L__BB17_16:
	ld.global.u32 	%r1169, [%rd7+4096];
$L__BB17_17:
	add.s32 	%r849, %r1, 1280;
	setp.lt.s32 	%p267, %r849, %r2;
	@%p267 bra 	$L__BB17_19;
	ld.global.u32 	%r1168, [%rd8+5120];
	bra.uni 	$L__BB17_20;
$L__BB17_19:
	ld.global.u32 	%r1168, [%rd7+5120];
$L__BB17_20:
	add.s32 	%r850, %r1, 1536;
	setp.lt.s32 	%p268, %r850, %r2;
	@%p268 bra 	$L__BB17_22;
	ld.global.u32 	%r1167, [%rd8+6144];
	bra.uni 	$L__BB17_23;
$L__BB17_22:
	ld.global.u32 	%r1167, [%rd7+6144];
$L__BB17_23:
	add.s32 	%r851, %r1, 1792;
	setp.lt.s32 	%p269, %r851, %r2;
	@%p269 bra 	$L__BB17_25;
	ld.global.u32 	%r1166, [%rd8+7168];
	bra.uni 	$L__BB17_26;
$L__BB17_25:
	ld.global.u32 	%r1166, [%rd7+7168];
$L__BB17_26:
	or.b32  	%r852, %r1, 2048;
	setp.lt.s32 	%p270, %r852, %r2;
	@%p270 bra 	$L__BB17_28;
	ld.global.u32 	%r1165, [%rd8+8192];
	bra.uni 	$L__BB17_29;
$L__BB17_28:
	ld.global.u32 	%r1165, [%rd7+8192];
$L__BB17_29:
	add.s32 	%r853, %r1, 2304;
	setp.lt.s32 	%p271, %r853, %r2;
	@%p271 bra 	$L__BB17_31;
	ld.global.u32 	%r1164, [%rd8+9216];
	bra.uni 	$L__BB17_32;
$L__BB17_31:
	ld.global.u32 	%r1164, [%rd7+9216];
$L__BB17_32:
	add.s32 	%r854, %r1, 2560;
	setp.lt.s32 	%p272, %r854, %r2;
	@%p272 bra 	$L__BB17_34;
	ld.global.u32 	%r1163, [%rd8+10240];
	bra.uni 	$L__BB17_35;
$L__BB17_34:
	ld.global.u32 	%r1163, [%rd7+10240];
$L__BB17_35:
	add.s32 	%r855, %r1, 2816;
	setp.lt.s32 	%p273, %r855, %r2;
	@%p273 bra 	$L__BB17_37;
	ld.global.u32 	%r1162, [%rd8+11264];
	bra.uni 	$L__BB17_38;
$L__BB17_37:
	ld.global.u32 	%r1162, [%rd7+11264];
$L__BB17_38:
	or.b32  	%r856, %r1, 3072;
	setp.lt.s32 	%p274, %r856, %r2;
	@%p274 bra 	$L__BB17_40;
	ld.global.u32 	%r1161, [%rd8+12288];
	bra.uni 	$L__BB17_41;
$L__BB17_40:
	ld.global.u32 	%r1161, [%rd7+12288];
$L__BB17_41:
	add.s32 	%r857, %r1, 3328;
	setp.lt.s32 	%p275, %r857, %r2;
	@%p275 bra 	$L__BB17_43;
	ld.global.u32 	%r1160, [%rd8+13312];
	bra.uni 	$L__BB17_44;
$L__BB17_43:
	ld.global.u32 	%r1160, [%rd7+13312];
$L__BB17_44:
	add.s32 	%r858, %r1, 3584;
	setp.lt.s32 	%p276, %r858, %r2;
	@%p276 bra 	$L__BB17_46;
	ld.global.u32 	%r1159, [%rd8+14336];
	bra.uni 	$L__BB17_47;
$L__BB17_46:
	ld.global.u32 	%r1159, [%rd7+14336];
$L__BB17_47:
	add.s32 	%r859, %r1, 3840;
	setp.lt.s32 	%p277, %r859, %r2;
	@%p277 bra 	$L__BB17_49;
	ld.global.u32 	%r1158, [%rd8+15360];
	bra.uni 	$L__BB17_50;
$L__BB17_49:
	ld.global.u32 	%r1158, [%rd7+15360];
$L__BB17_50:
	or.b32  	%r860, %r1, 4096;
	setp.lt.s32 	%p278, %r860, %r2;
	@%p278 bra 	$L__BB17_52;
	ld.global.u32 	%r1157, [%rd8+16384];
	bra.uni 	$L__BB17_54;
$L__BB17_52:
	ld.global.u32 	%r1157, [%rd7+16384];
	bra.uni 	$L__BB17_54;
$L__BB17_53:
	ld.param.u64 	%rd564, [_ZN3cub18CUB_300001_SM_10006detail10merge_sort26DeviceMergeSortMergeKernelINS2_10policy_hubIN6thrust24THRUST_300001_SM_1000_NS6detail15normal_iteratorINS6_10device_ptrIiEEEEE9Policy600ESB_PNS0_8NullTypeESB_SF_m17CompareCandMemberiSE_EEvbT2_T3_T4_PT6_PT7_T5_PSJ_SJ_NS1_7vsmem_tE_param_4];
	add.s64 	%rd326, %rd4, %rd5;
	add.s64 	%rd327, %rd326, %rd6;
	setp.lt.s32 	%p279, %r1, %r2;
	sub.s32 	%r861, %r1, %r2;
	cvt.s64.s32 	%rd328, %r861;
	cvt.u64.u32 	%rd329, %r1;
	selp.b64 	%rd330, %rd3, %rd327, %p279;
	selp.b64 	%rd331, %rd329, %rd328, %p279;
	add.s64 	%rd332, %rd331, %rd330;
	cvta.to.global.u64 	%rd333, %rd564;
	shl.b64 	%rd334, %rd332, 2;
	add.s64 	%rd335, %rd333, %rd334;
	ld.global.u32 	%r1173, [%rd335];
	add.s32 	%r862, %r1, 256;
	setp.lt.s32 	%p280, %r862, %r2;
	sub.s32 	%r863, %r862, %r2;
	cvt.s64.s32 	%rd336, %r863;
	cvt.u64.u32 	%rd337, %r862;
	selp.b64 	%rd338, %rd3, %rd327, %p280;
	selp.b64 	%rd339, %rd337, %rd336, %p280;
	add.s64 	%rd340, %rd339, %rd338;
	shl.b64 	%rd341, %rd340, 2;
	add.s64 	%rd342, %rd333, %rd341;
	ld.global.u32 	%r1172, [%rd342];
	add.s32 	%r864, %r1, 512;
	setp.lt.s32 	%p281, %r864, %r2;
	sub.s32 	%r865, %r864, %r2;
	cvt.s64.s32 	%rd343, %r865;
	cvt.u64.u32 	%rd344, %r864;
	selp.b64 	%rd345, %rd3, %rd327, %p281;
	selp.b64 	%rd346, %rd344, %rd343, %p281;
	add.s64 	%rd347, %rd346, %rd345;
	shl.b64 	%rd348, %rd347, 2;
	add.s64 	%rd349, %rd333, %rd348;
	ld.global.u32 	%r1171, [%rd349];
	add.s32 	%r866, %r1, 768;
	setp.lt.s32 	%p282, %r866, %r2;
	sub.s32 	%r867, %r866, %r2;
	cvt.s64.s32 	%rd350, %r867;
	cvt.u64.u32 	%rd351, %r866;
	selp.b64 	%rd352, %rd3, %rd327, %p282;
	selp.b64 	%rd353, %rd351, %rd350, %p282;
	add.s64 	%rd354, %rd353, %rd352;
	shl.b64 	%rd355, %rd354, 2;
	add.s64 	%rd356, %rd333, %rd355;
	ld.global.u32 	%r1170, [%rd356];
	or.b32  	%r868, %r1, 1024;
	setp.lt.s32 	%p283, %r868, %r2;
	sub.s32 	%r869, %r868, %r2;
	cvt.s64.s32 	%rd357, %r869;
	cvt.u64.u32 	%rd358, %r868;
	selp.b64 	%rd359, %rd3, %rd327, %p283;
	selp.b64 	%rd360, %rd358, %rd357, %p283;
	add.s64 	%rd361, %rd360, %rd359;
	shl.b64 	%rd362, %rd361, 2;
	add.s64 	%rd363, %rd333, %rd362;
	ld.global.u32 	%r1169, [%rd363];
	add.s32 	%r870, %r1, 1280;
	setp.lt.s32 	%p284, %r870, %r2;
	sub.s32 	%r871, %r870, %r2;
	cvt.s64.s32 	%rd364, %r871;
	cvt.u64.u32 	%rd365, %r870;
	selp.b64 	%rd366, %rd3, %rd327, %p284;
	selp.b64 	%rd367, %rd365, %rd364, %p284;
	add.s64 	%rd368, %rd367, %rd366;
	shl.b64 	%rd369, %rd368, 2;
	add.s64 	%rd370, %rd333, %rd369;
	ld.global.u32 	%r1168, [%rd370];
	add.s32 	%r872, %r1, 1536;
	setp.lt.s32 	%p285, %r872, %r2;
	sub.s32 	%r873, %r872, %r2;
	cvt.s64.s32 	%rd371, %r873;
	cvt.u64.u32 	%rd372, %r872;
	selp.b64 	%rd373, %rd3, %rd327, %p285;
	selp.b64 	%rd374, %rd372, %rd371, %p285;
	add.s64 	%rd375, %rd374, %rd373;
	shl.b64 	%rd376, %rd375, 2;
	add.s64 	%rd377, %rd333, %rd376;
	ld.global.u32 	%r1167, [%rd377];
	add.s32 	%r874, %r1, 1792;
	setp.lt.s32 	%p286, %r874, %r2;
	sub.s32 	%r875, %r874, %r2;
	cvt.s64.s32 	%rd378, %r875;
	cvt.u64.u32 	%rd379, %r874;
	selp.b64 	%rd380, %rd3, %rd327, %p286;
	selp.b64 	%rd381, %rd379, %rd378, %p286;
	add.s64 	%rd382, %rd381, %rd380;
	shl.b64 	%rd383, %rd382, 2;
	add.s64 	%rd384, %rd333, %rd383;
	ld.global.u32 	%r1166, [%rd384];
	or.b32  	%r876, %r1, 2048;
	setp.lt.s32 	%p287, %r876, %r2;
	sub.s32 	%r877, %r876, %r2;
	cvt.s64.s32 	%rd385, %r877;
	cvt.u64.u32 	%rd386, %r876;
	selp.b64 	%rd387, %rd3, %rd327, %p287;
	selp.b64 	%rd388, %rd386, %rd385, %p287;
	add.s64 	%rd389, %rd388, %rd387;
	shl.b64 	%rd390, %rd389, 2;
	add.s64 	%rd391, %rd333, %rd390;
	ld.global.u32 	%r1165, [%rd391];
	add.s32 	%r878, %r1, 2304;
	setp.lt.s32 	%p288, %r878, %r2;
	sub.s32 	%r879, %r878, %r2;
	cvt.s64.s32 	%rd392, %r879;
	cvt.u64.u32 	%rd393, %r878;
	selp.b64 	%rd394, %rd3, %rd327, %p288;
	selp.b64 	%rd395, %rd393, %rd392, %p288;
	add.s64 	%rd396, %rd395, %rd394;
	shl.b64 	%rd397, %rd396, 2;
	add.s64 	%rd398, %rd333, %rd397;
	ld.global.u32 	%r1164, [%rd398];
	add.s32 	%r880, %r1, 2560;
	setp.lt.s32 	%p289, %r880, %r2;
	sub.s32 	%r881, %r880, %r2;
	cvt.s64.s32 	%rd399, %r881;
	cvt.u64.u32 	%rd400, %r880;
	selp.b64 	%rd401, %rd3, %rd327, %p289;
	selp.b64 	%rd402, %rd400, %rd399, %p289;
	add.s64 	%rd403, %rd402, %rd401;
	shl.b64 	%rd404, %rd403, 2;
	add.s64 	%rd405, %rd333, %rd404;
	ld.global.u32 	%r1163, [%rd405];
	add.s32 	%r882, %r1, 2816;
	setp.lt.s32 	%p290, %r882, %r2;
	sub.s32 	%r883, %r882, %r2;
	cvt.s64.s32 	%rd406, %r883;
	cvt.u64.u32 	%rd407, %r882;
	selp.b64 	%rd408, %rd3, %rd327, %p290;
	selp.b64 	%rd409, %rd407, %rd406, %p290;
	add.s64 	%rd410, %rd409, %rd408;
	shl.b64 	%rd411, %rd410, 2;
	add.s64 	%rd412, %rd333, %rd411;
	ld.global.u32 	%r1162, [%rd412];
	or.b32  	%r884, %r1, 3072;
	setp.lt.s32 	%p291, %r884, %r2;
	sub.s32 	%r885, %r884, %r2;
	cvt.s64.s32 	%rd413, %r885;
	cvt.u64.u32 	%rd414, %r884;
	selp.b64 	%rd415, %rd3, %rd327, %p291;
	selp.b64 	%rd416, %rd414, %rd413, %p291;
	add.s64 	%rd417, %rd416, %rd415;
	shl.b64 	%rd418, %rd417, 2;
	add.s64 	%rd419, %rd333, %rd418;
	ld.global.u32 	%r1161, [%rd419];
	add.s32 	%r886, %r1, 3328;
	setp.lt.s32 	%p292, %r886, %r2;
	sub.s32 	%r887, %r886, %r2;
	cvt.s64.s32 	%rd420, %r887;
	cvt.u64.u32 	%rd421, %r886;
	selp.b64 	%rd422, %rd3, %rd327, %p292;
	selp.b64 	%rd423, %rd421, %rd420, %p292;
	add.s64 	%rd424, %rd423, %rd422;
	shl.b64 	%rd425, %rd424, 2;
	add.s64 	%rd426, %rd333, %rd425;
	ld.global.u32 	%r1160, [%rd426];
	add.s32 	%r888, %r1, 3584;
	setp.lt.s32 	%p293, %r888, %r2;
	sub.s32 	%r889, %r888, %r2;
	cvt.s64.s32 	%rd427, %r889;
	cvt.u64.u32 	%rd428, %r888;
	selp.b64 	%rd429, %rd3, %rd327, %p293;
	selp.b64 	%rd430, %rd428, %rd427, %p293;
	add.s64 	%rd431, %rd430, %rd429;
	shl.b64 	%rd432, %rd431, 2;
	add.s64 	%rd433, %rd333, %rd432;
	ld.global.u32 	%r1159, [%rd433];
	add.s32 	%r890, %r1, 3840;
	setp.lt.s32 	%p294, %r890, %r2;
	sub.s32 	%r891, %r890, %r2;
	cvt.s64.s32 	%rd434, %r891;
	cvt.u64.u32 	%rd435, %r890;
	selp.b64 	%rd436, %rd3, %rd327, %p294;
	selp.b64 	%rd437, %rd435, %rd434, %p294;
	add.s64 	%rd438, %rd437, %rd436;
	shl.b64 	%rd439, %rd438, 2;
	add.s64 	%rd440, %rd333, %rd439;
	ld.global.u32 	%r1158, [%rd440];
	or.b32  	%r892, %r1, 4096;
	setp.lt.s32 	%p295, %r892, %r2;
	sub.s32 	%r893, %r892, %r2;
	cvt.s64.s32 	%rd441, %r893;
	cvt.u64.u32 	%rd442, %r892;
	selp.b64 	%rd443, %rd3, %rd327, %p295;
	selp.b64 	%rd444, %rd442, %rd441, %p295;
	add.s64 	%rd445, %rd444, %rd443;
	shl.b64 	%rd446, %rd445, 2;
	add.s64 	%rd447, %rd333, %rd446;
	ld.global.u32 	%r1157, [%rd447];
$L__BB17_54:
	shl.b32 	%r894, %r1, 2;
	mov.u32 	%r895, _ZZN3cub18CUB_300001_SM_10006detail10merge_sort26DeviceMergeSortMergeKernelINS2_10policy_hubIN6thrust24THRUST_300001_SM_1000_NS6detail15normal_iteratorINS6_10device_ptrIiEEEEE9Policy600ESB_PNS0_8NullTypeESB_SF_m17CompareCandMemberiSE_EEvbT2_T3_T4_PT6_PT7_T5_PSJ_SJ_NS1_7vsmem_tEE19static_temp_storage;
	add.s32 	%r896, %r895, %r894;
	st.shared.u32 	[%r896], %r1173;
	st.shared.u32 	[%r896+1024], %r1172;
	st.shared.u32 	[%r896+2048], %r1171;
	st.shared.u32 	[%r896+3072], %r1170;
	st.shared.u32 	[%r896+4096], %r1169;
	st.shared.u32 	[%r896+5120], %r1168;
	st.shared.u32 	[%r896+6144], %r1167;
	st.shared.u32 	[%r896+7168], %r1166;
	st.shared.u32 	[%r896+8192], %r1165;
	st.shared.u32 	[%r896+9216], %r1164;
	st.shared.u32 	[%r896+10240], %r1163;
	st.shared.u32 	[%r896+11264], %r1162;
	st.shared.u32 	[%r896+12288], %r1161;
	st.shared.u32 	[%r896+13312], %r1160;
	st.shared.u32 	[%r896+14336], %r1159;
	st.shared.u32 	[%r896+15360], %r1158;
	st.shared.u32 	[%r896+16384], %r1157;
	bar.sync 	0;
	// begin inline asm
	griddepcontrol.launch_dependents;
	// end inline asm
	add.s32 	%r88, %r3, %r2;
	mul.lo.s32 	%r897, %r1, 17;
	min.s32 	%r89, %r897, %r88;
	shl.b32 	%r898, %r2, 2;
	add.s32 	%r90, %r895, %r898;
	setp.lt.s32 	%p296, %r89, %r3;
	sub.s32 	%r899, %r89, %r3;
	selp.b32 	%r1176, 0, %r899, %p296;
	min.s32 	%r1174, %r89, %r2;
	setp.ge.s32 	%p297, %r1176, %r1174;
	cvt.s64.s32 	%rd448, %r512;
	cvta.to.global.u64 	%rd449, %rd23;
	add.s64 	%rd9, %rd449, %rd448;
	@%p297 bra 	$L__BB17_56;
$L__BB17_55:
	sub.s32 	%r900, %r1174, %r1176;
	shr.u32 	%r901, %r900, 31;
	add.s32 	%r902, %r900, %r901;
	shr.s32 	%r903, %r902, 1;
	add.s32 	%r904, %r903, %r1176;
	shl.b32 	%r905, %r904, 2;
	add.s32 	%r907, %r895, %r905;
	ld.shared.u32 	%r908, [%r907];
	not.b32 	%r909, %r904;
	add.s32 	%r910, %r89, %r909;
	shl.b32 	%r911, %r910, 2;
	add.s32 	%r912, %r90, %r911;
	ld.shared.u32 	%r913, [%r912];
	mul.wide.s32 	%rd450, %r913, 16;
	add.s64 	%rd451, %rd9, %rd450;
	ld.global.u32 	%r914, [%rd451];
	mul.wide.s32 	%rd452, %r908, 16;
	add.s64 	%rd453, %rd9, %rd452;
	ld.global.u32 	%r915, [%rd453];
	setp.lt.s32 	%p298, %r914, %r915;
	add.s32 	%r916, %r904, 1;
	selp.b32 	%r1176, %r1176, %r916, %p298;
	selp.b32 	%r1174, %r904, %r1174, %p298;
	setp.lt.s32 	%p299, %r1176, %r1174;
	@%p299 bra 	$L__BB17_55;
$L__BB17_56:
	sub.s32 	%r917, %r89, %r1176;
	add.s32 	%r98, %r917, %r2;
	shl.b32 	%r918, %r917, 2;
	add.s32 	%r99, %r90, %r918;
	ld.shared.u32 	%r1177, [%r99];
	shl.b32 	%r919, %r1176, 2;
	add.s32 	%r101, %r895, %r919;
	ld.shared.u32 	%r1180, [%r101];
	setp.ge.s32 	%p301, %r98, %r88;
	mov.pred 	%p384, 0;
	@%p301 bra 	$L__BB17_59;
	setp.ge.s32 	%p303, %r1176, %r2;
	mov.pred 	%p384, -1;
	@%p303 bra 	$L__BB17_59;
	mul.wide.s32 	%rd454, %r1177, 16;
	add.s64 	%rd455, %rd9, %rd454;
	ld.global.u32 	%r921, [%rd455];
	mul.wide.s32 	%rd456, %r1180, 16;
	add.s64 	%rd457, %rd9, %rd456;
	ld.global.u32 	%r922, [%rd457];
	setp.lt.s32 	%p384, %r921, %r922;
$L__BB17_59:
	selp.b32 	%r103, %r1177, %r1180, %p384;
	selp.u32 	%r923, 1, 0, %p384;
	add.s32 	%r104, %r98, %r923;
	not.pred 	%p304, %p384;
	selp.u32 	%r924, 1, 0, %p304;
	add.s32 	%r105, %r1176, %r924;
	@%p304 bra 	$L__BB17_61;
	ld.shared.u32 	%r1177, [%r99+4];
	bra.uni 	$L__BB17_62;
$L__BB17_61:
	ld.shared.u32 	%r1180, [%r101+4];
$L__BB17_62:
	setp.ge.s32 	%p306, %r104, %r88;
	mov.pred 	%p385, 0;
	@%p306 bra 	$L__BB17_65;
	setp.ge.s32 	%p308, %r105, %r2;
	mov.pred 	%p385, -1;
	@%p308 bra 	$L__BB17_65;
	mul.wide.s32 	%rd458, %r1177, 16;
	add.s64 	%rd459, %rd9, %rd458;
	ld.global.u32 	%r925, [%rd459];
	mul.wide.s32 	%rd460, %r1180, 16;
	add.s64 	%rd461, %rd9, %rd460;
	ld.global.u32 	%r926, [%rd461];
	setp.lt.s32 	%p385, %r925, %r926;
$L__BB17_65:
	selp.b32 	%r110, %r1177, %r1180, %p385;
	selp.u32 	%r927, 1, 0, %p385;
	add.s32 	%r111, %r104, %r927;
	not.pred 	%p309, %p385;
	selp.u32 	%r928, 1, 0, %p309;
	add.s32 	%r112, %r105, %r928;
	@%p385 bra 	$L__BB17_67;
	shl.b32 	%r929, %r112, 2;
	add.s32 	%r931, %r895, %r929;
	ld.shared.u32 	%r1180, [%r931];
	bra.uni 	$L__BB17_68;
$L__BB17_67:
	shl.b32 	%r932, %r111, 2;
	add.s32 	%r934, %r895, %r932;
	ld.shared.u32 	%r1177, [%r934];
$L__BB17_68:
	setp.ge.s32 	%p311, %r111, %r88;
	mov.pred 	%p386, 0;
	@%p311 bra 	$L__BB17_71;
	setp.ge.s32 	%p313, %r112, %r2;
	mov.pred 	%p386, -1;
	@%p313 bra 	$L__BB17_71;
	mul.wide.s32 	%rd462, %r1177, 16;
	add.s64 	%rd463, %rd9, %rd462;
	ld.global.u32 	%r935, [%rd463];
	mul.wide.s32 	%rd464, %r1180, 16;
	add.s64 	%rd465, %rd9, %rd464;
	ld.global.u32 	%r936, [%rd465];
	setp.lt.s32 	%p386, %r935, %r936;
$L__BB17_71:
	selp.b32 	%r117, %r1177, %r1180, %p386;
	selp.u32 	%r937, 1, 0, %p386;
	add.s32 	%r118, %r111, %r937;
	not.pred 	%p314, %p386;
	selp.u32 	%r938, 1, 0, %p314;
	add.s32 	%r119, %r112, %r938;
	@%p386 bra 	$L__BB17_73;
	shl.b32 	%r939, %r119, 2;
	add.s32 	%r941, %r895, %r939;
	ld.shared.u32 	%r1180, [%r941];
	bra.uni 	$L__BB17_74;
$L__BB17_73:
	shl.b32 	%r942, %r118, 2;
	add.s32 	%r944, %r895, %r942;
	ld.shared.u32 	%r1177, [%r944];
$L__BB17_74:
	setp.ge.s32 	%p316, %r118, %r88;
	mov.pred 	%p387, 0;
	@%p316 bra 	$L__BB17_77;
	setp.ge.s32 	%p318, %r119, %r2;
	mov.pred 	%p387, -1;
	@%p318 bra 	$L__BB17_77;
	mul.wide.s32 	%rd466, %r1177, 16;
	add.s64 	%rd467, %rd9, %rd466;
	ld.global.u32 	%r945, [%rd467];
	mul.wide.s32 	%rd468, %r1180, 16;
	add.s64 	%rd469, %rd9, %rd468;
	ld.global.u32 	%r946, [%rd469];
	setp.lt.s32 	%p387, %r945, %r946;
$L__BB17_77:
	selp.b32 	%r124, %r1177, %r1180, %p387;
	selp.u32 	%r947, 1, 0, %p387;
	add.s32 	%r125, %r118, %r947;
	not.pred 	%p319, %p387;
	selp.u32 	%r948, 1, 0, %p319;
	add.s32 	%r126, %r119, %r948;
	@%p387 bra 	$L__BB17_79;
	shl.b32 	%r949, %r126, 2;
	add.s32 	%r951, %r895, %r949;
	ld.shared.u32 	%r1180, [%r951];
	bra.uni 	$L__BB17_80;
$L__BB17_79:
	shl.b32 	%r952, %r125, 2;
	add.s32 	%r954, %r895, %r952;
	ld.shared.u32 	%r1177, [%r954];
$L__BB17_80:
	setp.ge.s32 	%p321, %r125, %r88;
	mov.pred 	%p388, 0;
	@%p321 bra 	$L__BB17_83;
	setp.ge.s32 	%p323, %r126, %r2;
	mov.pred 	%p388, -1;
	@%p323 bra 	$L__BB17_83;
	mul.wide.s32 	%rd470, %r1177, 16;
	add.s64 	%rd471, %rd9, %rd470;
	ld.global.u32 	%r955, [%rd471];
	mul.wide.s32 	%rd472, %r1180, 16;
	add.s64 	%rd473, %rd9, %rd472;
	ld.global.u32 	%r956, [%rd473];
	setp.lt.s32 	%p388, %r955, %r956;
$L__BB17_83:
	selp.b32 	%r131, %r1177, %r1180, %p388;
	selp.u32 	%r957, 1, 0, %p388;
	add.s32 	%r132, %r125, %r957;
	not.pred 	%p324, %p388;
	selp.u32 	%r958, 1, 0, %p324;
	add.s32 	%r133, %r126, %r958;
	@%p388 bra 	$L__BB17_85;
	shl.b32 	%r959, %r133, 2;
	add.s32 	%r961, %r895, %r959;
	ld.shared.u32 	%r1180, [%r961];
	bra.uni 	$L__BB17_86;
$L__BB17_85:
	shl.b32 	%r962, %r132, 2;
	add.s32 	%r964, %r895, %r962;
	ld.shared.u32 	%r1177, [%r964];
$L__BB17_86:
	setp.ge.s32 	%p326, %r132, %r88;
	mov.pred 	%p389, 0;
	@%p326 bra 	$L__BB17_89;
	setp.ge.s32 	%p328, %r133, %r2;
	mov.pred 	%p389, -1;
	@%p328 bra 	$L__BB17_89;
	mul.wide.s32 	%rd474, %r1177, 16;
	add.s64 	%rd475, %rd9, %rd474;
	ld.global.u32 	%r965, [%rd475];
	mul.wide.s32 	%rd476, %r1180, 16;
	add.s64 	%rd477, %rd9, %rd476;
	ld.global.u32 	%r966, [%rd477];
	setp.lt.s32 	%p389, %r965, %r966;
$L__BB17_89:
	selp.b32 	%r138, %r1177, %r1180, %p389;
	selp.u32 	%r967, 1, 0, %p389;
	add.s32 	%r139, %r132, %r967;
	not.pred 	%p329, %p389;
	selp.u32 	%r968, 1, 0, %p329;
	add.s32 	%r140, %r133, %r968;
	@%p389 bra 	$L__BB17_91;
	shl.b32 	%r969, %r140, 2;
	add.s32 	%r971, %r895, %r969;
	ld.shared.u32 	%r1180, [%r971];
	bra.uni 	$L__BB17_92;
$L__BB17_91:
	shl.b32 	%r972, %r139, 2;
	add.s32 	%r974, %r895, %r972;
	ld.shared.u32 	%r1177, [%r974];
$L__BB17_92:
	setp.ge.s32 	%p331, %r139, %r88;
	mov.pred 	%p390, 0;
	@%p331 bra 	$L__BB17_95;
	setp.ge.s32 	%p333, %r140, %r2;
	mov.pred 	%p390, -1;
	@%p333 bra 	$L__BB17_95;
	mul.wide.s32 	%rd478, %r1177, 16;
	add.s64 	%rd479, %rd9, %rd478;
	ld.global.u32 	%r975, [%rd479];
	mul.wide.s32 	%rd480, %r1180, 16;
	add.s64 	%rd481, %rd9, %rd480;
	ld.global.u32 	%r976, [%rd481];
	setp.lt.s32 	%p390, %r975, %r976;
$L__BB17_95:
	selp.b32 	%r145, %r1177, %r1180, %p390;
	selp.u32 	%r977, 1, 0, %p390;
	add.s32 	%r146, %r139, %r977;
	not.pred 	%p334, %p390;
	selp.u32 	%r978, 1, 0, %p334;
	add.s32 	%r147, %r140, %r978;
	@%p390 bra 	$L__BB17_97;
	shl.b32 	%r979, %r147, 2;
	add.s32 	%r981, %r895, %r979;
	ld.shared.u32 	%r1180, [%r981];
	bra.uni 	$L__BB17_98;
$L__BB17_97:
	shl.b32 	%r982, %r146, 2;
	add.s32 	%r984, %r895, %r982;
	ld.shared.u32 	%r1177, [%r984];
$L__BB17_98:
	setp.ge.s32 	%p336, %r146, %r88;
	mov.pred 	%p391, 0;
	@%p336 bra 	$L__BB17_101;
	setp.ge.s32 	%p338, %r147, %r2;
	mov.pred 	%p391, -1;
	@%p338 bra 	$L__BB17_101;
	mul.wide.s32 	%rd482, %r1177, 16;
	add.s64 	%rd483, %rd9, %rd482;
	ld.global.u32 	%r985, [%rd483];
	mul.wide.s32 	%rd484, %r1180, 16;
	add.s64 	%rd485, %rd9, %rd484;
	ld.global.u32 	%r986, [%rd485];
	setp.lt.s32 	%p391, %r985, %r986;
$L__BB17_101:
	selp.b32 	%r152, %r1177, %r1180, %p391;
	selp.u32 	%r987, 1, 0, %p391;
	add.s32 	%r153, %r146, %r987;
	not.pred 	%p339, %p391;
	selp.u32 	%r988, 1, 0, %p339;
	add.s32 	%r154, %r147, %r988;
	@%p391 bra 	$L__BB17_103;
	shl.b32 	%r989, %r154, 2;
	add.s32 	%r991, %r895, %r989;
	ld.shared.u32 	%r1180, [%r991];
	bra.uni 	$L__BB17_104;
$L__BB17_103:
	shl.b32 	%r992, %r153, 2;
	add.s32 	%r994, %r895, %r992;
	ld.shared.u32 	%r1177, [%r994];
$L__BB17_104:
	setp.ge.s32 	%p341, %r153, %r88;
	mov.pred 	%p392, 0;
	@%p341 bra 	$L__BB17_107;
	setp.ge.s32 	%p343, %r154, %r2;
	mov.pred 	%p392, -1;
	@%p343 bra 	$L__BB17_107;
	mul.wide.s32 	%rd486, %r1177, 16;
	add.s64 	%rd487, %rd9, %rd486;
	ld.global.u32 	%r995, [%rd487];
	mul.wide.s32 	%rd488, %r1180, 16;
	add.s64 	%rd489, %rd9, %rd488;
	ld.global.u32 	%r996, [%rd489];
	setp.lt.s32 	%p392, %r995, %r996;
$L__BB17_107:
	selp.b32 	%r159, %r1177, %r1180, %p392;
	selp.u32 	%r997, 1, 0, %p392;
	add.s32 	%r160, %r153, %r997;
	not.pred 	%p344, %p392;
	selp.u32 	%r998, 1, 0, %p344;
	add.s32 	%r161, %r154, %r998;
	@%p392 bra 	$L__BB17_109;
	shl.b32 	%r999, %r161, 2;
	add.s32 	%r1001, %r895, %r999;
	ld.shared.u32 	%r1180, [%r1001];
	bra.uni 	$L__BB17_110;
$L__BB17_109:
	shl.b32 	%r1002, %r160, 2;
	add.s32 	%r1004, %r895, %r1002;
	ld.shared.u32 	%r1177, [%r1004];
$L__BB17_110:
	setp.ge.s32 	%p346, %r160, %r88;
	mov.pred 	%p393, 0;
	@%p346 bra 	$L__BB17_113;
	setp.ge.s32 	%p348, %r161, %r2;
	mov.pred 	%p393, -1;
	@%p348 bra 	$L__BB17_113;
	mul.wide.s32 	%rd490, %r1177, 16;
	add.s64 	%rd491, %rd9, %rd490;
	ld.global.u32 	%r1005, [%rd491];
	mul.wide.s32 	%rd492, %r1180, 16;
	add.s64 	%rd493, %rd9, %rd492;
	ld.global.u32 	%r1006, [%rd493];
	setp.lt.s32 	%p393, %r1005, %r1006;
$L__BB17_113:
	selp.b32 	%r166, %r1177, %r1180, %p393;
	selp.u32 	%r1007, 1, 0, %p393;
	add.s32 	%r167, %r160, %r1007;
	not.pred 	%p349, %p393;
	selp.u32 	%r1008, 1, 0, %p349;
	add.s32 	%r168, %r161, %r1008;
	@%p393 bra 	$L__BB17_115;
	shl.b32 	%r1009, %r168, 2;
	add.s32 	%r1011, %r895, %r1009;
	ld.shared.u32 	%r1180, [%r1011];
	bra.uni 	$L__BB17_116;
$L__BB17_115:
	shl.b32 	%r1012, %r167, 2;
	add.s32 	%r1014, %r895, %r1012;
	ld.shared.u32 	%r1177, [%r1014];
$L__BB17_116:
	setp.ge.s32 	%p351, %r167, %r88;
	mov.pred 	%p394, 0;
	@%p351 bra 	$L__BB17_119;
	setp.ge.s32 	%p353, %r168, %r2;
	mov.pred 	%p394, -1;
	@%p353 bra 	$L__BB17_119;
	cvta.to.global.u64 	%rd494, %rd23;
	add.s64 	%rd496, %rd494, %rd448;
	mul.wide.s32 	%rd497, %r1177, 16;
	add.s64 	%rd498, %rd496, %rd497;
	ld.global.u32 	%r1015, [%rd498];
	mul.wide.s32 	%rd499, %r1180, 16;
	add.s64 	%rd500, %rd496, %rd499;
	ld.global.u32 	%r1016, [%rd500];
	setp.lt.s32 	%p394, %r1015, %r1016;
$L__BB17_119:
	selp.b32 	%r173, %r1177, %r1180, %p394;
	selp.u32 	%r1017, 1, 0, %p394;
	add.s32 	%r174, %r167, %r1017;
	not.pred 	%p354, %p394;
	selp.u32 	%r1018, 1, 0, %p354;
	add.s32 	%r175, %r168, %r1018;
	@%p394 bra 	$L__BB17_121;
	shl.b32 	%r1019, %r175, 2;
	add.s32 	%r1021, %r895, %r1019;
	ld.shared.u32 	%r1180, [%r1021];
	bra.uni 	$L__BB17_122;
$L__BB17_121:
	shl.b32 	%r1022, %r174, 2;
	add.s32 	%r1024, %r895, %r1022;
	ld.shared.u32 	%r1177, [%r1024];
$L__BB17_122:
	setp.ge.s32 	%p356, %r174, %r88;
	mov.pred 	%p395, 0;
	@%p356 bra 	$L__BB17_125;
	setp.ge.s32 	%p358, %r175, %r2;
	mov.pred 	%p395, -1;
	@%p358 bra 	$L__BB17_125;
	cvta.to.global.u64 	%rd501, %rd23;
	add.s64 	%rd503, %rd501, %rd448;
	mul.wide.s32 	%rd504, %r1177, 16;
	add.s64 	%rd505, %rd503, %rd504;
	ld.global.u32 	%r1025, [%rd505];
	mul.wide.s32 	%rd506, %r1180, 16;
	add.s64 	%rd507, %rd503, %rd506;
	ld.global.u32 	%r1026, [%rd507];
	setp.lt.s32 	%p395, %r1025, %r1026;
$L__BB17_125:
	selp.b32 	%r180, %r1177, %r1180, %p395;
	selp.u32 	%r1027, 1, 0, %p395;
	add.s32 	%r181, %r174, %r1027;
	not.pred 	%p359, %p395;
	selp.u32 	%r1028, 1, 0, %p359;
	add.s32 	%r182, %r175, %r1028;
	@%p395 bra 	$L__BB17_127;
	shl.b32 	%r1029, %r182, 2;
	add.s32 	%r1031, %r895, %r1029;
	ld.shared.u32 	%r1180, [%r1031];
	bra.uni 	$L__BB17_128;
$L__BB17_127:
	shl.b32 	%r1032, %r181, 2;
	add.s32 	%r1034, %r895, %r1032;
	ld.shared.u32 	%r1177, [%r1034];
$L__BB17_128:
	setp.ge.s32 	%p361, %r181, %r88;
	mov.pred 	%p396, 0;
	@%p361 bra 	$L__BB17_131;
	setp.ge.s32 	%p363, %r182, %r2;
	mov.pred 	%p396, -1;
	@%p363 bra 	$L__BB17_131;
	cvta.to.global.u64 	%rd508, %rd23;
	cvt.s64.s32 	%rd509, %r512;
	add.s64 	%rd510, %rd508, %rd509;
	mul.wide.s32 	%rd511, %r1177, 16;
	add.s64 	%rd512, %rd510, %rd511;
	ld.global.u32 	%r1035, [%rd512];
	mul.wide.s32 	%rd513, %r1180, 16;
	add.s64 	%rd514, %rd510, %rd513;
	ld.global.u32 	%r1036, [%rd514];
	setp.lt.s32 	%p396, %r1035, %r1036;
$L__BB17_131:
	selp.b32 	%r187, %r1177, %r1180, %p396;
	selp.u32 	%r1037, 1, 0, %p396;
	add.s32 	%r188, %r181, %r1037;
	not.pred 	%p364, %p396;
	selp.u32 	%r1038, 1, 0, %p364;
	add.s32 	%r189, %r182, %r1038;
	@%p396 bra 	$L__BB17_133;
	shl.b32 	%r1039, %r189, 2;
	add.s32 	%r1041, %r895, %r1039;
	ld.shared.u32 	%r1180, [%r1041];
	bra.uni 	$L__BB17_134;
$L__BB17_133:
	shl.b32 	%r1042, %r188, 2;
	add.s32 	%r1044, %r895, %r1042;
	ld.shared.u32 	%r1177, [%r1044];
$L__BB17_134:
	setp.ge.s32 	%p366, %r188, %r88;
	mov.pred 	%p397, 0;
	@%p366 bra 	$L__BB17_137;
	setp.ge.s32 	%p368, %r189, %r2;
	mov.pred 	%p397, -1;
	@%p368 bra 	$L__BB17_137;
	cvta.to.global.u64 	%rd515, %rd23;
	cvt.s64.s32 	%rd516, %r512;
	add.s64 	%rd517, %rd515, %rd516;
	mul.wide.s32 	%rd518, %r1177, 16;
	add.s64 	%rd519, %rd517, %rd518;
	ld.global.u32 	%r1045, [%rd519];
	mul.wide.s32 	%rd520, %r1180, 16;
	add.s64 	%rd521, %rd517, %rd520;
	ld.global.u32 	%r1046, [%rd521];
	setp.lt.s32 	%p397, %r1045, %r1046;
$L__BB17_137:
	selp.b32 	%r194, %r1177, %r1180, %p397;
	selp.u32 	%r1047, 1, 0, %p397;
	add.s32 	%r195, %r188, %r1047;
	not.pred 	%p369, %p397;
	selp.u32 	%r1048, 1, 0, %p369;
	add.s32 	%r196, %r189, %r1048;
	@%p397 bra 	$L__BB17_139;
	shl.b32 	%r1049, %r196, 2;
	mov.u32 	%r1050, _ZZN3cub18CUB_300001_SM_10006detail10merge_sort26DeviceMergeSortMergeKernelINS2_10policy_hubIN6thrust24THRUST_300001_SM_1000_NS6detail15normal_iteratorINS6_10device_ptrIiEEEEE9Policy600ESB_PNS0_8NullTypeESB_SF_m17CompareCandMemberiSE_EEvbT2_T3_T4_PT6_PT7_T5_PSJ_SJ_NS1_7vsmem_tEE19static_temp_storage;
	add.s32 	%r1051, %r1050, %r1049;
	ld.shared.u32 	%r1180, [%r1051];
	bra.uni 	$L__BB17_140;
$L__BB17_139:
	shl.b32 	%r1052, %r195, 2;
	mov.u32 	%r1053, _ZZN3cub18CUB_300001_SM_10006detail10merge_sort26DeviceMergeSortMergeKernelINS2_10policy_hubIN6thrust24THRUST_300001_SM_1000_NS6detail15normal_iteratorINS6_10device_ptrIiEEEEE9Policy600ESB_PNS0_8NullTypeESB_SF_m17CompareCandMemberiSE_EEvbT2_T3_T4_PT6_PT7_T5_PSJ_SJ_NS1_7vsmem_tEE19static_temp_storage;
	add.s32 	%r1054, %r1053, %r1052;
	ld.shared.u32 	%r1177, [%r1054];
$L__BB17_140:
	setp.ge.s32 	%p371, %r195, %r88;
	mov.pred 	%p398, 0;
	@%p371 bra 	$L__BB17_143;
	setp.ge.s32 	%p373, %r196, %r2;
	mov.pred 	%p398, -1;
	@%p373 bra 	$L__BB17_143;
	cvta.to.global.u64 	%rd522, %rd23;
	cvt.s64.s32 	%rd523, %r512;
	add.s64 	%rd524, %rd522, %rd523;
	mul.wide.s32 	%rd525, %r1177, 16;
	add.s64 	%rd526, %rd524, %rd525;
	ld.global.u32 	%r1055, [%rd526];
	mul.wide.s32 	%rd527, %r1180, 16;
	add.s64 	%rd528, %rd524, %rd527;
	ld.global.u32 	%r1056, [%rd528];
	setp.lt.s32 	%p398, %r1055, %r1056;
$L__BB17_143:
	selp.b32 	%r201, %r1177, %r1180, %p398;
	selp.u32 	%r1057, 1, 0, %p398;
	add.s32 	%r202, %r195, %r1057;
	not.pred 	%p374, %p398;
	selp.u32 	%r1058, 1, 0, %p374;
	add.s32 	%r203, %r196, %r1058;
	@%p398 bra 	$L__BB17_145;
	shl.b32 	%r1059, %r203, 2;
	mov.u32 	%r1060, _ZZN3cub18CUB_300001_SM_10006detail10merge_sort26DeviceMergeSortMergeKernelINS2_10policy_hubIN6thrust24THRUST_300001_SM_1000_NS6detail15normal_iteratorINS6_10device_ptrIiEEEEE9Policy600ESB_PNS0_8NullTypeESB_SF_m17CompareCandMemberiSE_EEvbT2_T3_T4_PT6_PT7_T5_PSJ_SJ_NS1_7vsmem_tEE19static_temp_storage;
	add.s32 	%r1061, %r1060, %r1059;
	ld.shared.u32 	%r1180, [%r1061];
	bra.uni 	$L__BB17_146;
$L__BB17_145:
	shl.b32 	%r1062, %r202, 2;
	mov.u32 	%r1063, _ZZN3cub18CUB_300001_SM_10006detail10merge_sort26DeviceMergeSortMergeKernelINS2_10policy_hubIN6thrust24THRUST_300001_SM_1000_NS6detail15normal_iteratorINS6_10device_ptrIiEEEEE9Policy600ESB_PNS0_8NullTypeESB_SF_m17CompareCandMemberiSE_EEvbT2_T3_T4_PT6_PT7_T5_PSJ_SJ_NS1_7vsmem_tEE19static_temp_storage;
	add.s32 	%r1064, %r1063, %r1062;
	ld.shared.u32 	%r1177, [%r1064];
$L__BB17_146:
	setp.ge.s32 	%p376, %r202, %r88;
	mov.pred 	%p399, 0;
	@%p376 bra 	$L__BB17_149;
	setp.ge.s32 	%p378, %r203, %r2;
	mov.pred 	%p399, -1;
	@%p378 bra 	$L__BB17_149;
	cvta.to.global.u64 	%rd529, %rd23;
	cvt.s64.s32 	%rd530, %r512;
	add.s64 	%rd531, %rd529, %rd530;
	mul.wide.s32 	%rd532, %r1177, 16;
	add.s64 	%rd533, %rd531, %rd532;
	ld.global.u32 	%r1065, [%rd533];
	mul.wide.s32 	%rd534, %r1180, 16;
	add.s64 	%rd535, %rd531, %rd534;
	ld.global.u32 	%r1066, [%rd535];
	setp.lt.s32 	%p399, %r1065, %r1066;
$L__BB17_149:
	selp.b32 	%r208, %r1177, %r1180, %p399;
	selp.u32 	%r1067, 1, 0, %p399;
	add.s32 	%r209, %r202, %r1067;
	not.pred 	%p379, %p399;
	selp.u32 	%r1068, 1, 0, %p379;
	add.s32 	%r210, %r203, %r1068;
	@%p399 bra 	$L__BB17_151;
	shl.b32 	%r1069, %r210, 2;
	mov.u32 	%r1070, _ZZN3cub18CUB_300001_SM_10006detail10merge_sort26DeviceMergeSortMergeKernelINS2_10policy_hubIN6thrust24THRUST_300001_SM_1000_NS6detail15normal_iteratorINS6_10device_ptrIiEEEEE9Policy600ESB_PNS0_8NullTypeESB_SF_m17CompareCandMemberiSE_EEvbT2_T3_T4_PT6_PT7_T5_PSJ_SJ_NS1_7vsmem_tEE19static_temp_storage;
	add.s32 	%r1071, %r1070, %r1069;
	ld.shared.u32 	%r1180, [%r1071];
	bra.uni 	$L__BB17_152;
$L__BB17_151:
	shl.b32 	%r1072, %r209, 2;
	mov.u32 	%r1073, _ZZN3cub18CUB_300001_SM_10006detail10merge_sort26DeviceMergeSortMergeKernelINS2_10policy_hubIN6thrust24THRUST_300001_SM_1000_NS6detail15normal_iteratorINS6_10device_ptrIiEEEEE9Policy600ESB_PNS0_8NullTypeESB_SF_m17CompareCandMemberiSE_EEvbT2_T3_T4_PT6_PT7_T5_PSJ_SJ_NS1_7vsmem_tEE19static_temp_storage;
	add.s32 	%r1074, %r1073, %r1072;
	ld.shared.u32 	%r1177, [%r1074];
$L__BB17_152:
	setp.ge.s32 	%p380, %r209, %r88;
	mov.u32 	%r1209, %r1180;
	@%p380 bra 	$L__BB17_155;
	setp.ge.s32 	%p381, %r210, %r2;
	mov.u32 	%r1209, %r1177;
	@%p381 bra 	$L__BB17_155;
	cvta.to.global.u64 	%rd536, %rd23;
	cvt.s64.s32 	%rd537, %r512;
	add.s64 	%rd538, %rd536, %rd537;
	mul.wide.s32 	%rd539, %r1177, 16;
	add.s64 	%rd540, %rd538, %rd539;
	ld.global.u32 	%r1075, [%rd540];
	mul.wide.s32 	%rd541, %r1180, 16;
	add.s64 	%rd542, %rd538, %rd541;
	ld.global.u32 	%r1076, [%rd542];
	setp.lt.s32 	%p382, %r1075, %r1076;
	selp.b32 	%r1209, %r1177, %r1180, %p382;
$L__BB17_155:
	ld.param.s8 	%rs9, [_ZN3cub18CUB_300001_SM_10006detail10merge_sort26DeviceMergeSortMergeKernelINS2_10policy_hubIN6thrust24THRUST_300001_SM_1000_NS6detail15normal_iteratorINS6_10device_ptrIiEEEEE9Policy600ESB_PNS0_8NullTypeESB_SF_m17CompareCandMemberiSE_EEvbT2_T3_T4_PT6_PT7_T5_PSJ_SJ_NS1_7vsmem_tE_param_0];
	mov.u32 	%r1077, %ctaid.x;
	mul.wide.u32 	%rd10, %r1077, 4352;
	setp.eq.s16 	%p383, %rs9, 0;
	bar.sync 	0;
	@%p383 bra 	$L__BB17_157;
	ld.param.u64 	%rd565, [_ZN3cub18CUB_300001_SM_10006detail10merge_sort26DeviceMergeSortMergeKernelINS2_10policy_hubIN6thrust24THRUST_300001_SM_1000_NS6detail15normal_iteratorINS6_10device_ptrIiEEEEE9Policy600ESB_PNS0_8NullTypeESB_SF_m17CompareCandMemberiSE_EEvbT2_T3_T4_PT6_PT7_T5_PSJ_SJ_NS1_7vsmem_tE_param_4];
	// begin inline asm
	mov.u32 %r1078, %laneid;
	// end inline asm
	shr.u32 	%r1079, %r1, 5;
	mul.lo.s32 	%r1080, %r1079, 544;
	mad.lo.s32 	%r1081, %r1078, 17, %r1080;
	shl.b32 	%r1082, %r1081, 2;
	mov.u32 	%r1083, _ZZN3cub18CUB_300001_SM_10006detail10merge_sort26DeviceMergeSortMergeKernelINS2_10policy_hubIN6thrust24THRUST_300001_SM_1000_NS6detail15normal_iteratorINS6_10device_ptrIiEEEEE9Policy600ESB_PNS0_8NullTypeESB_SF_m17CompareCandMemberiSE_EEvbT2_T3_T4_PT6_PT7_T5_PSJ_SJ_NS1_7vsmem_tEE19static_temp_storage;
	add.s32 	%r1084, %r1083, %r1082;
	st.shared.u32 	[%r1084], %r103;
	st.shared.u32 	[%r1084+4], %r110;
	st.shared.u32 	[%r1084+8], %r117;
	st.shared.u32 	[%r1084+12], %r124;
	st.shared.u32 	[%r1084+16], %r131;
	st.shared.u32 	[%r1084+20], %r138;
	st.shared.u32 	[%r1084+24], %r145;
	st.shared.u32 	[%r1084+28], %r152;
	st.shared.u32 	[%r1084+32], %r159;
	st.shared.u32 	[%r1084+36], %r166;
	st.shared.u32 	[%r1084+40], %r173;
	st.shared.u32 	[%r1084+44], %r180;
	st.shared.u32 	[%r1084+48], %r187;
	st.shared.u32 	[%r1084+52], %r194;
	st.shared.u32 	[%r1084+56], %r201;
	st.shared.u32 	[%r1084+60], %r208;
	st.shared.u32 	[%r1084+64], %r1209;
	bar.warp.sync 	-1;
	shl.b32 	%r1085, %r1078, 4;
	sub.s32 	%r1086, %r1081, %r1085;
	shl.b32 	%r1087, %r1086, 2;
	add.s32 	%r1088, %r1083, %r1087;
	ld.shared.u32 	%r1089, [%r1088];
	ld.shared.u32 	%r1090, [%r1088+128];
	ld.shared.u32 	%r1091, [%r1088+256];
	ld.shared.u32 	%r1092, [%r1088+384];
	ld.shared.u32 	%r1093, [%r1088+512];
	ld.shared.u32 	%r1094, [%r1088+640];
	ld.shared.u32 	%r1095, [%r1088+768];
	ld.shared.u32 	%r1096, [%r1088+896];
	ld.shared.u32 	%r1097, [%r1088+1024];
	ld.shared.u32 	%r1098, [%r1088+1152];
	ld.shared.u32 	%r1099, [%r1088+1280];
	ld.shared.u32 	%r1100, [%r1088+1408];
	ld.shared.u32 	%r1101, [%r1088+1536];
	ld.shared.u32 	%r1102, [%r1088+1664];
	ld.shared.u32 	%r1103, [%r1088+1792];
	ld.shared.u32 	%r1104, [%r1088+1920];
	ld.shared.u32 	%r1105, [%r1088+2048];
	and.b32  	%r1106, %r1, 31;
	and.b32  	%r1107, %r1, 992;
	mul.lo.s32 	%r1108, %r1107, 17;
	or.b32  	%r1109, %r1108, %r1106;
	cvt.u64.u32 	%rd543, %r1109;
	add.s64 	%rd544, %rd10, %rd543;
	cvta.to.global.u64 	%rd545, %rd565;
	shl.b64 	%rd546, %rd544, 2;
	add.s64 	%rd547, %rd545, %rd546;
	st.global.u32 	[%rd547], %r1089;
	st.global.u32 	[%rd547+128], %r1090;
	st.global.u32 	[%rd547+256], %r1091;
	st.global.u32 	[%rd547+384], %r1092;
	st.global.u32 	[%rd547+512], %r1093;
	st.global.u32 	[%rd547+640], %r1094;
	st.global.u32 	[%rd547+768], %r1095;
	st.global.u32 	[%rd547+896], %r1096;
	st.global.u32 	[%rd547+1024], %r1097;
	st.global.u32 	[%rd547+1152], %r1098;
	st.global.u32 	[%rd547+1280], %r1099;
	st.global.u32 	[%rd547+1408], %r1100;
	st.global.u32 	[%rd547+1536], %r1101;
	st.global.u32 	[%rd547+1664], %r1102;
	st.global.u32 	[%rd547+1792], %r1103;
	st.global.u32 	[%rd547+1920], %r1104;
	st.global.u32 	[%rd547+2048], %r1105;
	bra.uni 	$L__BB17_435;
$L__BB17_157:
	// begin inline asm
	mov.u32 %r1110, %laneid;
	// end inline asm
	shr.u32 	%r1111, %r1, 5;
	mul.lo.s32 	%r1112, %r1111, 544;
	mad.lo.s32 	%r1113, %r1110, 17, %r1112;
	shl.b32 	%r1114, %r1113, 2;
	mov.u32 	%r1115, _ZZN3cub18CUB_300001_SM_10006detail10merge_sort26DeviceMergeSortMergeKernelINS2_10policy_hubIN6thrust24THRUST_300001_SM_1000_NS6detail15normal_iteratorINS6_10device_ptrIiEEEEE9Policy600ESB_PNS0_8NullTypeESB_SF_m17CompareCandMemberiSE_EEvbT2_T3_T4_PT6_PT7_T5_PSJ_SJ_NS1_7vsmem_tEE19static_temp_storage;
	add.s32 	%r1116, %r1115, %r1114;
	st.shared.u32 	[%r1116], %r103;
	st.shared.u32 	[%r1116+4], %r110;
	st.shared.u32 	[%r1116+8], %r117;
	st.shared.u32 	[%r1116+12], %r124;
	st.shared.u32 	[%r1116+16], %r131;
	st.shared.u32 	[%r1116+20], %r138;
	st.shared.u32 	[%r1116+24], %r145;
	st.shared.u32 	[%r1116+28], %r152;
	st.shared.u32 	[%r1116+32], %r159;
	st.shared.u32 	[%r1116+36], %r166;
	st.shared.u32 	[%r1116+40], %r173;
	st.shared.u32 	[%r1116+44], %r180;
	st.shared.u32 	[%r1116+48], %r187;
	st.shared.u32 	[%r1116+52], %r194;
	st.shared.u32 	[%r1116+56], %r201;
	st.shared.u32 	[%r1116+60], %r208;
	st.shared.u32 	[%r1116+64], %r1209;
	bar.warp.sync 	-1;
	shl.b32 	%r1117, %r1110, 4;
	sub.s32 	%r1118, %r1113, %r1117;
	shl.b32 	%r1119, %r1118, 2;
	add.s32 	%r1120, %r1115, %r1119;
	ld.shared.u32 	%r1121, [%r1120];
	ld.shared.u32 	%r1122, [%r1120+128];
	ld.shared.u32 	%r1123, [%r1120+256];
	ld.shared.u32 	%r1124, [%r1120+384];
	ld.shared.u32 	%r1125, [%r1120+512];
	ld.shared.u32 	%r1126, [%r1120+640];
	ld.shared.u32 	%r1127, [%r1120+768];
	ld.shared.u32 	%r1128, [%r1120+896];
	ld.shared.u32 	%r1129, [%r1120+1024];
	ld.shared.u32 	%r1130, [%r1120+1152];
	ld.shared.u32 	%r1131, [%r1120+1280];
	ld.shared.u32 	%r1132, [%r1120+1408];
	ld.shared.u32 	%r1133, [%r1120+1536];
	ld.shared.u32 	%r1134, [%r1120+1664];
	ld.shared.u32 	%r1135, [%r1120+1792];
	ld.shared.u32 	%r1136, [%r1120+1920];
	ld.shared.u32 	%r1137, [%r1120+2048];
	and.b32  	%r1138, %r1, 31;
	and.b32  	%r1139, %r1, 992;
	mul.lo.s32 	%r1140, %r1139, 17;
	cvt.u64.u32 	%rd548, %r1140;
	cvt.u64.u32 	%rd549, %r1138;
	add.s64 	%rd550, %rd10, %rd549;
	add.s64 	%rd551, %rd550, %rd548;
	shl.b64 	%rd552, %rd551, 2;
	add.s64 	%rd553, %rd2, %rd552;
	st.global.u32 	[%rd553], %r1121;
	st.global.u32 	[%rd553+128], %r1122;
	st.global.u32 	[%rd553+256], %r1123;
	st.global.u32 	[%rd553+384], %r1124;
	st.global.u32 	[%rd553+512], %r1125;
	st.global.u32 	[%rd553+640], %r1126;
	st.global.u32 	[%rd553+768], %r1127;
	st.global.u32 	[%rd553+896], %r1128;
	st.global.u32 	[%rd553+1024], %r1129;
	st.global.u32 	[%rd553+1152], %r1130;
	st.global.u32 	[%rd553+1280], %r1131;
	st.global.u32 	[%rd553+1408], %r1132;
	st.global.u32 	[%rd553+1536], %r1133;
	st.global.u32 	[%rd553+1664], %r1134;
	st.global.u32 	[%rd553+1792], %r1135;
	st.global.u32 	[%rd553+1920], %r1136;
	st.global.u32 	[%rd553+2048], %r1137;
	bra.uni 	$L__BB17_435;
$L__BB17_158:
	ld.param.u64 	%rd568, [_ZN3cub18CUB_300001_SM_10006detail10merge_sort26DeviceMergeSortMergeKernelINS2_10policy_hubIN6thrust24THRUST_300001_SM_1000_NS6detail15normal_iteratorINS6_10device_ptrIiEEEEE9Policy600ESB_PNS0_8NullTypeESB_SF_m17CompareCandMemberiSE_EEvbT2_T3_T4_PT6_PT7_T5_PSJ_SJ_NS1_7vsmem_tE_param_8];
	ld.param.u64 	%rd566, [_ZN3cub18CUB_300001_SM_10006detail10merge_sort26DeviceMergeSortMergeKernelINS2_10policy_hubIN6thrust24THRUST_300001_SM_1000_NS6detail15normal_iteratorINS6_10device_ptrIiEEEEE9Policy600ESB_PNS0_8NullTypeESB_SF_m17CompareCandMemberiSE_EEvbT2_T3_T4_PT6_PT7_T5_PSJ_SJ_NS1_7vsmem_tE_param_7];
	ld.param.u64 	%rd554, [_ZN3cub18CUB_300001_SM_10006detail10merge_sort26DeviceMergeSortMergeKernelINS2_10policy_hubIN6thrust24THRUST_300001_SM_1000_NS6detail15normal_iteratorINS6_10device_ptrIiEEEEE9Policy600ESB_PNS0_8NullTypeESB_SF_m17CompareCandMemberiSE_EEvbT2_T3_T4_PT6_PT7_T5_PSJ_SJ_NS1_7vsmem_tE_param_3];
	ld.param.s8 	%rs6, [_ZN3cub18CUB_300001_SM_10006detail10merge_sort26DeviceMergeSortMergeKernelINS2_10policy_hubIN6thrust24THRUST_300001_SM_1000_NS6detail15normal_iteratorINS6_10device_ptrIiEEEEE9Policy600ESB_PNS0_8NullTypeESB_SF_m17CompareCandMemberiSE_EEvbT2_T3_T4_PT6_PT7_T5_PSJ_SJ_NS1_7vsmem_tE_param_0];
	cvta.to.global.u64 	%rd27, %rd566;
	mov.u32 	%r521, %ctaid.x;
	cvt.u64.u32 	%rd28, %r521;
	mul.wide.u32 	%rd29, %r521, 8;
	add.s64 	%rd30, %rd27, %rd29;
	ld.global.u64 	%rd11, [%rd30];
	ld.global.u64 	%rd31, [%rd30+8];
	shr.u64 	%rd32, %rd568, 1;
	neg.s64 	%rd33, %rd568;
	and.b64  	%rd34, %rd33, %rd28;
	mul.lo.s64 	%rd12, %rd34, 4352;
	mul.lo.s64 	%rd13, %rd32, 4352;
	sub.s64 	%rd35, %rd28, %rd34;
	mul.lo.s64 	%rd36, %rd35, 4352;
	sub.s64 	%rd37, %rd11, %rd12;
	sub.s64 	%rd38, %rd31, %rd12;
	sub.s64 	%rd39, %rd554, %rd12;
	max.u64 	%rd40, %rd39, %rd13;
	sub.s64 	%rd41, %rd40, %rd13;
	sub.s64 	%rd42, %rd36, %rd37;
	min.u64 	%rd14, %rd42, %rd41;
	max.u64 	%rd43, %rd36, -4353;
	not.b64 	%rd44, %rd43;
	add.s64 	%rd45, %rd36, %rd44;
	sub.s64 	%rd46, %rd45, %rd38;
	or.b64  	%rd47, %rd33, %rd28;
	setp.eq.s64 	%p66, %rd47, -1;
	min.u64 	%rd48, %rd13, %rd39;
	selp.b64 	%rd49, %rd48, %rd38, %p66;
	selp.b64 	%rd50, %rd13, %rd46, %p66;
	min.u64 	%rd51, %rd50, %rd41;
	cvt.u32.u64 	%r522, %rd37;
	cvt.u32.u64 	%r523, %rd49;
	sub.s32 	%r217, %r523, %r522;
	cvt.u32.u64 	%r524, %rd51;
	cvt.u32.u64 	%r525, %rd14;
	sub.s32 	%r218, %r524, %r525;
	// begin inline asm
	griddepcontrol.wait;
	// end inline asm
	setp.eq.s16 	%p67, %rs6, 0;
	@%p67 bra 	$L__BB17_227;
	add.s64 	%rd52, %rd12, %rd13;
	add.s64 	%rd53, %rd52, %rd14;
	add.s32 	%r219, %r218, %r217;
	setp.ge.s32 	%p68, %r1, %r219;
	cvt.u64.u32 	%rd54, %r1;
	add.s64 	%rd55, %rd11, %rd54;
	shl.b64 	%rd56, %rd55, 2;
	add.s64 	%rd15, %rd2, %rd56;
	sub.s32 	%r527, %r1, %r217;
	cvt.s64.s32 	%rd57, %r527;
	add.s64 	%rd58, %rd53, %rd57;
	shl.b64 	%rd59, %rd58, 2;
	add.s64 	%rd16, %rd2, %rd59;
	@%p68 bra 	$L__BB17_163;
	setp.ge.s32 	%p69, %r1, %r217;
	@%p69 bra 	$L__BB17_162;
	ld.global.u32 	%r1258, [%rd15];
	bra.uni 	$L__BB17_163;
$L__BB17_162:
	ld.global.u32 	%r1258, [%rd16];
$L__BB17_163:
	add.s32 	%r223, %r1, 256;
	setp.ge.s32 	%p70, %r223, %r219;
	@%p70 bra 	$L__BB17_167;
	setp.lt.s32 	%p71, %r223, %r217;
	@%p71 bra 	$L__BB17_166;
	ld.global.u32 	%r1257, [%rd16+1024];
	bra.uni 	$L__BB17_167;
$L__BB17_166:
	ld.global.u32 	%r1257, [%rd15+1024];
$L__BB17_167:
	add.s32 	%r227, %r1, 512;
	setp.ge.s32 	%p72, %r227, %r219;
	@%p72 bra 	$L__BB17_171;
	setp.lt.s32 	%p73, %r227, %r217;
	@%p73 bra 	$L__BB17_170;
	ld.global.u32 	%r1256, [%rd16+2048];
	bra.uni 	$L__BB17_171;
$L__BB17_170:
	ld.global.u32 	%r1256, [%rd15+2048];
$L__BB17_171:
	add.s32 	%r231, %r1, 768;
	setp.ge.s32 	%p74, %r231, %r219;
	@%p74 bra 	$L__BB17_175;
	setp.lt.s32 	%p75, %r231, %r217;
	@%p75 bra 	$L__BB17_174;
	ld.global.u32 	%r1255, [%rd16+3072];
	bra.uni 	$L__BB17_175;
$L__BB17_174:
	ld.global.u32 	%r1255, [%rd15+3072];
$L__BB17_175:
	or.b32  	%r235, %r1, 1024;
	setp.ge.s32 	%p76, %r235, %r219;
	@%p76 bra 	$L__BB17_179;
	setp.lt.s32 	%p77, %r235, %r217;
	@%p77 bra 	$L__BB17_178;
	ld.global.u32 	%r1254, [%rd16+4096];
	bra.uni 	$L__BB17_179;
$L__BB17_178:
	ld.global.u32 	%r1254, [%rd15+4096];
$L__BB17_179:
	add.s32 	%r239, %r1, 1280;
	setp.ge.s32 	%p78, %r239, %r219;
	@%p78 bra 	$L__BB17_183;
	setp.lt.s32 	%p79, %r239, %r217;
	@%p79 bra 	$L__BB17_182;
	ld.global.u32 	%r1253, [%rd16+5120];
	bra.uni 	$L__BB17_183;
$L__BB17_182:
	ld.global.u32 	%r1253, [%rd15+5120];
$L__BB17_183:
	add.s32 	%r243, %r1, 1536;
	setp.ge.s32 	%p80, %r243, %r219;
	@%p80 bra 	$L__BB17_187;
	setp.lt.s32 	%p81, %r243, %r217;
	@%p81 bra 	$L__BB17_186;
	ld.global.u32 	%r1252, [%rd16+6144];
	bra.uni 	$L__BB17_187;
$L__BB17_186:
	ld.global.u32 	%r1252, [%rd15+6144];
$L__BB17_187:
	add.s32 	%r247, %r1, 1792;
	setp.ge.s32 	%p82, %r247, %r219;
	@%p82 bra 	$L__BB17_191;
	setp.lt.s32 	%p83, %r247, %r217;
	@%p83 bra 	$L__BB17_190;
	ld.global.u32 	%r1251, [%rd16+7168];
	bra.uni 	$L__BB17_191;
$L__BB17_190:
	ld.global.u32 	%r1251, [%rd15+7168];
$L__BB17_191:
	or.b32  	%r251, %r1, 2048;
	setp.ge.s32 	%p84, %r251, %r219;
	@%p84 bra 	$L__BB17_195;
	setp.lt.s32 	%p85, %r251, %r217;
	@%p85 bra 	$L__BB17_194;
	ld.global.u32 	%r1250, [%rd16+8192];
	bra.uni 	$L__BB17_195;
$L__BB17_194:
	ld.global.u32 	%r1250, [%rd15+8192];
$L__BB17_195:
	add.s32 	%r255, %r1, 2304;
	setp.ge.s32 	%p86, %r255, %r219;
	@%p86 bra 	$L__BB17_199;
	setp.lt.s32 	%p87, %r255, %r217;
	@%p87 bra 	$L__BB17_198;
	ld.global.u32 	%r1249, [%rd16+9216];
	bra.uni 	$L__BB17_199;
$L__BB17_198:
	ld.global.u32 	%r1249, [%rd15+9216];
$L__BB17_199:
	add.s32 	%r259, %r1, 2560;
	setp.ge.s32 	%p88, %r259, %r219;
	@%p88 bra 	$L__BB17_203;
	setp.lt.s32 	%p89, %r259, %r217;
	@%p89 bra 	$L__BB17_202;
	ld.global.u32 	%r1248, [%rd16+10240];
	bra.uni 	$L__BB17_203;
$L__BB17_202:
	ld.global.u32 	%r1248, [%rd15+10240];
$L__BB17_203:
	add.s32 	%r263, %r1, 2816;
	setp.ge.s32 	%p90, %r263, %r219;
	@%p90 bra 	$L__BB17_207;
	setp.lt.s32 	%p91, %r263, %r217;
	@%p91 bra 	$L__BB17_206;
	ld.global.u32 	%r1247, [%rd16+11264];
	bra.uni 	$L__BB17_207;
$L__BB17_206:
	ld.global.u32 	%r1247, [%rd15+11264];
$L__BB17_207:
	or.b32  	%r267, %r1, 3072;
	setp.ge.s32 	%p92, %r267, %r219;
	@%p92 bra 	$L__BB17_211;
	setp.lt.s32 	%p93, %r267, %r217;
	@%p93 bra 	$L__BB17_210;
	ld.global.u32 	%r1246, [%rd16+12288];
	bra.uni 	$L__BB17_211;
$L__BB17_210:
	ld.global.u32 	%r1246, [%rd15+12288];
$L__BB17_211:
	add.s32 	%r271, %r1, 3328;
	setp.ge.s32 	%p94, %r271, %r219;
	@%p94 bra 	$L__BB17_215;
	setp.lt.s32 	%p95, %r271, %r217;
	@%p95 bra 	$L__BB17_214;
	ld.global.u32 	%r1245, [%rd16+13312];
	bra.uni 	$L__BB17_215;
$L__BB17_214:
	ld.global.u32 	%r1245, [%rd15+13312];
$L__BB17_215:
	add.s32 	%r275, %r1, 3584;
	setp.ge.s32 	%p96, %r275, %r219;
	@%p96 bra 	$L__BB17_219;
	setp.lt.s32 	%p97, %r275, %r217;
	@%p97 bra 	$L__BB17_218;
	ld.global.u32 	%r1244, [%rd16+14336];
	bra.uni 	$L__BB17_219;
$L__BB17_218:
	ld.global.u32 	%r1244, [%rd15+14336];
$L__BB17_219:
	add.s32 	%r279, %r1, 3840;
	setp.ge.s32 	%p98, %r279, %r219;
	@%p98 bra 	$L__BB17_223;
	setp.lt.s32 	%p99, %r279, %r217;
	@%p99 bra 	$L__BB17_222;
	ld.global.u32 	%r1243, [%rd16+15360];
	bra.uni 	$L__BB17_223;
$L__BB17_222:
	ld.global.u32 	%r1243, [%rd15+15360];
$L__BB17_223:
	or.b32  	%r283, %r1, 4096;
	setp.ge.s32 	%p100, %r283, %r219;
	@%p100 bra 	$L__BB17_261;
	setp.lt.s32 	%p101, %r283, %r217;
	@%p101 bra 	$L__BB17_226;
	ld.global.u32 	%r1242, [%rd16+16384];
	bra.uni 	$L__BB17_261;
$L__BB17_226:
	ld.global.u32 	%r1242, [%rd15+16384];
	bra.uni 	$L__BB17_261;
$L__BB17_227:
	add.s64 	%rd60, %rd12, %rd13;
	add.s64 	%rd17, %rd60, %rd14;
	add.s32 	%r286, %r218, %r217;
	setp.ge.s32 	%p102, %r1, %r286;
	@%p102 bra 	$L__BB17_229;
	setp.lt.s32 	%p103, %r1, %r217;
	sub.s32 	%r545, %r1, %r217;
	cvt.s64.s32 	%rd61, %r545;
	cvt.u64.u32 	%rd62, %r1;
	selp.b64 	%rd63, %rd11, %rd17, %p103;
	selp.b64 	%rd64, %rd62, %rd61, %p103;
	add.s64 	%rd65, %rd64, %rd63;
	shl.b64 	%rd66, %rd65, 2;
	add.s64 	%rd67, %rd1, %rd66;
	ld.global.u32 	%r1258, [%rd67];
$L__BB17_229:
	add.s32 	%r289, %r1, 256;
	setp.ge.s32 	%p104, %r289, %r286;
	@%p104 bra 	$L__BB17_231;
	setp.lt.s32 	%p105, %r289, %r217;
	sub.s32 	%r547, %r289, %r217;
	cvt.s64.s32 	%rd68, %r547;
	cvt.u64.u32 	%rd69, %r289;
	selp.b64 	%rd70, %rd11, %rd17, %p105;
	selp.b64 	%rd71, %rd69, %rd68, %p105;
	add.s64 	%rd72, %rd71, %rd70;
	shl.b64 	%rd73, %rd72, 2;
	add.s64 	%rd74, %rd1, %rd73;
	ld.global.u32 	%r1257, [%rd74];
$L__BB17_231:
	add.s32 	%r292, %r1, 512;
	setp.ge.s32 	%p106, %r292, %r286;
	@%p106 bra 	$L__BB17_233;
	setp.lt.s32 	%p107, %r292, %r217;
	sub.s32 	%r549, %r292, %r217;
	cvt.s64.s32 	%rd75, %r549;
	cvt.u64.u32 	%rd76, %r292;
	selp.b64 	%rd77, %rd11, %rd17, %p107;
	selp.b64 	%rd78, %rd76, %rd75, %p107;
	add.s64 	%rd79, %rd78, %rd77;
	shl.b64 	%rd80, %rd79, 2;
	add.s64 	%rd81, %rd1, %rd80;
	ld.global.u32 	%r1256, [%rd81];
$L__BB17_233:
	add.s32 	%r295, %r1, 768;
	setp.ge.s32 	%p108, %r295, %r286;
	@%p108 bra 	$L__BB17_235;
	setp.lt.s32 	%p109, %r295, %r217;
	sub.s32 	%r551, %r295, %r217;
	cvt.s64.s32 	%rd82, %r551;
	cvt.u64.u32 	%rd83, %r295;
	selp.b64 	%rd84, %rd11, %rd17, %p109;
	selp.b64 	%rd85, %rd83, %rd82, %p109;
	add.s64 	%rd86, %rd85, %rd84;
	shl.b64 	%rd87, %rd86, 2;
	add.s64 	%rd88, %rd1, %rd87;
	ld.global.u32 	%r1255, [%rd88];
$L__BB17_235:
	or.b32  	%r298, %r1, 1024;
	setp.ge.s32 	%p110, %r298, %r286;
	@%p110 bra 	$L__BB17_237;
	setp.lt.s32 	%p111, %r298, %r217;
	sub.s32 	%r553, %r298, %r217;
	cvt.s64.s32 	%rd89, %r553;
	cvt.u64.u32 	%rd90, %r298;
	selp.b64 	%rd91, %rd11, %rd17, %p111;
	selp.b64 	%rd92, %rd90, %rd89, %p111;
	add.s64 	%rd93, %rd92, %rd91;
	shl.b64 	%rd94, %rd93, 2;
	add.s64 	%rd95, %rd1, %rd94;
	ld.global.u32 	%r1254, [%rd95];
$L__BB17_237:
	add.s32 	%r301, %r1, 1280;
	setp.ge.s32 	%p112, %r301, %r286;
	@%p112 bra 	$L__BB17_239;
	setp.lt.s32 	%p113, %r301, %r217;
	sub.s32 	%r555, %r301, %r217;
	cvt.s64.s32 	%rd96, %r555;
	cvt.u64.u32 	%rd97, %r301;
	selp.b64 	%rd98, %rd11, %rd17, %p113;
	selp.b64 	%rd99, %rd97, %rd96, %p113;
	add.s64 	%rd100, %rd99, %rd98;
	shl.b64 	%rd101, %rd100, 2;
	add.s64 	%rd102, %rd1, %rd101;
	ld.global.u32 	%r1253, [%rd102];
$L__BB17_239:
	add.s32 	%r304, %r1, 1536;
	setp.ge.s32 	%p114, %r304, %r286;
	@%p114 bra 	$L__BB17_241;
	setp.lt.s32 	%p115, %r304, %r217;
	sub.s32 	%r557, %r304, %r217;
	cvt.s64.s32 	%rd103, %r557;
	cvt.u64.u32 	%rd104, %r304;
	selp.b64 	%rd105, %rd11, %rd17, %p115;
	selp.b64 	%rd106, %rd104, %rd103, %p115;
	add.s64 	%rd107, %rd106, %rd105;
	shl.b64 	%rd108, %rd107, 2;
	add.s64 	%rd109, %rd1, %rd108;
	ld.global.u32 	%r1252, [%rd109];
$L__BB17_241:
	add.s32 	%r307, %r1, 1792;
	setp.ge.s32 	%p116, %r307, %r286;
	@%p116 bra 	$L__BB17_243;
	setp.lt.s32 	%p117, %r307, %r217;
	sub.s32 	%r559, %r307, %r217;
	cvt.s64.s32 	%rd110, %r559;
	cvt.u64.u32 	%rd111, %r307;
	selp.b64 	%rd112, %rd11, %rd17, %p117;
	selp.b64 	%rd113, %rd111, %rd110, %p117;
	add.s64 	%rd114, %rd113, %rd112;
	shl.b64 	%rd115, %rd114, 2;
	add.s64 	%rd116, %rd1, %rd115;
	ld.global.u32 	%r1251, [%rd116];
$L__BB17_243:
	or.b32  	%r310, %r1, 2048;
	setp.ge.s32 	%p118, %r310, %r286;
	@%p118 bra 	$L__BB17_245;
	setp.lt.s32 	%p119, %r310, %r217;
	sub.s32 	%r561, %r310, %r217;
	cvt.s64.s32 	%rd117, %r561;
	cvt.u64.u32 	%rd118, %r310;
	selp.b64 	%rd119, %rd11, %rd17, %p119;
	selp.b64 	%rd120, %rd118, %rd117, %p119;
	add.s64 	%rd121, %rd120, %rd119;
	shl.b64 	%rd122, %rd121, 2;
	add.s64 	%rd123, %rd1, %rd122;
	ld.global.u32 	%r1250, [%rd123];
$L__BB17_245:
	add.s32 	%r563, %r1, 2304;
	setp.ge.s32 	%p120, %r563, %r286;
	@%p120 bra 	$L__BB17_247;
	add.s32 	%r564, %r1, 2304;
	setp.lt.s32 	%p121, %r564, %r217;
	sub.s32 	%r565, %r564, %r217;
	cvt.s64.s32 	%rd124, %r565;
	cvt.u64.u32 	%rd125, %r564;
	selp.b64 	%rd126, %rd11, %rd17, %p121;
	selp.b64 	%rd127, %rd125, %rd124, %p121;
	add.s64 	%rd128, %rd127, %rd126;
	shl.b64 	%rd129, %rd128, 2;
	add.s64 	%rd130, %rd1, %rd129;
	ld.global.u32 	%r1249, [%rd130];
$L__BB17_247:
	add.s32 	%r567, %r1, 2560;
	setp.ge.s32 	%p122, %r567, %r286;
	@%p122 bra 	$L__BB17_249;
	ld.param.u64 	%rd556, [_ZN3cub18CUB_300001_SM_10006detail10merge_sort26DeviceMergeSortMergeKernelINS2_10policy_hubIN6thrust24THRUST_300001_SM_1000_NS6detail15normal_iteratorINS6_10device_ptrIiEEEEE9Policy600ESB_PNS0_8NullTypeESB_SF_m17CompareCandMemberiSE_EEvbT2_T3_T4_PT6_PT7_T5_PSJ_SJ_NS1_7vsmem_tE_param_4];
	add.s32 	%r568, %r1, 2560;
	setp.lt.s32 	%p123, %r568, %r217;
	sub.s32 	%r569, %r568, %r217;
	cvt.s64.s32 	%rd131, %r569;
	cvt.u64.u32 	%rd132, %r568;
	selp.b64 	%rd133, %rd11, %rd17, %p123;
	selp.b64 	%rd134, %rd132, %rd131, %p123;
	add.s64 	%rd135, %rd134, %rd133;
	cvta.to.global.u64 	%rd136, %rd556;
	shl.b64 	%rd137, %rd135, 2;
	add.s64 	%rd138, %rd136, %rd137;
	ld.global.u32 	%r1248, [%rd138];
$L__BB17_249:
	add.s32 	%r571, %r1, 2816;
	setp.ge.s32 	%p124, %r571, %r286;
	@%p124 bra 	$L__BB17_251;
	ld.param.u64 	%rd557, [_ZN3cub18CUB_300001_SM_10006detail10merge_sort26DeviceMergeSortMergeKernelINS2_10policy_hubIN6thrust24THRUST_300001_SM_1000_NS6detail15normal_iteratorINS6_10device_ptrIiEEEEE9Policy600ESB_PNS0_8NullTypeESB_SF_m17CompareCandMemberiSE_EEvbT2_T3_T4_PT6_PT7_T5_PSJ_SJ_NS1_7vsmem_tE_param_4];
	add.s32 	%r572, %r1, 2816;
	setp.lt.s32 	%p125, %r572, %r217;
	sub.s32 	%r573, %r572, %r217;
	cvt.s64.s32 	%rd139, %r573;
	cvt.u64.u32 	%rd140, %r572;
	selp.b64 	%rd141, %rd11, %rd17, %p125;
	selp.b64 	%rd142, %rd140, %rd139, %p125;
	add.s64 	%rd143, %rd142, %rd141;
	cvta.to.global.u64 	%rd144, %rd557;
	shl.b64 	%rd145, %rd143, 2;
	add.s64 	%rd146, %rd144, %rd145;
	ld.global.u32 	%r1247, [%rd146];
$L__BB17_251:
	or.b32  	%r575, %r1, 3072;
	setp.ge.s32 	%p126, %r575, %r286;
	@%p126 bra 	$L__BB17_253;
	ld.param.u64 	%rd558, [_ZN3cub18CUB_300001_SM_10006detail10merge_sort26DeviceMergeSortMergeKernelINS2_10policy_hubIN6thrust24THRUST_300001_SM_1000_NS6detail15normal_iteratorINS6_10device_ptrIiEEEEE9Policy600ESB_PNS0_8NullTypeESB_SF_m17CompareCandMemberiSE_EEvbT2_T3_T4_PT6_PT7_T5_PSJ_SJ_NS1_7vsmem_tE_param_4];
	or.b32  	%r576, %r1, 3072;
	setp.lt.s32 	%p127, %r576, %r217;
	sub.s32 	%r577, %r576, %r217;
	cvt.s64.s32 	%rd147, %r577;
	cvt.u64.u32 	%rd148, %r576;
	selp.b64 	%rd149, %rd11, %rd17, %p127;
	selp.b64 	%rd150, %rd148, %rd147, %p127;
	add.s64 	%rd151, %rd150, %rd149;
	cvta.to.global.u64 	%rd152, %rd558;
	shl.b64 	%rd153, %rd151, 2;
	add.s64 	%rd154, %rd152, %rd153;
	ld.global.u32 	%r1246, [%rd154];
$L__BB17_253:
	add.s32 	%r579, %r1, 3328;
	setp.ge.s32 	%p128, %r579, %r286;
	@%p128 bra 	$L__BB17_255;
	ld.param.u64 	%rd559, [_ZN3cub18CUB_300001_SM_10006detail10merge_sort26DeviceMergeSortMergeKernelINS2_10policy_hubIN6thrust24THRUST_300001_SM_1000_NS6detail15normal_iteratorINS6_10device_ptrIiEEEEE9Policy600ESB_PNS0_8NullTypeESB_SF_m17CompareCandMemberiSE_EEvbT2_T3_T4_PT6_PT7_T5_PSJ_SJ_NS1_7vsmem_tE_param_4];
	add.s32 	%r580, %r1, 3328;
	setp.lt.s32 	%p129, %r580, %r217;
	sub.s32 	%r581, %r580, %r217;
	cvt.s64.s32 	%rd155, %r581;
	cvt.u64.u32 	%rd156, %r580;
	selp.b64 	%rd157, %rd11, %rd17, %p129;
	selp.b64 	%rd158, %rd156, %rd155, %p129;
	add.s64 	%rd159, %rd158, %rd157;
	cvta.to.global.u64 	%rd160, %rd559;
	shl.b64 	%rd161, %rd159, 2;
	add.s64 	%rd162, %rd160, %rd161;
	ld.global.u32 	%r1245, [%rd162];
$L__BB17_255:
	add.s32 	%r583, %r1, 3584;
	setp.ge.s32 	%p130, %r583, %r286;
	@%p130 bra 	$L__BB17_257;
	ld.param.u64 	%rd560, [_ZN3cub18CUB_300001_SM_10006detail10merge_sort26DeviceMergeSortMergeKernelINS2_10policy_hubIN6thrust24THRUST_300001_SM_1000_NS6detail15normal_iteratorINS6_10device_ptrIiEEEEE9Policy600ESB_PNS0_8NullTypeESB_SF_m17CompareCandMemberiSE_EEvbT2_T3_T4_PT6_PT7_T5_PSJ_SJ_NS1_7vsmem_tE_param_4];
	add.s32 	%r584, %r1, 3584;
	setp.lt.s32 	%p131, %r584, %r217;
	sub.s32 	%r585, %r584, %r217;
	cvt.s64.s32 	%rd163, %r585;
	cvt.u64.u32 	%rd164, %r584;
	selp.b64 	%rd165, %rd11, %rd17, %p131;
	selp.b64 	%rd166, %rd164, %rd163, %p131;
	add.s64 	%rd167, %rd166, %rd165;
	cvta.to.global.u64 	%rd168, %rd560;
	shl.b64 	%rd169, %rd167, 2;
	add.s64 	%rd170, %rd168, %rd169;
	ld.global.u32 	%r1244, [%rd170];
$L__BB17_257:
	add.s32 	%r587, %r1, 3840;
	setp.ge.s32 	%p132, %r587, %r286;
	@%p132 bra 	$L__BB17_259;
	ld.param.u64 	%rd561, [_ZN3cub18CUB_300001_SM_10006detail10merge_sort26DeviceMergeSortMergeKernelINS2_10policy_hubIN6thrust24THRUST_300001_SM_1000_NS6detail15normal_iteratorINS6_10device_ptrIiEEEEE9Policy600ESB_PNS0_8NullTypeESB_SF_m17CompareCandMemberiSE_EEvbT2_T3_T4_PT6_PT7_T5_PSJ_SJ_NS1_7vsmem_tE_param_4];
	add.s32 	%r588, %r1, 3840;
	setp.lt.s32 	%p133, %r588, %r217;
	sub.s32 	%r589, %r588, %r217;
	cvt.s64.s32 	%rd171, %r589;
	cvt.u64.u32 	%rd172, %r588;
	selp.b64 	%rd173, %rd11, %rd17, %p133;
	selp.b64 	%rd174, %rd172, %rd171, %p133;
	add.s64 	%rd175, %rd174, %rd173;
	cvta.to.global.u64 	%rd176, %rd561;
	shl.b64 	%rd177, %rd175, 2;
	add.s64 	%rd178, %rd176, %rd177;
	ld.global.u32 	%r1243, [%rd178];
$L__BB17_259:
	or.b32  	%r591, %r1, 4096;
	setp.ge.s32 	%p134, %r591, %r286;
	@%p134 bra 	$L__BB17_261;
	ld.param.u64 	%rd562, [_ZN3cub18CUB_300001_SM_10006detail10merge_sort26DeviceMergeSortMergeKernelINS2_10policy_hubIN6thrust24THRUST_300001_SM_1000_NS6detail15normal_iteratorINS6_10device_ptrIiEEEEE9Policy600ESB_PNS0_8NullTypeESB_SF_m17CompareCandMemberiSE_EEvbT2_T3_T4_PT6_PT7_T5_PSJ_SJ_NS1_7vsmem_tE_param_4];
	or.b32  	%r592, %r1, 4096;
	setp.lt.s32 	%p135, %r592, %r217;
	sub.s32 	%r593, %r592, %r217;
	cvt.s64.s32 	%rd179, %r593;
	cvt.u64.u32 	%rd180, %r592;
	selp.b64 	%rd181, %rd11, %rd17, %p135;
	selp.b64 	%rd182, %rd180, %rd179, %p135;
	add.s64 	%rd183, %rd182, %rd181;
	cvta.to.global.u64 	%rd184, %rd562;
	shl.b64 	%rd185, %rd183, 2;
	add.s64 	%rd186, %rd184, %rd185;
	ld.global.u32 	%r1242, [%rd186];
$L__BB17_261:
	shl.b32 	%r594, %r1, 2;
	mov.u32 	%r595, _ZZN3cub18CUB_300001_SM_10006detail10merge_sort26DeviceMergeSortMergeKernelINS2_10policy_hubIN6thrust24THRUST_300001_SM_1000_NS6detail15normal_iteratorINS6_10device_ptrIiEEEEE9Policy600ESB_PNS0_8NullTypeESB_SF_m17CompareCandMemberiSE_EEvbT2_T3_T4_PT6_PT7_T5_PSJ_SJ_NS1_7vsmem_tEE19static_temp_storage;
	add.s32 	%r596, %r595, %r594;
	st.shared.u32 	[%r596], %r1258;
	st.shared.u32 	[%r596+1024], %r1257;
	st.shared.u32 	[%r596+2048], %r1256;
	st.shared.u32 	[%r596+3072], %r1255;
	st.shared.u32 	[%r596+4096], %r1254;
	st.shared.u32 	[%r596+5120], %r1253;
	st.shared.u32 	[%r596+6144], %r1252;
	st.shared.u32 	[%r596+7168], %r1251;
	st.shared.u32 	[%r596+8192], %r1250;
	st.shared.u32 	[%r596+9216], %r1249;
	st.shared.u32 	[%r596+10240], %r1248;
	st.shared.u32 	[%r596+11264], %r1247;
	st.shared.u32 	[%r596+12288], %r1246;
	st.shared.u32 	[%r596+13312], %r1245;
	st.shared.u32 	[%r596+14336], %r1244;
	st.shared.u32 	[%r596+15360], %r1243;
	st.shared.u32 	[%r596+16384], %r1242;
	bar.sync 	0;
	// begin inline asm
	griddepcontrol.launch_dependents;
	// end inline asm
	add.s32 	%r345, %r218, %r217;
	mul.lo.s32 	%r597, %r1, 17;
	min.s32 	%r346, %r597, %r345;
	shl.b32 	%r598, %r217, 2;
	add.s32 	%r347, %r595, %r598;
	setp.lt.s32 	%p136, %r346, %r218;
	sub.s32 	%r599, %r346, %r218;
	selp.b32 	%r1261, 0, %r599, %p136;
	min.s32 	%r1259, %r346, %r217;
	setp.ge.s32 	%p137, %r1261, %r1259;
	cvt.s64.s32 	%rd187, %r512;
	cvta.to.global.u64 	%rd188, %rd23;
	add.s64 	%rd18, %rd188, %rd187;
	@%p137 bra 	$L__BB17_263;
$L__BB17_262:
	sub.s32 	%r600, %r1259, %r1261;
	shr.u32 	%r601, %r600, 31;
	add.s32 	%r602, %r600, %r601;
	shr.s32 	%r603, %r602, 1;
	add.s32 	%r604, %r603, %r1261;
	shl.b32 	%r605, %r604, 2;
	add.s32 	%r607, %r595, %r605;
	ld.shared.u32 	%r608, [%r607];
	not.b32 	%r609, %r604;
	add.s32 	%r610, %r346, %r609;
	shl.b32 	%r611, %r610, 2;
	add.s32 	%r612, %r347, %r611;
	ld.shared.u32 	%r613, [%r612];
	mul.wide.s32 	%rd189, %r613, 16;
	add.s64 	%rd190, %rd18, %rd189;
	ld.global.u32 	%r614, [%rd190];
	mul.wide.s32 	%rd191, %r608, 16;
	add.s64 	%rd192, %rd18, %rd191;
	ld.global.u32 	%r615, [%rd192];
	setp.lt.s32 	%p138, %r614, %r615;
	add.s32 	%r616, %r604, 1;
	selp.b32 	%r1261, %r1261, %r616, %p138;
	selp.b32 	%r1259, %r604, %r1259, %p138;
	setp.lt.s32 	%p139, %r1261, %r1259;
	@%p139 bra 	$L__BB17_262;
$L__BB17_263:
	sub.s32 	%r617, %r346, %r1261;
	add.s32 	%r355, %r617, %r217;
	shl.b32 	%r618, %r617, 2;
	add.s32 	%r356, %r347, %r618;
	ld.shared.u32 	%r1262, [%r356];
	shl.b32 	%r619, %r1261, 2;
	add.s32 	%r358, %r595, %r619;
	ld.shared.u32 	%r1265, [%r358];
	setp.ge.s32 	%p141, %r355, %r345;
	mov.pred 	%p400, 0;
	@%p141 bra 	$L__BB17_266;
	setp.ge.s32 	%p143, %r1261, %r217;
	mov.pred 	%p400, -1;
	@%p143 bra 	$L__BB17_266;
	mul.wide.s32 	%rd193, %r1262, 16;
	add.s64 	%rd194, %rd18, %rd193;
	ld.global.u32 	%r621, [%rd194];
	mul.wide.s32 	%rd195, %r1265, 16;
	add.s64 	%rd196, %rd18, %rd195;
	ld.global.u32 	%r622, [%rd196];
	setp.lt.s32 	%p400, %r621, %r622;
$L__BB17_266:
	selp.b32 	%r360, %r1262, %r1265, %p400;
	selp.u32 	%r623, 1, 0, %p400;
	add.s32 	%r361, %r355, %r623;
	not.pred 	%p144, %p400;
	selp.u32 	%r624, 1, 0, %p144;
	add.s32 	%r362, %r1261, %r624;
	@%p144 bra 	$L__BB17_268;
	ld.shared.u32 	%r1262, [%r356+4];
	bra.uni 	$L__BB17_269;
$L__BB17_268:
	ld.shared.u32 	%r1265, [%r358+4];
$L__BB17_269:
	setp.ge.s32 	%p146, %r361, %r345;
	mov.pred 	%p401, 0;
	@%p146 bra 	$L__BB17_272;
	setp.ge.s32 	%p148, %r362, %r217;
	mov.pred 	%p401, -1;
	@%p148 bra 	$L__BB17_272;
	mul.wide.s32 	%rd197, %r1262, 16;
	add.s64 	%rd198, %rd18, %rd197;
	ld.global.u32 	%r625, [%rd198];
	mul.wide.s32 	%rd199, %r1265, 16;
	add.s64 	%rd200, %rd18, %rd199;
	ld.global.u32 	%r626, [%rd200];
	setp.lt.s32 	%p401, %r625, %r626;
$L__BB17_272:
	selp.b32 	%r367, %r1262, %r1265, %p401;
	selp.u32 	%r627, 1, 0, %p401;
	add.s32 	%r368, %r361, %r627;
	not.pred 	%p149, %p401;
	selp.u32 	%r628, 1, 0, %p149;
	add.s32 	%r369, %r362, %r628;
	@%p401 bra 	$L__BB17_274;
	shl.b32 	%r629, %r369, 2;
	add.s32 	%r631, %r595, %r629;
	ld.shared.u32 	%r1265, [%r631];
	bra.uni 	$L__BB17_275;
$L__BB17_274:
	shl.b32 	%r632, %r368, 2;
	add.s32 	%r634, %r595, %r632;
	ld.shared.u32 	%r1262, [%r634];
$L__BB17_275:
	setp.ge.s32 	%p151, %r368, %r345;
	mov.pred 	%p402, 0;
	@%p151 bra 	$L__BB17_278;
	setp.ge.s32 	%p153, %r369, %r217;
	mov.pred 	%p402, -1;
	@%p153 bra 	$L__BB17_278;
	mul.wide.s32 	%rd201, %r1262, 16;
	add.s64 	%rd202, %rd18, %rd201;
	ld.global.u32 	%r635, [%rd202];
	mul.wide.s32 	%rd203, %r1265, 16;
	add.s64 	%rd204, %rd18, %rd203;
	ld.global.u32 	%r636, [%rd204];
	setp.lt.s32 	%p402, %r635, %r636;
$L__BB17_278:
	selp.b32 	%r374, %r1262, %r1265, %p402;
	selp.u32 	%r637, 1, 0, %p402;
	add.s32 	%r375, %r368, %r637;
	not.pred 	%p154, %p402;
	selp.u32 	%r638, 1, 0, %p154;
	add.s32 	%r376, %r369, %r638;
	@%p402 bra 	$L__BB17_280;
	shl.b32 	%r639, %r376, 2;
	add.s32 	%r641, %r595, %r639;
	ld.shared.u32 	%r1265, [%r641];
	bra.uni 	$L__BB17_281;
$L__BB17_280:
	shl.b32 	%r642, %r375, 2;
	add.s32 	%r644, %r595, %r642;
	ld.shared.u32 	%r1262, [%r644];
$L__BB17_281:
	setp.ge.s32 	%p156, %r375, %r345;
	mov.pred 	%p403, 0;
	@%p156 bra 	$L__BB17_284;
	setp.ge.s32 	%p158, %r376, %r217;
	mov.pred 	%p403, -1;
	@%p158 bra 	$L__BB17_284;
	mul.wide.s32 	%rd205, %r1262, 16;
	add.s64 	%rd206, %rd18, %rd205;
	ld.global.u32 	%r645, [%rd206];
	mul.wide.s32 	%rd207, %r1265, 16;
	add.s64 	%rd208, %rd18, %rd207;
	ld.global.u32 	%r646, [%rd208];
	setp.lt.s32 	%p403, %r645, %r646;
$L__BB17_284:
	selp.b32 	%r381, %r1262, %r1265, %p403;
	selp.u32 	%r647, 1, 0, %p403;
	add.s32 	%r382, %r375, %r647;
	not.pred 	%p159, %p403;
	selp.u32 	%r648, 1, 0, %p159;
	add.s32 	%r383, %r376, %r648;
	@%p403 bra 	$L__BB17_286;
	shl.b32 	%r649, %r383, 2;
	add.s32 	%r651, %r595, %r649;
	ld.shared.u32 	%r1265, [%r651];
	bra.uni 	$L__BB17_287;
$L__BB17_286:
	shl.b32 	%r652, %r382, 2;
	add.s32 	%r654, %r595, %r652;
	ld.shared.u32 	%r1262, [%r654];
$L__BB17_287:
	setp.ge.s32 	%p161, %r382, %r345;
	mov.pred 	%p404, 0;
	@%p161 bra 	$L__BB17_290;
	setp.ge.s32 	%p163, %r383, %r217;
	mov.pred 	%p404, -1;
	@%p163 bra 	$L__BB17_290;
	mul.wide.s32 	%rd209, %r1262, 16;
	add.s64 	%rd210, %rd18, %rd209;
	ld.global.u32 	%r655, [%rd210];
	mul.wide.s32 	%rd211, %r1265, 16;
	add.s64 	%rd212, %rd18, %rd211;
	ld.global.u32 	%r656, [%rd212];
	setp.lt.s32 	%p404, %r655, %r656;
$L__BB17_290:
	selp.b32 	%r388, %r1262, %r1265, %p404;
	selp.u32 	%r657, 1, 0, %p404;
	add.s32 	%r389, %r382, %r657;
	not.pred 	%p164, %p404;
	selp.u32 	%r658, 1, 0, %p164;
	add.s32 	%r390, %r383, %r658;
	@%p404 bra 	$L__BB17_292;
	shl.b32 	%r659, %r390, 2;
	add.s32 	%r661, %r595, %r659;
	ld.shared.u32 	%r1265, [%r661];
	bra.uni 	$L__BB17_293;
$L__BB17_292:
	shl.b32 	%r662, %r389, 2;
	add.s32 	%r664, %r595, %r662;
	ld.shared.u32 	%r1262, [%r664];
$L__BB17_293:
	setp.ge.s32 	%p166, %r389, %r345;
	mov.pred 	%p405, 0;
	@%p166 bra 	$L__BB17_296;
	setp.ge.s32 	%p168, %r390, %r217;
	mov.pred 	%p405, -1;
	@%p168 bra 	$L__BB17_296;
	mul.wide.s32 	%rd213, %r1262, 16;
	add.s64 	%rd214, %rd18, %rd213;
	ld.global.u32 	%r665, [%rd214];
	mul.wide.s32 	%rd215, %r1265, 16;
	add.s64 	%rd216, %rd18, %rd215;
	ld.global.u32 	%r666, [%rd216];
	setp.lt.s32 	%p405, %r665, %r666;
$L__BB17_296:
	selp.b32 	%r395, %r1262, %r1265, %p405;
	selp.u32 	%r667, 1, 0, %p405;
	add.s32 	%r396, %r389, %r667;
	not.pred 	%p169, %p405;
	selp.u32 	%r668, 1, 0, %p169;
	add.s32 	%r397, %r390, %r668;
	@%p405 bra 	$L__BB17_298;
	shl.b32 	%r669, %r397, 2;
	add.s32 	%r671, %r595, %r669;
	ld.shared.u32 	%r1265, [%r671];
	bra.uni 	$L__BB17_299;
$L__BB17_298:
	shl.b32 	%r672, %r396, 2;
	add.s32 	%r674, %r595, %r672;
	ld.shared.u32 	%r1262, [%r674];
$L__BB17_299:
	setp.ge.s32 	%p171, %r396, %r345;
	mov.pred 	%p406, 0;
	@%p171 bra 	$L__BB17_302;
	setp.ge.s32 	%p173, %r397, %r217;
	mov.pred 	%p406, -1;
	@%p173 bra 	$L__BB17_302;
	mul.wide.s32 	%rd217, %r1262, 16;
	add.s64 	%rd218, %rd18, %rd217;
	ld.global.u32 	%r675, [%rd218];
	mul.wide.s32 	%rd219, %r1265, 16;
	add.s64 	%rd220, %rd18, %rd219;
	ld.global.u32 	%r676, [%rd220];
	setp.lt.s32 	%p406, %r675, %r676;
$L__BB17_302:
	selp.b32 	%r402, %r1262, %r1265, %p406;
	selp.u32 	%r677, 1, 0, %p406;
	add.s32 	%r403, %r396, %r677;
	not.pred 	%p174, %p406;
	selp.u32 	%r678, 1, 0, %p174;
	add.s32 	%r404, %r397, %r678;
	@%p406 bra 	$L__BB17_304;
	shl.b32 	%r679, %r404, 2;
	add.s32 	%r681, %r595, %r679;
	ld.shared.u32 	%r1265, [%r681];
	bra.uni 	$L__BB17_305;
$L__BB17_304:
	shl.b32 	%r682, %r403, 2;
	add.s32 	%r684, %r595, %r682;
	ld.shared.u32 	%r1262, [%r684];
$L__BB17_305:
	setp.ge.s32 	%p176, %r403, %r345;
	mov.pred 	%p407, 0;
	@%p176 bra 	$L__BB17_308;
	setp.ge.s32 	%p178, %r404, %r217;
	mov.pred 	%p407, -1;
	@%p178 bra 	$L__BB17_308;
	mul.wide.s32 	%rd221, %r1262, 16;
	add.s64 	%rd222, %rd18, %rd221;
	ld.global.u32 	%r685, [%rd222];
	mul.wide.s32 	%rd223, %r1265, 16;
	add.s64 	%rd224, %rd18, %rd223;
	ld.global.u32 	%r686, [%rd224];
	setp.lt.s32 	%p407, %r685, %r686;
$L__BB17_308:
	selp.b32 	%r409, %r1262, %r1265, %p407;
	selp.u32 	%r687, 1, 0, %p407;
	add.s32 	%r410, %r403, %r687;
	not.pred 	%p179, %p407;
	selp.u32 	%r688, 1, 0, %p179;
	add.s32 	%r411, %r404, %r688;
	@%p407 bra 	$L__BB17_310;
	shl.b32 	%r689, %r411, 2;
	add.s32 	%r691, %r595, %r689;
	ld.shared.u32 	%r1265, [%r691];
	bra.uni 	$L__BB17_311;
$L__BB17_310:
	shl.b32 	%r692, %r410, 2;
	add.s32 	%r694, %r595, %r692;
	ld.shared.u32 	%r1262, [%r694];
$L__BB17_311:
	setp.ge.s32 	%p181, %r410, %r345;
	mov.pred 	%p408, 0;
	@%p181 bra 	$L__BB17_314;
	setp.ge.s32 	%p183, %r411, %r217;
	mov.pred 	%p408, -1;
	@%p183 bra 	$L__BB17_314;
	mul.wide.s32 	%rd225, %r1262, 16;
	add.s64 	%rd226, %rd18, %rd225;
	ld.global.u32 	%r695, [%rd226];
	mul.wide.s32 	%rd227, %r1265, 16;
	add.s64 	%rd228, %rd18, %rd227;
	ld.global.u32 	%r696, [%rd228];
	setp.lt.s32 	%p408, %r695, %r696;
$L__BB17_314:
	selp.b32 	%r416, %r1262, %r1265, %p408;
	selp.u32 	%r697, 1, 0, %p408;
	add.s32 	%r417, %r410, %r697;
	not.pred 	%p184, %p408;
	selp.u32 	%r698, 1, 0, %p184;
	add.s32 	%r418, %r411, %r698;
	@%p408 bra 	$L__BB17_316;
	shl.b32 	%r699, %r418, 2;
	add.s32 	%r701, %r595, %r699;
	ld.shared.u32 	%r1265, [%r701];
	bra.uni 	$L__BB17_317;
$L__BB17_316:
	shl.b32 	%r702, %r417, 2;
	add.s32 	%r704, %r595, %r702;
	ld.shared.u32 	%r1262, [%r704];
$L__BB17_317:
	setp.ge.s32 	%p186, %r417, %r345;
	mov.pred 	%p409, 0;
	@%p186 bra 	$L__BB17_320;
	setp.ge.s32 	%p188, %r418, %r217;
	mov.pred 	%p409, -1;
	@%p188 bra 	$L__BB17_320;
	mul.wide.s32 	%rd229, %r1262, 16;
	add.s64 	%rd230, %rd18, %rd229;
	ld.global.u32 	%r705, [%rd230];
	mul.wide.s32 	%rd231, %r1265, 16;
	add.s64 	%rd232, %rd18, %rd231;
	ld.global.u32 	%r706, [%rd232];
	setp.lt.s32 	%p409, %r705, %r706;
$L__BB17_320:
	selp.b32 	%r423, %r1262, %r1265, %p409;
	selp.u32 	%r707, 1, 0, %p409;
	add.s32 	%r424, %r417, %r707;
	not.pred 	%p189, %p409;
	selp.u32 	%r708, 1, 0, %p189;
	add.s32 	%r425, %r418, %r708;
	@%p409 bra 	$L__BB17_322;
	shl.b32 	%r709, %r425, 2;
	add.s32 	%r711, %r595, %r709;
	ld.shared.u32 	%r1265, [%r711];
	bra.uni 	$L__BB17_323;
$L__BB17_322:
	shl.b32 	%r712, %r424, 2;
	add.s32 	%r714, %r595, %r712;
	ld.shared.u32 	%r1262, [%r714];
$L__BB17_323:
	setp.ge.s32 	%p191, %r424, %r345;
	mov.pred 	%p410, 0;
	@%p191 bra 	$L__BB17_326;
	setp.ge.s32 	%p193, %r425, %r217;
	mov.pred 	%p410, -1;
	@%p193 bra 	$L__BB17_326;
	cvta.to.global.u64 	%rd233, %rd23;
	add.s64 	%rd235, %rd233, %rd187;
	mul.wide.s32 	%rd236, %r1262, 16;
	add.s64 	%rd237, %rd235, %rd236;
	ld.global.u32 	%r715, [%rd237];
	mul.wide.s32 	%rd238, %r1265, 16;
	add.s64 	%rd239, %rd235, %rd238;
	ld.global.u32 	%r716, [%rd239];
	setp.lt.s32 	%p410, %r715, %r716;
$L__BB17_326:
	selp.b32 	%r430, %r1262, %r1265, %p410;
	selp.u32 	%r717, 1, 0, %p410;
	add.s32 	%r431, %r424, %r717;
	not.pred 	%p194, %p410;
	selp.u32 	%r718, 1, 0, %p194;
	add.s32 	%r432, %r425, %r718;
	@%p410 bra 	$L__BB17_328;
	shl.b32 	%r719, %r432, 2;
	add.s32 	%r721, %r595, %r719;
	ld.shared.u32 	%r1265, [%r721];
	bra.uni 	$L__BB17_329;
$L__BB17_328:
	shl.b32 	%r722, %r431, 2;
	add.s32 	%r724, %r595, %r722;
	ld.shared.u32 	%r1262, [%r724];
$L__BB17_329:
	setp.ge.s32 	%p196, %r431, %r345;
	mov.pred 	%p411, 0;
	@%p196 bra 	$L__BB17_332;
	setp.ge.s32 	%p198, %r432, %r217;
	mov.pred 	%p411, -1;
	@%p198 bra 	$L__BB17_332;
	cvta.to.global.u64 	%rd240, %rd23;
	add.s64 	%rd242, %rd240, %rd187;
	mul.wide.s32 	%rd243, %r1262, 16;
	add.s64 	%rd244, %rd242, %rd243;
	ld.global.u32 	%r725, [%rd244];
	mul.wide.s32 	%rd245, %r1265, 16;
	add.s64 	%rd246, %rd242, %rd245;
	ld.global.u32 	%r726, [%rd246];
	setp.lt.s32 	%p411, %r725, %r726;
$L__BB17_332:
	selp.b32 	%r437, %r1262, %r1265, %p411;
	selp.u32 	%r727, 1, 0, %p411;
	add.s32 	%r438, %r431, %r727;
	not.pred 	%p199, %p411;
	selp.u32 	%r728, 1, 0, %p199;
	add.s32 	%r439, %r432, %r728;
	@%p411 bra 	$L__BB17_334;
	shl.b32 	%r729, %r439, 2;
	add.s32 	%r731, %r595, %r729;
	ld.shared.u32 	%r1265, [%r731];
	bra.uni 	$L__BB17_335;
$L__BB17_334:
	shl.b32 	%r732, %r438, 2;
	add.s32 	%r734, %r595, %r732;
	ld.shared.u32 	%r1262, [%r734];
$L__BB17_335:
	setp.ge.s32 	%p201, %r438, %r345;
	mov.pred 	%p412, 0;
	@%p201 bra 	$L__BB17_338;
	setp.ge.s32 	%p203, %r439, %r217;
	mov.pred 	%p412, -1;
	@%p203 bra 	$L__BB17_338;
	cvta.to.global.u64 	%rd247, %rd23;
	cvt.s64.s32 	%rd248, %r512;
	add.s64 	%rd249, %rd247, %rd248;
	mul.wide.s32 	%rd250, %r1262, 16;
	add.s64 	%rd251, %rd249, %rd250;
	ld.global.u32 	%r735, [%rd251];
	mul.wide.s32 	%rd252, %r1265, 16;
	add.s64 	%rd253, %rd249, %rd252;
	ld.global.u32 	%r736, [%rd253];
	setp.lt.s32 	%p412, %r735, %r736;
$L__BB17_338:
	selp.b32 	%r444, %r1262, %r1265, %p412;
	selp.u32 	%r737, 1, 0, %p412;
	add.s32 	%r445, %r438, %r737;
	not.pred 	%p204, %p412;
	selp.u32 	%r738, 1, 0, %p204;
	add.s32 	%r446, %r439, %r738;
	@%p412 bra 	$L__BB17_340;
	shl.b32 	%r739, %r446, 2;
	add.s32 	%r741, %r595, %r739;
	ld.shared.u32 	%r1265, [%r741];
	bra.uni 	$L__BB17_341;
$L__BB17_340:
	shl.b32 	%r742, %r445, 2;
	add.s32 	%r744, %r595, %r742;
	ld.shared.u32 	%r1262, [%r744];
$L__BB17_341:
	setp.ge.s32 	%p206, %r445, %r345;
	mov.pred 	%p413, 0;
	@%p206 bra 	$L__BB17_344;
	setp.ge.s32 	%p208, %r446, %r217;
	mov.pred 	%p413, -1;
	@%p208 bra 	$L__BB17_344;
	cvta.to.global.u64 	%rd254, %rd23;
	cvt.s64.s32 	%rd255, %r512;
	add.s64 	%rd256, %rd254, %rd255;
	mul.wide.s32 	%rd257, %r1262, 16;
	add.s64 	%rd258, %rd256, %rd257;
	ld.global.u32 	%r745, [%rd258];
	mul.wide.s32 	%rd259, %r1265, 16;
	add.s64 	%rd260, %rd256, %rd259;
	ld.global.u32 	%r746, [%rd260];
	setp.lt.s32 	%p413, %r745, %r746;
$L__BB17_344:
	selp.b32 	%r451, %r1262, %r1265, %p413;
	selp.u32 	%r747, 1, 0, %p413;
	add.s32 	%r452, %r445, %r747;
	not.pred 	%p209, %p413;
	selp.u32 	%r748, 1, 0, %p209;
	add.s32 	%r453, %r446, %r748;
	@%p413 bra 	$L__BB17_346;
	shl.b32 	%r749, %r453, 2;
	mov.u32 	%r750, _ZZN3cub18CUB_300001_SM_10006detail10merge_sort26DeviceMergeSortMergeKernelINS2_10policy_hubIN6thrust24THRUST_300001_SM_1000_NS6detail15normal_iteratorINS6_10device_ptrIiEEEEE9Policy600ESB_PNS0_8NullTypeESB_SF_m17CompareCandMemberiSE_EEvbT2_T3_T4_PT6_PT7_T5_PSJ_SJ_NS1_7vsmem_tEE19static_temp_storage;
	add.s32 	%r751, %r750, %r749;
	ld.shared.u32 	%r1265, [%r751];
	bra.uni 	$L__BB17_347;
$L__BB17_346:
	shl.b32 	%r752, %r452, 2;
	mov.u32 	%r753, _ZZN3cub18CUB_300001_SM_10006detail10merge_sort26DeviceMergeSortMergeKernelINS2_10policy_hubIN6thrust24THRUST_300001_SM_1000_NS6detail15normal_iteratorINS6_10device_ptrIiEEEEE9Policy600ESB_PNS0_8NullTypeESB_SF_m17CompareCandMemberiSE_EEvbT2_T3_T4_PT6_PT7_T5_PSJ_SJ_NS1_7vsmem_tEE19static_temp_storage;
	add.s32 	%r754, %r753, %r752;
	ld.shared.u32 	%r1262, [%r754];
$L__BB17_347:
	setp.ge.s32 	%p211, %r452, %r345;
	mov.pred 	%p414, 0;
	@%p211 bra 	$L__BB17_350;
	setp.ge.s32 	%p213, %r453, %r217;
	mov.pred 	%p414, -1;
	@%p213 bra 	$L__BB17_350;
	cvta.to.global.u64 	%rd261, %rd23;
	cvt.s64.s32 	%rd262, %r512;
	add.s64 	%rd263, %rd261, %rd262;
	mul.wide.s32 	%rd264, %r1262, 16;
	add.s64 	%rd265, %rd263, %rd264;
	ld.global.u32 	%r755, [%rd265];
	mul.wide.s32 	%rd266, %r1265, 16;
	add.s64 	%rd267, %rd263, %rd266;
	ld.global.u32 	%r756, [%rd267];
	setp.lt.s32 	%p414, %r755, %r756;
$L__BB17_350:
	selp.b32 	%r458, %r1262, %r1265, %p414;
	selp.u32 	%r757, 1, 0, %p414;
	add.s32 	%r459, %r452, %r757;
	not.pred 	%p214, %p414;
	selp.u32 	%r758, 1, 0, %p214;
	add.s32 	%r460, %r453, %r758;
	@%p414 bra 	$L__BB17_352;
	shl.b32 	%r759, %r460, 2;
	mov.u32 	%r760, _ZZN3cub18CUB_300001_SM_10006detail10merge_sort26DeviceMergeSortMergeKernelINS2_10policy_hubIN6thrust24THRUST_300001_SM_1000_NS6detail15normal_iteratorINS6_10device_ptrIiEEEEE9Policy600ESB_PNS0_8NullTypeESB_SF_m17CompareCandMemberiSE_EEvbT2_T3_T4_PT6_PT7_T5_PSJ_SJ_NS1_7vsmem_tEE19static_temp_storage;
	add.s32 	%r761, %r760, %r759;
	ld.shared.u32 	%r1265, [%r761];
	bra.uni 	$L__BB17_353;
$L__BB17_352:
	shl.b32 	%r762, %r459, 2;
	mov.u32 	%r763, _ZZN3cub18CUB_300001_SM_10006detail10merge_sort26DeviceMergeSortMergeKernelINS2_10policy_hubIN6thrust24THRUST_300001_SM_1000_NS6detail15normal_iteratorINS6_10device_ptrIiEEEEE9Policy600ESB_PNS0_8NullTypeESB_SF_m17CompareCandMemberiSE_EEvbT2_T3_T4_PT6_PT7_T5_PSJ_SJ_NS1_7vsmem_tEE19static_temp_storage;
	add.s32 	%r764, %r763, %r762;
	ld.shared.u32 	%r1262, [%r764];
$L__BB17_353:
	setp.ge.s32 	%p216, %r459, %r345;
	mov.pred 	%p415, 0;
	@%p216 bra 	$L__BB17_356;
	setp.ge.s32 	%p218, %r460, %r217;
	mov.pred 	%p415, -1;
	@%p218 bra 	$L__BB17_356;
	cvta.to.global.u64 	%rd268, %rd23;
	cvt.s64.s32 	%rd269, %r512;
	add.s64 	%rd270, %rd268, %rd269;
	mul.wide.s32 	%rd271, %r1262, 16;
	add.s64 	%rd272, %rd270, %rd271;
	ld.global.u32 	%r765, [%rd272];
	mul.wide.s32 	%rd273, %r1265, 16;
	add.s64 	%rd274, %rd270, %rd273;
	ld.global.u32 	%r766, [%rd274];
	setp.lt.s32 	%p415, %r765, %r766;
$L__BB17_356:
	selp.b32 	%r465, %r1262, %r1265, %p415;
	selp.u32 	%r767, 1, 0, %p415;
	add.s32 	%r466, %r459, %r767;
	not.pred 	%p219, %p415;
	selp.u32 	%r768, 1, 0, %p219;
	add.s32 	%r467, %r460, %r768;
	@%p415 bra 	$L__BB17_358;
	shl.b32 	%r769, %r467, 2;
	mov.u32 	%r770, _ZZN3cub18CUB_300001_SM_10006detail10merge_sort26DeviceMergeSortMergeKernelINS2_10policy_hubIN6thrust24THRUST_300001_SM_1000_NS6detail15normal_iteratorINS6_10device_ptrIiEEEEE9Policy600ESB_PNS0_8NullTypeESB_SF_m17CompareCandMemberiSE_EEvbT2_T3_T4_PT6_PT7_T5_PSJ_SJ_NS1_7vsmem_tEE19static_temp_storage;
	add.s32 	%r771, %r770, %r769;
	ld.shared.u32 	%r1265, [%r771];
	bra.uni 	$L__BB17_359;
$L__BB17_358:
	shl.b32 	%r772, %r466, 2;
	mov.u32 	%r773, _ZZN3cub18CUB_300001_SM_10006detail10merge_sort26DeviceMergeSortMergeKernelINS2_10policy_hubIN6thrust24THRUST_300001_SM_1000_NS6detail15normal_iteratorINS6_10device_ptrIiEEEEE9Policy600ESB_PNS0_8NullTypeESB_SF_m17CompareCandMemberiSE_EEvbT2_T3_T4_PT6_PT7_T5_PSJ_SJ_NS1_7vsmem_tEE19static_temp_storage;
	add.s32 	%r774, %r773, %r772;
	ld.shared.u32 	%r1262, [%r774];
$L__BB17_359:
	setp.ge.s32 	%p220, %r466, %r345;
	mov.u32 	%r1294, %r1265;
	@%p220 bra 	$L__BB17_362;
	setp.ge.s32 	%p221, %r467, %r217;
	mov.u32 	%r1294, %r1262;
	@%p221 bra 	$L__BB17_362;
	cvta.to.global.u64 	%rd275, %rd23;
	cvt.s64.s32 	%rd276, %r512;
	add.s64 	%rd277, %rd275, %rd276;
	mul.wide.s32 	%rd278, %r1262, 16;
	add.s64 	%rd279, %rd277, %rd278;
	ld.global.u32 	%r775, [%rd279];
	mul.wide.s32 	%rd280, %r1265, 16;
	add.s64 	%rd281, %rd277, %rd280;
	ld.global.u32 	%r776, [%rd281];
	setp.lt.s32 	%p222, %r775, %r776;
	selp.b32 	%r1294, %r1262, %r1265, %p222;
$L__BB17_362:
	ld.param.s8 	%rs7, [_ZN3cub18CUB_300001_SM_10006detail10merge_sort26DeviceMergeSortMergeKernelINS2_10policy_hubIN6thrust24THRUST_300001_SM_1000_NS6detail15normal_iteratorINS6_10device_ptrIiEEEEE9Policy600ESB_PNS0_8NullTypeESB_SF_m17CompareCandMemberiSE_EEvbT2_T3_T4_PT6_PT7_T5_PSJ_SJ_NS1_7vsmem_tE_param_0];
	setp.eq.s16 	%p223, %rs7, 0;
	bar.sync 	0;
	@%p223 bra 	$L__BB17_399;
	// begin inline asm
	mov.u32 %r777, %laneid;
	// end inline asm
	shr.u32 	%r778, %r1, 5;
	mul.lo.s32 	%r779, %r778, 544;
	mad.lo.s32 	%r780, %r777, 17, %r779;
	shl.b32 	%r781, %r780, 2;
	mov.u32 	%r782, _ZZN3cub18CUB_300001_SM_10006detail10merge_sort26DeviceMergeSortMergeKernelINS2_10policy_hubIN6thrust24THRUST_300001_SM_1000_NS6detail15normal_iteratorINS6_10device_ptrIiEEEEE9Policy600ESB_PNS0_8NullTypeESB_SF_m17CompareCandMemberiSE_EEvbT2_T3_T4_PT6_PT7_T5_PSJ_SJ_NS1_7vsmem_tEE19static_temp_storage;
	add.s32 	%r783, %r782, %r781;
	st.shared.u32 	[%r783], %r360;
	st.shared.u32 	[%r783+4], %r367;
	st.shared.u32 	[%r783+8], %r374;
	st.shared.u32 	[%r783+12], %r381;
	st.shared.u32 	[%r783+16], %r388;
	st.shared.u32 	[%r783+20], %r395;
	st.shared.u32 	[%r783+24], %r402;
	st.shared.u32 	[%r783+28], %r409;
	st.shared.u32 	[%r783+32], %r416;
	st.shared.u32 	[%r783+36], %r423;
	st.shared.u32 	[%r783+40], %r430;
	st.shared.u32 	[%r783+44], %r437;
	st.shared.u32 	[%r783+48], %r444;
	st.shared.u32 	[%r783+52], %r451;
	st.shared.u32 	[%r783+56], %r458;
	st.shared.u32 	[%r783+60], %r465;
	st.shared.u32 	[%r783+64], %r1294;
	bar.warp.sync 	-1;
	shl.b32 	%r784, %r777, 4;
	sub.s32 	%r785, %r780, %r784;
	shl.b32 	%r786, %r785, 2;
	add.s32 	%r787, %r782, %r786;
	ld.shared.u32 	%r474, [%r787];
	ld.shared.u32 	%r475, [%r787+128];
	ld.shared.u32 	%r476, [%r787+256];
	ld.shared.u32 	%r477, [%r787+384];
	ld.shared.u32 	%r478, [%r787+512];
	ld.shared.u32 	%r479, [%r787+640];
	ld.shared.u32 	%r480, [%r787+768];
	ld.shared.u32 	%r481, [%r787+896];
	ld.shared.u32 	%r482, [%r787+1024];
	ld.shared.u32 	%r483, [%r787+1152];
	ld.shared.u32 	%r484, [%r787+1280];
	ld.shared.u32 	%r485, [%r787+1408];
	ld.shared.u32 	%r486, [%r787+1536];
	ld.shared.u32 	%r487, [%r787+1664];
	ld.shared.u32 	%r488, [%r787+1792];
	ld.shared.u32 	%r489, [%r787+1920];
	ld.shared.u32 	%r490, [%r787+2048];
	setp.ne.s32 	%p224, %r1, 0;
	@%p224 bra 	$L__BB17_365;
	st.volatile.shared.u32 	[_ZZN3cub18CUB_300001_SM_10006detail10merge_sort26DeviceMergeSortMergeKernelINS2_10policy_hubIN6thrust24THRUST_300001_SM_1000_NS6detail15normal_iteratorINS6_10device_ptrIiEEEEE9Policy600ESB_PNS0_8NullTypeESB_SF_m17CompareCandMemberiSE_EEvbT2_T3_T4_PT6_PT7_T5_PSJ_SJ_NS1_7vsmem_tEE19static_temp_storage+17408], %r345;
$L__BB17_365:
	ld.param.u64 	%rd563, [_ZN3cub18CUB_300001_SM_10006detail10merge_sort26DeviceMergeSortMergeKernelINS2_10policy_hubIN6thrust24THRUST_300001_SM_1000_NS6detail15normal_iteratorINS6_10device_ptrIiEEEEE9Policy600ESB_PNS0_8NullTypeESB_SF_m17CompareCandMemberiSE_EEvbT2_T3_T4_PT6_PT7_T5_PSJ_SJ_NS1_7vsmem_tE_param_4];
	bar.sync 	0;
	ld.volatile.shared.u32 	%r491, [_ZZN3cub18CUB_300001_SM_10006detail10merge_sort26DeviceMergeSortMergeKernelINS2_10policy_hubIN6thrust24THRUST_300001_SM_1000_NS6detail15normal_iteratorINS6_10device_ptrIiEEEEE9Policy600ESB_PNS0_8NullTypeESB_SF_m17CompareCandMemberiSE_EEvbT2_T3_T4_PT6_PT7_T5_PSJ_SJ_NS1_7vsmem_tEE19static_temp_storage+17408];
	and.b32  	%r788, %r1, 31;
	and.b32  	%r789, %r1, 992;
	mul.lo.s32 	%r790, %r789, 17;
	or.b32  	%r492, %r790, %r788;
	setp.ge.s32 	%p225, %r492, %r491;
	cvt.u64.u32 	%rd282, %r492;
	mov.u32 	%r791, %ctaid.x;
	mul.wide.u32 	%rd283, %r791, 4352;
	add.s64 	%rd284, %rd283, %rd282;
	cvta.to.global.u64 	%rd285, %rd563;
	shl.b64 	%rd286, %rd284, 2;
	add.s64 	%rd19, %rd285, %rd286;
	@%p225 bra 	$L__BB17_367;
	st.global.u32 	[%rd19], %r474;
$L__BB17_367:
	add.s32 	%r792, %r492, 32;
	setp.ge.s32 	%p226, %r792, %r491;
	@%p226 bra 	$L__BB17_369;
	st.global.u32 	[%rd19+128], %r475;
$L__BB17_369:
	add.s32 	%r793, %r492, 64;
	setp.ge.s32 	%p227, %r793, %r491;
	@%p227 bra 	$L__BB17_371;
	st.global.u32 	[%rd19+256], %r476;
$L__BB17_371:
	add.s32 	%r794, %r492, 96;
	setp.ge.s32 	%p228, %r794, %r491;
	@%p228 bra 	$L__BB17_373;
	st.global.u32 	[%rd19+384], %r477;
$L__BB17_373:
	add.s32 	%r795, %r492, 128;
	setp.ge.s32 	%p229, %r795, %r491;
	@%p229 bra 	$L__BB17_375;
	st.global.u32 	[%rd19+512], %r478;
$L__BB17_375:
	add.s32 	%r796, %r492, 160;
	setp.ge.s32 	%p230, %r796, %r491;
	@%p230 bra 	$L__BB17_377;
	st.global.u32 	[%rd19+640], %r479;
$L__BB17_377:
	add.s32 	%r797, %r492, 192;
	setp.ge.s32 	%p231, %r797, %r491;
	@%p231 bra 	$L__BB17_379;
	st.global.u32 	[%rd19+768], %r480;
$L__BB17_379:
	add.s32 	%r798, %r492, 224;
	setp.ge.s32 	%p232, %r798, %r491;
	@%p232 bra 	$L__BB17_381;
	st.global.u32 	[%rd19+896], %r481;
$L__BB17_381:
	add.s32 	%r799, %r492, 256;
	setp.ge.s32 	%p233, %r799, %r491;
	@%p233 bra 	$L__BB17_383;
	st.global.u32 	[%rd19+1024], %r482;
$L__BB17_383:
	add.s32 	%r800, %r492, 288;
	setp.ge.s32 	%p234, %r800, %r491;
	@%p234 bra 	$L__BB17_385;
	st.global.u32 	[%rd19+1152], %r483;
$L__BB17_385:
	add.s32 	%r801, %r492, 320;
	setp.ge.s32 	%p235, %r801, %r491;
	@%p235 bra 	$L__BB17_387;
	st.global.u32 	[%rd19+1280], %r484;
$L__BB17_387:
	add.s32 	%r802, %r492, 352;
	setp.ge.s32 	%p236, %r802, %r491;
	@%p236 bra 	$L__BB17_389;
	st.global.u32 	[%rd19+1408], %r485;
$L__BB17_389:
	add.s32 	%r803, %r492, 384;
	setp.ge.s32 	%p237, %r803, %r491;
	@%p237 bra 	$L__BB17_391;
	st.global.u32 	[%rd19+1536], %r486;
$L__BB17_391:
	add.s32 	%r804, %r492, 416;
	setp.ge.s32 	%p238, %r804, %r491;
	@%p238 bra 	$L__BB17_393;
	st.global.u32 	[%rd19+1664], %r487;
$L__BB17_393:
	add.s32 	%r805, %r492, 448;
	setp.ge.s32 	%p239, %r805, %r491;
	@%p239 bra 	$L__BB17_395;
	st.global.u32 	[%rd19+1792], %r488;
$L__BB17_395:
	add.s32 	%r806, %r492, 480;
	setp.ge.s32 	%p240, %r806, %r491;
	@%p240 bra 	$L__BB17_397;
	st.global.u32 	[%rd19+1920], %r489;
$L__BB17_397:
	add.s32 	%r807, %r492, 512;
	setp.ge.s32 	%p241, %r807, %r491;
	@%p241 bra 	$L__BB17_435;
	st.global.u32 	[%rd19+2048], %r490;
	bra.uni 	$L__BB17_435;
$L__BB17_399:
	// begin inline asm
	mov.u32 %r808, %laneid;
	// end inline asm
	shr.u32 	%r809, %r1, 5;
	mul.lo.s32 	%r810, %r809, 544;
	mad.lo.s32 	%r811, %r808, 17, %r810;
	shl.b32 	%r812, %r811, 2;
	mov.u32 	%r813, _ZZN3cub18CUB_300001_SM_10006detail10merge_sort26DeviceMergeSortMergeKernelINS2_10policy_hubIN6thrust24THRUST_300001_SM_1000_NS6detail15normal_iteratorINS6_10device_ptrIiEEEEE9Policy600ESB_PNS0_8NullTypeESB_SF_m17CompareCandMemberiSE_EEvbT2_T3_T4_PT6_PT7_T5_PSJ_SJ_NS1_7vsmem_tEE19static_temp_storage;
	add.s32 	%r814, %r813, %r812;
	st.shared.u32 	[%r814], %r360;
	st.shared.u32 	[%r814+4], %r367;
	st.shared.u32 	[%r814+8], %r374;
	st.shared.u32 	[%r814+12], %r381;
	st.shared.u32 	[%r814+16], %r388;
	st.shared.u32 	[%r814+20], %r395;
	st.shared.u32 	[%r814+24], %r402;
	st.shared.u32 	[%r814+28], %r409;
	st.shared.u32 	[%r814+32], %r416;
	st.shared.u32 	[%r814+36], %r423;
	st.shared.u32 	[%r814+40], %r430;
	st.shared.u32 	[%r814+44], %r437;
	st.shared.u32 	[%r814+48], %r444;
	st.shared.u32 	[%r814+52], %r451;
	st.shared.u32 	[%r814+56], %r458;
	st.shared.u32 	[%r814+60], %r465;
	st.shared.u32 	[%r814+64], %r1294;
	bar.warp.sync 	-1;
	shl.b32 	%r815, %r808, 4;
	sub.s32 	%r816, %r811, %r815;
	shl.b32 	%r817, %r816, 2;
	add.s32 	%r818, %r813, %r817;
	ld.shared.u32 	%r493, [%r818];
	ld.shared.u32 	%r494, [%r818+128];
	ld.shared.u32 	%r495, [%r818+256];
	ld.shared.u32 	%r496, [%r818+384];
	ld.shared.u32 	%r497, [%r818+512];
	ld.shared.u32 	%r498, [%r818+640];
	ld.shared.u32 	%r499, [%r818+768];
	ld.shared.u32 	%r500, [%r818+896];
	ld.shared.u32 	%r501, [%r818+1024];
	ld.shared.u32 	%r502, [%r818+1152];
	ld.shared.u32 	%r503, [%r818+1280];
	ld.shared.u32 	%r504, [%r818+1408];
	ld.shared.u32 	%r505, [%r818+1536];
	ld.shared.u32 	%r506, [%r818+1664];
	ld.shared.u32 	%r507, [%r818+1792];
	ld.shared.u32 	%r508, [%r818+1920];
	ld.shared.u32 	%r509, [%r818+2048];
	setp.ne.s32 	%p242, %r1, 0;
	@%p242 bra 	$L__BB17_401;
	st.volatile.shared.u32 	[_ZZN3cub18CUB_300001_SM_10006detail10merge_sort26DeviceMergeSortMergeKernelINS2_10policy_hubIN6thrust24THRUST_300001_SM_1000_NS6detail15normal_iteratorINS6_10device_ptrIiEEEEE9Policy600ESB_PNS0_8NullTypeESB_SF_m17CompareCandMemberiSE_EEvbT2_T3_T4_PT6_PT7_T5_PSJ_SJ_NS1_7vsmem_tEE19static_temp_storage+17408], %r345;
$L__BB17_401:
	bar.sync 	0;
	ld.volatile.shared.u32 	%r510, [_ZZN3cub18CUB_300001_SM_10006detail10merge_sort26DeviceMergeSortMergeKernelINS2_10policy_hubIN6thrust24THRUST_300001_SM_1000_NS6detail15normal_iteratorINS6_10device_ptrIiEEEEE9Policy600ESB_PNS0_8NullTypeESB_SF_m17CompareCandMemberiSE_EEvbT2_T3_T4_PT6_PT7_T5_PSJ_SJ_NS1_7vsmem_tEE19static_temp_storage+17408];
	and.b32  	%r819, %r1, 31;
	and.b32  	%r820, %r1, 992;
	mul.lo.s32 	%r821, %r820, 17;
	cvt.u64.u32 	%rd287, %r821;
	cvt.u64.u32 	%rd288, %r819;
	or.b32  	%r511, %r821, %r819;
	mov.u32 	%r822, %ctaid.x;
	mul.wide.u32 	%rd289, %r822, 4352;
	or.b64  	%rd290, %rd289, %rd288;
	add.s64 	%rd291, %rd290, %rd287;
	setp.ge.s32 	%p243, %r511, %r510;
	shl.b64 	%rd292, %rd291, 2;
	add.s64 	%rd20, %rd2, %rd292;
	@%p243 bra 	$L__BB17_403;
	st.global.u32 	[%rd20], %r493;
$L__BB17_403:
	add.s32 	%r823, %r511, 32;
	setp.ge.s32 	%p244, %r823, %r510;
	@%p244 bra 	$L__BB17_405;
	st.global.u32 	[%rd20+128], %r494;
$L__BB17_405:
	add.s32 	%r824, %r511, 64;
	setp.ge.s32 	%p245, %r824, %r510;
	@%p245 bra 	$L__BB17_407;
	st.global.u32 	[%rd20+256], %r495;
$L__BB17_407:
	add.s32 	%r825, %r511, 96;
	setp.ge.s32 	%p246, %r825, %r510;
	@%p246 bra 	$L__BB17_409;
	st.global.u32 	[%rd20+384], %r496;
$L__BB17_409:
	add.s32 	%r826, %r511, 128;
	setp.ge.s32 	%p247, %r826, %r510;
	@%p247 bra 	$L__BB17_411;
	st.global.u32 	[%rd20+512], %r497;
$L__BB17_411:
	add.s32 	%r827, %r511, 160;
	setp.ge.s32 	%p248, %r827, %r510;
	@%p248 bra 	$L__BB17_413;
	st.global.u32 	[%rd20+640], %r498;
$L__BB17_413:
	add.s32 	%r828, %r511, 192;
	setp.ge.s32 	%p249, %r828, %r510;
	@%p249 bra 	$L__BB17_415;
	st.global.u32 	[%rd20+768], %r499;
$L__BB17_415:
	add.s32 	%r829, %r511, 224;
	setp.ge.s32 	%p250, %r829, %r510;
	@%p250 bra 	$L__BB17_417;
	st.global.u32 	[%rd20+896], %r500;
$L__BB17_417:
	add.s32 	%r830, %r511, 256;
	setp.ge.s32 	%p251, %r830, %r510;
	@%p251 bra 	$L__BB17_419;
	st.global.u32 	[%rd20+1024], %r501;
$L__BB17_419:
	add.s32 	%r831, %r511, 288;
	setp.ge.s32 	%p252, %r831, %r510;
	@%p252 bra 	$L__BB17_421;
	st.global.u32 	[%rd20+1152], %r502;
$L__BB17_421:
	add.s32 	%r832, %r511, 320;
	setp.ge.s32 	%p253, %r832, %r510;
	@%p253 bra 	$L__BB17_423;
	st.global.u32 	[%rd20+1280], %r503;
$L__BB17_423:
	add.s32 	%r833, %r511, 352;
	setp.ge.s32 	%p254, %r833, %r510;
	@%p254 bra 	$L__BB17_425;
	st.global.u32 	[%rd20+1408], %r504;
$L__BB17_425:
	add.s32 	%r834, %r511, 384;
	setp.ge.s32 	%p255, %r834, %r510;
	@%p255 bra 	$L__BB17_427;
	st.global.u32 	[%rd20+1536], %r505;
$L__BB17_427:
	add.s32 	%r835, %r511, 416;
	setp.ge.s32 	%p256, %r835, %r510;
	@%p256 bra 	$L__BB17_429;
	st.global.u32 	[%rd20+1664], %r506;
$L__BB17_429:
	add.s32 	%r836, %r511, 448;
	setp.ge.s32 	%p257, %r836, %r510;
	@%p257 bra 	$L__BB17_431;
	st.global.u32 	[%rd20+1792], %r507;
$L__BB17_431:
	add.s32 	%r837, %r511, 480;
	setp.ge.s32 	%p258, %r837, %r510;
	@%p258 bra 	$L__BB17_433;
	st.global.u32 	[%rd20+1920], %r508;
$L__BB17_433:
	add.s32 	%r838, %r511, 512;
	setp.ge.s32 	%p259, %r838, %r510;
	@%p259 bra 	$L__BB17_435;
	st.global.u32 	[%rd20+2048], %r509;
$L__BB17_435:
	ret;

}


// ===== COMPILED SASS (sm_100) =====

	.target	sm_100

	.elftype	@"ET_EXEC"


//--------------------- .note.nv.tkinfo           --------------------------
	.section	.note.nv.tkinfo,"",@"SHT_NOTE"
	.sectionflags	@"SHF_NOTE_NV_TKINFO"
	.tkinfo
        /*0018*/ 	.word	0x00000002
        /*0030*/ 	.string	""
        /*0030*/ 	.string	"ptxas"
        /*0030*/ 	.string	"Cuda compilation tools, release 13.0, V13.0.88"
        /*0030*/ 	.string	"Build cuda_13.0.r13.0/compiler.36424714_0"
        /*0030*/ 	.string	"-arch sm_100 -m 64 "



//--------------------- .note.nv.cuinfo           --------------------------
	.section	.note.nv.cuinfo,"",@"SHT_NOTE"
	.sectionflags	@"SHF_NOTE_NV_CUINFO"
        /*0018*/ 	.short	0x0002
        /*001a*/ 	.short	0x0064
        /*001c*/ 	.short	0x0082
	.zero		2


//--------------------- .nv.info                  --------------------------
	.section	.nv.info,"",@"SHT_CUDA_INFO"
	.align	4


	//----- nvinfo : EIATTR_REGCOUNT
	.align		4
        /*0000*/ 	.byte	0x04, 0x2f
        /*0002*/ 	.short	(.L_46 - .L_45)
	.align		4
.L_45:
        /*0004*/ 	.word	index@(_Z23select_delegates_kernelP5SCandPiiS1_S1_)
        /*0008*/ 	.word	0x00000016


	//----- nvinfo : EIATTR_FRAME_SIZE
	.align		4
.L_46:
        /*000c*/ 	.byte	0x04, 0x11
        /*000e*/ 	.short	(.L_48 - .L_47)
	.align		4
.L_47:
        /*0010*/ 	.word	index@(_Z23select_delegates_kernelP5SCandPiiS1_S1_)
        /*0014*/ 	.word	0x00000000


	//----- nvinfo : EIATTR_REGCOUNT
	.align		4
.L_48:
        /*0018*/ 	.byte	0x04, 0x2f
        /*001a*/ 	.short	(.L_50 - .L_49)
	.align		4
.L_49:
        /*001c*/ 	.word	index@(_ZN6thrust24THRUST_300001_SM_1000_NS8cuda_cub4core6detail13_kernel_agentINS1_8__reduce11ReduceAgentINS0_12zip_iteratorIN4cuda3std3__45tupleIJNS0_6detail15normal_iteratorINS0_10device_ptrIKiEEEENS0_17counting_iteratorIlNS0_11use_defaultESJ_SJ_EEEEEEEPNSB_IJilEEESN_iNS1_9__extrema9arg_max_fIil11CompareCandEEEEJSM_SO_iSS_EEEvDpT0_)
        /*0020*/ 	.word	0x00000020


	//----- nvinfo : EIATTR_FRAME_SIZE
	.align		4
.L_50:
        /*0024*/ 	.byte	0x04, 0x11
        /*0026*/ 	.short	(.L_52 - .L_51)
	.align		4
.L_51:
        /*0028*/ 	.word	index@(_ZN6thrust24THRUST_300001_SM_1000_NS8cuda_cub4core6detail13_kernel_agentINS1_8__reduce11ReduceAgentINS0_12zip_iteratorIN4cuda3std3__45tupleIJNS0_6detail15normal_iteratorINS0_10device_ptrIKiEEEENS0_17counting_iteratorIlNS0_11use_defaultESJ_SJ_EEEEEEEPNSB_IJilEEESN_iNS1_9__extrema9arg_max_fIil11CompareCandEEEEJSM_SO_iSS_EEEvDpT0_)
        /*002c*/ 	.word	0x00000000


	//----- nvinfo : EIATTR_REGCOUNT
	.align		4
.L_52:
        /*0030*/ 	.byte	0x04, 0x2f
        /*0032*/ 	.short	(.L_54 - .L_53)
	.align		4
.L_53:
        /*0034*/ 	.word	index@(_ZN6thrust24THRUST_300001_SM_1000_NS8cuda_cub4core6detail13_kernel_agentINS1_8__reduce11ReduceAgentINS0_12zip_iteratorIN4cuda3std3__45tupleIJNS0_6detail15normal_iteratorINS0_10device_ptrIKiEEEENS0_17counting_iteratorIlNS0_11use_defaultESJ_SJ_EEEEEEEPNSB_IJilEEESN_iNS1_9__extrema9arg_max_fIil11CompareCandEEEEJSM_SO_iN3cub18CUB_300001_SM_100013GridEvenShareIiEENSV_9GridQueueIjEESS_EEEvDpT0_)
        /*0038*/ 	.word	0x00000020


	//----- nvinfo : EIATTR_FRAME_SIZE
	.align		4
.L_54:
        /*003c*/ 	.byte	0x04, 0x11
        /*003e*/ 	.short	(.L_56 - .L_55)
	.align		4
.L_55:
        /*0040*/ 	.word	index@(_ZN6thrust24THRUST_300001_SM_1000_NS8cuda_cub4core6detail13_kernel_agentINS1_8__reduce11ReduceAgentINS0_12zip_iteratorIN4cuda3std3__45tupleIJNS0_6detail15normal_iteratorINS0_10device_ptrIKiEEEENS0_17counting_iteratorIlNS0_11use_defaultESJ_SJ_EEEEEEEPNSB_IJilEEESN_iNS1_9__extrema9arg_max_fIil11CompareCandEEEEJSM_SO_iN3cub18CUB_300001_SM_100013GridEvenShareIiEENSV_9GridQueueIjEESS_EEEvDpT0_)
        /*0044*/ 	.word	0x00000000


	//----- nvinfo : EIATTR_REGCOUNT
	.align		4
.L_56:
        /*0048*/ 	.byte	0x04, 0x2f
        /*004a*/ 	.short	(.L_58 - .L_57)
	.align		4
.L_57:
        /*004c*/ 	.word	index@(_ZN6thrust24THRUST_300001_SM_1000_NS8cuda_cub4core6detail13_kernel_agentINS1_8__reduce10DrainAgentIiEEJN3cub18CUB_300001_SM_10009GridQueueIjEEiEEEvDpT0_)
        /*0050*/ 	.word	0x00000008


	//----- nvinfo : EIATTR_FRAME_SIZE
	.align		4
.L_58:
        /*0054*/ 	.byte	0x04, 0x11
        /*0056*/ 	.short	(.L_60 - .L_59)
	.align		4
.L_59:
        /*0058*/ 	.word	index@(_ZN6thrust24THRUST_300001_SM_1000_NS8cuda_cub4core6detail13_kernel_agentINS1_8__reduce10DrainAgentIiEEJN3cub18CUB_300001_SM_10009GridQueueIjEEiEEEvDpT0_)
        /*005c*/ 	.word	0x00000000


	//----- nvinfo : EIATTR_REGCOUNT
	.align		4
.L_60:
        /*0060*/ 	.byte	0x04, 0x2f
        /*0062*/ 	.short	(.L_62 - .L_61)
	.align		4
.L_61:
        /*0064*/ 	.word	index@(_ZN6thrust24THRUST_300001_SM_1000_NS8cuda_cub4core6detail13_kernel_agentINS1_8__reduce11ReduceAgentIPN4cuda3std3__45tupleIJilEEESC_SB_iNS1_9__extrema9arg_max_fIil11CompareCandEEEEJSC_SC_iSG_EEEvDpT0_)
        /*0068*/ 	.word	0x00000020


	//----- nvinfo : EIATTR_FRAME_SIZE
	.align		4
.L_62:
        /*006c*/ 	.byte	0x04, 0x11
        /*006e*/ 	.short	(.L_64 - .L_63)
	.align		4
.L_63:
        /*0070*/ 	.word	index@(_ZN6thrust24THRUST_300001_SM_1000_NS8cuda_cub4core6detail13_kernel_agentINS1_8__reduce11ReduceAgentIPN4cuda3std3__45tupleIJilEEESC_SB_iNS1_9__extrema9arg_max_fIil11CompareCandEEEEJSC_SC_iSG_EEEvDpT0_)
        /*0074*/ 	.word	0x00000000


	//----- nvinfo : EIATTR_REGCOUNT
	.align		4
.L_64:
        /*0078*/ 	.byte	0x04, 0x2f
        /*007a*/ 	.short	(.L_66 - .L_65)
	.align		4
.L_65:
        /*007c*/ 	.word	index@(_ZN6thrust24THRUST_300001_SM_1000_NS8cuda_cub4core6detail13_kernel_agentINS1_8__reduce11ReduceAgentINS0_12zip_iteratorIN4cuda3std3__45tupleIJNS0_6detail15normal_iteratorINS0_10device_ptrIKiEEEENS0_17counting_iteratorIlNS0_11use_defaultESJ_SJ_EEEEEEEPNSB_IJilEEESN_lNS1_9__extrema9arg_max_fIil11CompareCandEEEEJSM_SO_lSS_EEEvDpT0_)
        /*0080*/ 	.word	0x00000020


	//----- nvinfo : EIATTR_FRAME_SIZE
	.align		4
.L_66:
        /*0084*/ 	.byte	0x04, 0x11
        /*0086*/ 	.short	(.L_68 - .L_67)
	.align		4
.L_67:
        /*0088*/ 	.word	index@(_ZN6thrust24THRUST_300001_SM_1000_NS8cuda_cub4core6detail13_kernel_agentINS1_8__reduce11ReduceAgentINS0_12zip_iteratorIN4cuda3std3__45tupleIJNS0_6detail15normal_iteratorINS0_10device_ptrIKiEEEENS0_17counting_iteratorIlNS0_11use_defaultESJ_SJ_EEEEEEEPNSB_IJilEEESN_lNS1_9__extrema9arg_max_fIil11CompareCandEEEEJSM_SO_lSS_EEEvDpT0_)
        /*008c*/ 	.word	0x00000000


	//----- nvinfo : EIATTR_REGCOUNT
	.align		4
.L_68:
        /*0090*/ 	.byte	0x04, 0x2f
        /*0092*/ 	.short	(.L_70 - .L_69)
	.align		4
.L_69:
        /*0094*/ 	.word	index@(_ZN6thrust24THRUST_300001_SM_1000_NS8cuda_cub4core6detail13_kernel_agentINS1_8__reduce11ReduceAgentINS0_12zip_iteratorIN4cuda3std3__45tupleIJNS0_6detail15normal_iteratorINS0_10device_ptrIKiEEEENS0_17counting_iteratorIlNS0_11use_defaultESJ_SJ_EEEEEEEPNSB_IJilEEESN_lNS1_9__extrema9arg_max_fIil11CompareCandEEEEJSM_SO_lN3cub18CUB_300001_SM_100013GridEvenShareIlEENSV_9GridQueueIyEESS_EEEvDpT0_)
        /*0098*/ 	.word	0x00000020


	//----- nvinfo : EIATTR_FRAME_SIZE
	.align		4
.L_70:
        /*009c*/ 	.byte	0x04, 0x11
        /*009e*/ 	.short	(.L_72 - .L_71)
	.align		4
.L_71:
        /*00a0*/ 	.word	index@(_ZN6thrust24THRUST_300001_SM_1000_NS8cuda_cub4core6detail13_kernel_agentINS1_8__reduce11ReduceAgentINS0_12zip_iteratorIN4cuda3std3__45tupleIJNS0_6detail15normal_iteratorINS0_10device_ptrIKiEEEENS0_17counting_iteratorIlNS0_11use_defaultESJ_SJ_EEEEEEEPNSB_IJilEEESN_lNS1_9__extrema9arg_max_fIil11CompareCandEEEEJSM_SO_lN3cub18CUB_300001_SM_100013GridEvenShareIlEENSV_9GridQueueIyEESS_EEEvDpT0_)
        /*00a4*/ 	.word	0x00000000


	//----- nvinfo : EIATTR_REGCOUNT
	.align		4
.L_72:
        /*00a8*/ 	.byte	0x04, 0x2f
        /*00aa*/ 	.short	(.L_74 - .L_73)
	.align		4
.L_73:
        /*00ac*/ 	.word	index@(_ZN6thrust24THRUST_300001_SM_1000_NS8cuda_cub4core6detail13_kernel_agentINS1_8__reduce10DrainAgentIlEEJN3cub18CUB_300001_SM_10009GridQueueIyEElEEEvDpT0_)
        /*00b0*/ 	.word	0x00000008


	//----- nvinfo : EIATTR_FRAME_SIZE
	.align		4
.L_74:
        /*00b4*/ 	.byte	0x04, 0x11
        /*00b6*/ 	.short	(.L_76 - .L_75)
	.align		4
.L_75:
        /*00b8*/ 	.word	index@(_ZN6thrust24THRUST_300001_SM_1000_NS8cuda_cub4core6detail13_kernel_agentINS1_8__reduce10DrainAgentIlEEJN3cub18CUB_300001_SM_10009GridQueueIyEElEEEvDpT0_)
        /*00bc*/ 	.word	0x00000000


	//----- nvinfo : EIATTR_REGCOUNT
	.align		4
.L_76:
        /*00c0*/ 	.byte	0x04, 0x2f
        /*00c2*/ 	.short	(.L_78 - .L_77)
	.align		4
.L_77:
        /*00c4*/ 	.word	index@(_ZN6thrust24THRUST_300001_SM_1000_NS8cuda_cub4core6detail13_kernel_agentINS1_8__reduce11ReduceAgentIPN4cuda3std3__45tupleIJilEEESC_SB_lNS1_9__extrema9arg_max_fIil11CompareCandEEEEJSC_SC_iSG_EEEvDpT0_)
        /*00c8*/ 	.word	0x00000020


	//----- nvinfo : EIATTR_FRAME_SIZE
	.align		4
.L_78:
        /*00cc*/ 	.byte	0x04, 0x11
        /*00ce*/ 	.short	(.L_80 - .L_79)
	.align		4
.L_79:
        /*00d0*/ 	.word	index@(_ZN6thrust24THRUST_300001_SM_1000_NS8cuda_cub4core6detail13_kernel_agentINS1_8__reduce11ReduceAgentIPN4cuda3std3__45tupleIJilEEESC_SB_lNS1_9__extrema9arg_max_fIil11CompareCandEEEEJSC_SC_iSG_EEEvDpT0_)
        /*00d4*/ 	.word	0x00000000


	//----- nvinfo : EIATTR_REGCOUNT
	.align		4
.L_80:
        /*00d8*/ 	.byte	0x04, 0x2f
        /*00da*/ 	.short	(.L_82 - .L_81)
	.align		4
.L_81:
        /*00dc*/ 	.word	index@(_ZN3cub18CUB_300001_SM_10006detail11EmptyKernelIvEEvv)
        /*00e0*/ 	.word	0x00000004


	//----- nvinfo : EIATTR_FRAME_SIZE
	.align		4
.L_82:
        /*00e4*/ 	.byte	0x04, 0x11
        /*00e6*/ 	.short	(.L_84 - .L_83)
	.align		4
.L_83:
        /*00e8*/ 	.word	index@(_ZN3cub18CUB_300001_SM_10006detail11EmptyKernelIvEEvv)
        /*00ec*/ 	.word	0x00000000


	//----- nvinfo : EIATTR_REGCOUNT
	.align		4
.L_84:
        /*00f0*/ 	.byte	0x04, 0x2f
        /*00f2*/ 	.short	(.L_86 - .L_85)
	.align		4
.L_85:
        /*00f4*/ 	.word	index@(_ZN3cub18CUB_300001_SM_10006detail8for_each13static_kernelINS2_12policy_hub_t12policy_500_tEmN6thrust24THRUST_300001_SM_1000_NS8cuda_cub20__uninitialized_fill7functorINS7_10device_ptrIiEEiEEEEvT0_T1_)
        /*00f8*/ 	.word	0x00000008


	//----- nvinfo : EIATTR_FRAME_SIZE
	.align		4
.L_86:
        /*00fc*/ 	.byte	0x04, 0x11
        /*00fe*/ 	.short	(.L_88 - .L_87)
	.align		4
.L_87:
        /*0100*/ 	.word	index@(_ZN3cub18CUB_300001_SM_10006detail8for_each13static_kernelINS2_12policy_hub_t12policy_500_tEmN6thrust24THRUST_300001_SM_1000_NS8cuda_cub20__uninitialized_fill7functorINS7_10device_ptrIiEEiEEEEvT0_T1_)
        /*0104*/ 	.word	0x00000000


	//----- nvinfo : EIATTR_REGCOUNT
	.align		4
.L_88:
        /*0108*/ 	.byte	0x04, 0x2f
        /*010a*/ 	.short	(.L_90 - .L_89)
	.align		4
.L_89:
        /*010c*/ 	.word	index@(_ZN3cub18CUB_300001_SM_10006detail8for_each13static_kernelINS2_12policy_hub_t12policy_500_tEmN6thrust24THRUST_300001_SM_1000_NS8cuda_cub20__uninitialized_fill7functorINS7_10device_ptrI5SCandEESC_EEEEvT0_T1_)
        /*0110*/ 	.word	0x0000000c


	//----- nvinfo : EIATTR_FRAME_SIZE
	.align		4
.L_90:
        /*0114*/ 	.byte	0x04, 0x11
        /*0116*/ 	.short	(.L_92 - .L_91)
	.align		4
.L_91:
        /*0118*/ 	.word	index@(_ZN3cub18CUB_300001_SM_10006detail8for_each13static_kernelINS2_12policy_hub_t12policy_500_tEmN6thrust24THRUST_300001_SM_1000_NS8cuda_cub20__uninitialized_fill7functorINS7_10device_ptrI5SCandEESC_EEEEvT0_T1_)
        /*011c*/ 	.word	0x00000000


	//----- nvinfo : EIATTR_REGCOUNT
	.align		4
.L_92:
        /*0120*/ 	.byte	0x04, 0x2f
        /*0122*/ 	.short	(.L_94 - .L_93)
	.align		4
.L_93:
        /*0124*/ 	.word	index@(_ZN3cub18CUB_300001_SM_10006detail10merge_sort30DeviceMergeSortBlockSortKernelINS2_10policy_hubIN6thrust24THRUST_300001_SM_1000_NS6detail15normal_iteratorINS6_10device_ptrIiEEEEE9Policy600ESB_PNS0_8NullTypeESB_SF_j17CompareCandMemberiSE_EEvbT0_T1_T2_T3_T4_PT6_PT7_T5_NS1_7vsmem_tE)
        /*0128*/ 	.word	0x00000030


	//----- nvinfo : EIATTR_FRAME_SIZE
	.align		4
.L_94:
        /*012c*/ 	.byte	0x04, 0x11
        /*012e*/ 	.short	(.L_96 - .L_95)
	.align		4
.L_95:
        /*0130*/ 	.word	index@(_ZN3cub18CUB_300001_SM_10006detail10merge_sort30DeviceMergeSortBlockSortKernelINS2_10policy_hubIN6thrust24THRUST_300001_SM_1000_NS6detail15normal_iteratorINS6_10device_ptrIiEEEEE9Policy600ESB_PNS0_8NullTypeESB_SF_j17CompareCandMemberiSE_EEvbT0_T1_T2_T3_T4_PT6_PT7_T5_NS1_7vsmem_tE)
        /*0134*/ 	.word	0x00000000


	//----- nvinfo : EIATTR_REGCOUNT
	.align		4
.L_96:
        /*0138*/ 	.byte	0x04, 0x2f
        /*013a*/ 	.short	(.L_98 - .L_97)
	.align		4
.L_97:
        /*013c*/ 	.word	index@(_ZN3cub18CUB_300001_SM_10006detail10merge_sort30DeviceMergeSortPartitionKernelIN6thrust24THRUST_300001_SM_1000_NS6detail15normal_iteratorINS5_10device_ptrIiEEEEj17CompareCandMemberiEEvbT_PT2_T0_SF_PSF_T1_SF_i)
        /*0140*/ 	.word	0x00000015


	//----- nvinfo : EIATTR_FRAME_SIZE
	.align		4
.L_98:
        /*0144*/ 	.byte	0x04, 0x11
        /*0146*/ 	.short	(.L_100 - .L_99)
	.align		4
.L_99:
        /*0148*/ 	.word	index@(_ZN3cub18CUB_300001_SM_10006detail10merge_sort30DeviceMergeSortPartitionKernelIN6thrust24THRUST_300001_SM_1000_NS6detail15normal_iteratorINS5_10device_ptrIiEEEEj17CompareCandMemberiEEvbT_PT2_T0_SF_PSF_T1_SF_i)
        /*014c*/ 	.word	0x00000000


	//----- nvinfo : EIATTR_REGCOUNT
	.align		4
.L_100:
        /*0150*/ 	.byte	0x04, 0x2f
        /*0152*/ 	.short	(.L_102 - .L_101)
	.align		4
.L_101:
        /*0154*/ 	.word	index@(_ZN3cub18CUB_300001_SM_10006detail10merge_sort26DeviceMergeSortMergeKernelINS2_10policy_hubIN6thrust24THRUST_300001_SM_1000_NS6detail15normal_iteratorINS6_10device_ptrIiEEEEE9Policy600ESB_PNS0_8NullTypeESB_SF_j17CompareCandMemberiSE_EEvbT2_T3_T4_PT6_PT7_T5_PSJ_SJ_NS1_7vsmem_tE)
        /*0158*/ 	.word	0x00000020


	//----- nvinfo : EIATTR_FRAME_SIZE
	.align		4
.L_102:
        /*015c*/ 	.byte	0x04, 0x11
        /*015e*/ 	.short	(.L_104 - .L_103)
	.align		4
.L_103:
        /*0160*/ 	.word	index@(_ZN3cub18CUB_300001_SM_10006detail10merge_sort26DeviceMergeSortMergeKernelINS2_10policy_hubIN6thrust24THRUST_300001_SM_1000_NS6detail15normal_iteratorINS6_10device_ptrIiEEEEE9Policy600ESB_PNS0_8NullTypeESB_SF_j17CompareCandMemberiSE_EEvbT2_T3_T4_PT6_PT7_T5_PSJ_SJ_NS1_7vsmem_tE)
        /*0164*/ 	.word	0x00000000


	//----- nvinfo : EIATTR_REGCOUNT
	.align		4
.L_104:
        /*0168*/ 	.byte	0x04, 0x2f
        /*016a*/ 	.short	(.L_106 - .L_105)
	.align		4
.L_105:
        /*016c*/ 	.word	index@(_ZN3cub18CUB_300001_SM_10006detail10merge_sort30DeviceMergeSortBlockSortKernelINS2_10policy_hubIN6thrust24THRUST_300001_SM_1000_NS6detail15normal_iteratorINS6_10device_ptrIiEEEEE9Policy600ESB_PNS0_8NullTypeESB_SF_m17CompareCandMemberiSE_EEvbT0_T1_T2_T3_T4_PT6_PT7_T5_NS1_7vsmem_tE)
        /*0170*/ 	.word	0x00000030


	//----- nvinfo : EIATTR_FRAME_SIZE
	.align		4
.L_106:
        /*0174*/ 	.byte	0x04, 0x11
        /*0176*/ 	.short	(.L_108 - .L_107)
	.align		4
.L_107:
        /*0178*/ 	.word	index@(_ZN3cub18CUB_300001_SM_10006detail10merge_sort30DeviceMergeSortBlockSortKernelINS2_10policy_hubIN6thrust24THRUST_300001_SM_1000_NS6detail15normal_iteratorINS6_10device_ptrIiEEEEE9Policy600ESB_PNS0_8NullTypeESB_SF_m17CompareCandMemberiSE_EEvbT0_T1_T2_T3_T4_PT6_PT7_T5_NS1_7vsmem_tE)
        /*017c*/ 	.word	0x00000000


	//----- nvinfo : EIATTR_REGCOUNT
	.align		4
.L_108:
        /*0180*/ 	.byte	0x04, 0x2f
        /*0182*/ 	.short	(.L_110 - .L_109)
	.align		4
.L_109:
        /*0184*/ 	.word	index@(_ZN3cub18CUB_300001_SM_10006detail10merge_sort30DeviceMergeSortPartitionKernelIN6thrust24THRUST_300001_SM_1000_NS6detail15normal_iteratorINS5_10device_ptrIiEEEEm17CompareCandMemberiEEvbT_PT2_T0_SF_PSF_T1_SF_i)
        /*0188*/ 	.word	0x0000001a


	//----- nvinfo : EIATTR_FRAME_SIZE
	.align		4
.L_110:
        /*018c*/ 	.byte	0x04, 0x11
        /*018e*/ 	.short	(.L_112 - .L_111)
	.align		4
.L_111:
        /*0190*/ 	.word	index@(_ZN3cub18CUB_300001_SM_10006detail10merge_sort30DeviceMergeSortPartitionKernelIN6thrust24THRUST_300001_SM_1000_NS6detail15normal_iteratorINS5_10device_ptrIiEEEEm17CompareCandMemberiEEvbT_PT2_T0_SF_PSF_T1_SF_i)
        /*0194*/ 	.word	0x00000000


	//----- nvinfo : EIATTR_REGCOUNT
	.align		4
.L_112:
        /*0198*/ 	.byte	0x04, 0x2f
        /*019a*/ 	.short	(.L_114 - .L_113)
	.align		4
.L_113:
        /*019c*/ 	.word	index@(_ZN3cub18CUB_300001_SM_10006detail10merge_sort26DeviceMergeSortMergeKernelINS2_10policy_hubIN6thrust24THRUST_300001_SM_1000_NS6detail15normal_iteratorINS6_10device_ptrIiEEEEE9Policy600ESB_PNS0_8NullTypeESB_SF_m17CompareCandMemberiSE_EEvbT2_T3_T4_PT6_PT7_T5_PSJ_SJ_NS1_7vsmem_tE)
        /*01a0*/ 	.word	0x00000028


	//----- nvinfo : EIATTR_FRAME_SIZE
	.align		4
.L_114:
        /*01a4*/ 	.byte	0x04, 0x11
        /*01a6*/ 	.short	(.L_116 - .L_115)
	.align		4
.L_115:
        /*01a8*/ 	.word	index@(_ZN3cub18CUB_300001_SM_10006detail10merge_sort26DeviceMergeSortMergeKernelINS2_10policy_hubIN6thrust24THRUST_300001_SM_1000_NS6detail15normal_iteratorINS6_10device_ptrIiEEEEE9Policy600ESB_PNS0_8NullTypeESB_SF_m17CompareCandMemberiSE_EEvbT2_T3_T4_PT6_PT7_T5_PSJ_SJ_NS1_7vsmem_tE)
        /*01ac*/ 	.word	0x00000000


	//----- nvinfo : EIATTR_MIN_STACK_SIZE
	.align		4
.L_116:
        /*01b0*/ 	.byte	0x04, 0x12
        /*01b2*/ 	.short	(.L_118 - .L_117)
	.align		4
.L_117:
        /*01b4*/ 	.word	index@(_ZN3cub18CUB_300001_SM_10006detail10merge_sort26DeviceMergeSortMergeKernelINS2_10policy_hubIN6thrust24THRUST_300001_SM_1000_NS6detail15normal_iteratorINS6_10device_ptrIiEEEEE9Policy600ESB_PNS0_8NullTypeESB_SF_m17CompareCandMemberiSE_EEvbT2_T3_T4_PT6_PT7_T5_PSJ_SJ_NS1_7vsmem_tE)
        /*01b8*/ 	.word	0x00000000


	//----- nvinfo : EIATTR_MIN_STACK_SIZE
	.align		4
.L_118:
        /*01bc*/ 	.byte	0x04, 0x12
        /*01be*/ 	.short	(.L_120 - .L_119)
	.align		4
.L_119:
        /*01c0*/ 	.word	index@(_ZN3cub18CUB_300001_SM_10006detail10merge_sort30DeviceMergeSortPartitionKernelIN6thrust24THRUST_300001_SM_1000_NS6detail15normal_iteratorINS5_10device_ptrIiEEEEm17CompareCandMemberiEEvbT_PT2_T0_SF_PSF_T1_SF_i)
        /*01c4*/ 	.word	0x00000000


	//----- nvinfo : EIATTR_MIN_STACK_SIZE
	.align		4
.L_120:
        /*01c8*/ 	.byte	0x04, 0x12
        /*01ca*/ 	.short	(.L_122 - .L_121)
	.align		4
.L_121:
        /*01cc*/ 	.word	index@(_ZN3cub18CUB_300001_SM_10006detail10merge_sort30DeviceMergeSortBlockSortKernelINS2_10policy_hubIN6thrust24THRUST_300001_SM_1000_NS6detail15normal_iteratorINS6_10device_ptrIiEEEEE9Policy600ESB_PNS0_8NullTypeESB_SF_m17CompareCandMemberiSE_EEvbT0_T1_T2_T3_T4_PT6_PT7_T5_NS1_7vsmem_tE)
        /*01d0*/ 	.word	0x00000000


	//----- nvinfo : EIATTR_MIN_STACK_SIZE
	.align		4
.L_122:
        /*01d4*/ 	.byte	0x04, 0x12
        /*01d6*/ 	.short	(.L_124 - .L_123)
	.align		4
.L_123:
        /*01d8*/ 	.word	index@(_ZN3cub18CUB_300001_SM_10006detail10merge_sort26DeviceMergeSortMergeKernelINS2_10policy_hubIN6thrust24THRUST_300001_SM_1000_NS6detail15normal_iteratorINS6_10device_ptrIiEEEEE9Policy600ESB_PNS0_8NullTypeESB_SF_j17CompareCandMemberiSE_EEvbT2_T3_T4_PT6_PT7_T5_PSJ_SJ_NS1_7vsmem_tE)
        /*01dc*/ 	.word	0x00000000


	//----- nvinfo : EIATTR_MIN_STACK_SIZE
	.align		4
.L_124:
        /*01e0*/ 	.byte	0x04, 0x12
        /*01e2*/ 	.short	(.L_126 - .L_125)
	.align		4
.L_125:
        /*01e4*/ 	.word	index@(_ZN3cub18CUB_300001_SM_10006detail10merge_sort30DeviceMergeSortPartitionKernelIN6thrust24THRUST_300001_SM_1000_NS6detail15normal_iteratorINS5_10device_ptrIiEEEEj17CompareCandMemberiEEvbT_PT2_T0_SF_PSF_T1_SF_i)
        /*01e8*/ 	.word	0x00000000


	//----- nvinfo : EIATTR_MIN_STACK_SIZE
	.align		4
.L_126:
        /*01ec*/ 	.byte	0x04, 0x12
        /*01ee*/ 	.short	(.L_128 - .L_127)
	.align		4
.L_127:
        /*01f0*/ 	.word	index@(_ZN3cub18CUB_300001_SM_10006detail10merge_sort30DeviceMergeSortBlockSortKernelINS2_10policy_hubIN6thrust24THRUST_300001_SM_1000_NS6detail15normal_iteratorINS6_10device_ptrIiEEEEE9Policy600ESB_PNS0_8NullTypeESB_SF_j17CompareCandMemberiSE_EEvbT0_T1_T2_T3_T4_PT6_PT7_T5_NS1_7vsmem_tE)
        /*01f4*/ 	.word	0x00000000


	//----- nvinfo : EIATTR_MIN_STACK_SIZE
	.align		4
.L_128:
        /*01f8*/ 	.byte	0x04, 0x12
        /*01fa*/ 	.short	(.L_130 - .L_129)
	.align		4
.L_129:
        /*01fc*/ 	.word	index@(_ZN3cub18CUB_300001_SM_10006detail8for_each13static_kernelINS2_12policy_hub_t12policy_500_tEmN6thrust24THRUST_300001_SM_1000_NS8cuda_cub20__uninitialized_fill7functorINS7_10device_ptrI5SCandEESC_EEEEvT0_T1_)
        /*0200*/ 	.word	0x00000000


	//----- nvinfo : EIATTR_MIN_STACK_SIZE
	.align		4
.L_130:
        /*0204*/ 	.byte	0x04, 0x12
        /*0206*/ 	.short	(.L_132 - .L_131)
	.align		4
.L_131:
        /*0208*/ 	.word	index@(_ZN3cub18CUB_300001_SM_10006detail8for_each13static_kernelINS2_12policy_hub_t12policy_500_tEmN6thrust24THRUST_300001_SM_1000_NS8cuda_cub20__uninitialized_fill7functorINS7_10device_ptrIiEEiEEEEvT0_T1_)
        /*020c*/ 	.word	0x00000000


	//----- nvinfo : EIATTR_MIN_STACK_SIZE
	.align		4
.L_132:
        /*0210*/ 	.byte	0x04, 0x12
        /*0212*/ 	.short	(.L_134 - .L_133)
	.align		4
.L_133:
        /*0214*/ 	.word	index@(_ZN3cub18CUB_300001_SM_10006detail11EmptyKernelIvEEvv)
        /*0218*/ 	.word	0x00000000


	//----- nvinfo : EIATTR_MIN_STACK_SIZE
	.align		4
.L_134:
        /*021c*/ 	.byte	0x04, 0x12
        /*021e*/ 	.short	(.L_136 - .L_135)
	.align		4
.L_135:
        /*0220*/ 	.word	index@(_ZN6thrust24THRUST_300001_SM_1000_NS8cuda_cub4core6detail13_kernel_agentINS1_8__reduce11ReduceAgentIPN4cuda3std3__45tupleIJilEEESC_SB_lNS1_9__extrema9arg_max_fIil11CompareCandEEEEJSC_SC_iSG_EEEvDpT0_)
        /*0224*/ 	.word	0x00000000


	//----- nvinfo : EIATTR_MIN_STACK_SIZE
	.align		4
.L_136:
        /*0228*/ 	.byte	0x04, 0x12
        /*022a*/ 	.short	(.L_138 - .L_137)
	.align		4
.L_137:
        /*022c*/ 	.word	index@(_ZN6thrust24THRUST_300001_SM_1000_NS8cuda_cub4core6detail13_kernel_agentINS1_8__reduce10DrainAgentIlEEJN3cub18CUB_300001_SM_10009GridQueueIyEElEEEvDpT0_)
        /*0230*/ 	.word	0x00000000


	//----- nvinfo : EIATTR_MIN_STACK_SIZE
	.align		4
.L_138:
        /*0234*/ 	.byte	0x04, 0x12
        /*0236*/ 	.short	(.L_140 - .L_139)
	.align		4
.L_139:
        /*0238*/ 	.word	index@(_ZN6thrust24THRUST_300001_SM_1000_NS8cuda_cub4core6detail13_kernel_agentINS1_8__reduce11ReduceAgentINS0_12zip_iteratorIN4cuda3std3__45tupleIJNS0_6detail15normal_iteratorINS0_10device_ptrIKiEEEENS0_17counting_iteratorIlNS0_11use_defaultESJ_SJ_EEEEEEEPNSB_IJilEEESN_lNS1_9__extrema9arg_max_fIil11CompareCandEEEEJSM_SO_lN3cub18CUB_300001_SM_100013GridEvenShareIlEENSV_9GridQueueIyEESS_EEEvDpT0_)
        /*023c*/ 	.word	0x00000000


	//----- nvinfo : EIATTR_MIN_STACK_SIZE
	.align		4
.L_140:
        /*0240*/ 	.byte	0x04, 0x12
        /*0242*/ 	.short	(.L_142 - .L_141)
	.align		4
.L_141:
        /*0244*/ 	.word	index@(_ZN6thrust24THRUST_300001_SM_1000_NS8cuda_cub4core6detail13_kernel_agentINS1_8__reduce11ReduceAgentINS0_12zip_iteratorIN4cuda3std3__45tupleIJNS0_6detail15normal_iteratorINS0_10device_ptrIKiEEEENS0_17counting_iteratorIlNS0_11use_defaultESJ_SJ_EEEEEEEPNSB_IJilEEESN_lNS1_9__extrema9arg_max_fIil11CompareCandEEEEJSM_SO_lSS_EEEvDpT0_)
        /*0248*/ 	.word	0x00000000


	//----- nvinfo : EIATTR_MIN_STACK_SIZE
	.align		4
.L_142:
        /*024c*/ 	.byte	0x04, 0x12
        /*024e*/ 	.short	(.L_144 - .L_143)
	.align		4
.L_143:
        /*0250*/ 	.word	index@(_ZN6thrust24THRUST_300001_SM_1000_NS8cuda_cub4core6detail13_kernel_agentINS1_8__reduce11ReduceAgentIPN4cuda3std3__45tupleIJilEEESC_SB_iNS1_9__extrema9arg_max_fIil11CompareCandEEEEJSC_SC_iSG_EEEvDpT0_)
        /*0254*/ 	.word	0x00000000


	//----- nvinfo : EIATTR_MIN_STACK_SIZE
	.align		4
.L_144:
        /*0258*/ 	.byte	0x04, 0x12
        /*025a*/ 	.short	(.L_146 - .L_145)
	.align		4
.L_145:
        /*025c*/ 	.word	index@(_ZN6thrust24THRUST_300001_SM_1000_NS8cuda_cub4core6detail13_kernel_agentINS1_8__reduce10DrainAgentIiEEJN3cub18CUB_300001_SM_10009GridQueueIjEEiEEEvDpT0_)
        /*0260*/ 	.word	0x00000000


	//----- nvinfo : EIATTR_MIN_STACK_SIZE
	.align		4
.L_146:
        /*0264*/ 	.byte	0x04, 0x12
        /*0266*/ 	.short	(.L_148 - .L_147)
	.align		4
.L_147:
        /*0268*/ 	.word	index@(_ZN6thrust24THRUST_300001_SM_1000_NS8cuda_cub4core6detail13_kernel_agentINS1_8__reduce11ReduceAgentINS0_12zip_iteratorIN4cuda3std3__45tupleIJNS0_6detail15normal_iteratorINS0_10device_ptrIKiEEEENS0_17counting_iteratorIlNS0_11use_defaultESJ_SJ_EEEEEEEPNSB_IJilEEESN_iNS1_9__extrema9arg_max_fIil11CompareCandEEEEJSM_SO_iN3cub18CUB_300001_SM_100013GridEvenShareIiEENSV_9GridQueueIjEESS_EEEvDpT0_)
        /*026c*/ 	.word	0x00000000


	//----- nvinfo : EIATTR_MIN_STACK_SIZE
	.align		4
.L_148:
        /*0270*/ 	.byte	0x04, 0x12
        /*0272*/ 	.short	(.L_150 - .L_149)
	.align		4
.L_149:
        /*0274*/ 	.word	index@(_ZN6thrust24THRUST_300001_SM_1000_NS8cuda_cub4core6detail13_kernel_agentINS1_8__reduce11ReduceAgentINS0_12zip_iteratorIN4cuda3std3__45tupleIJNS0_6detail15normal_iteratorINS0_10device_ptrIKiEEEENS0_17counting_iteratorIlNS0_11use_defaultESJ_SJ_EEEEEEEPNSB_IJilEEESN_iNS1_9__extrema9arg_max_fIil11CompareCandEEEEJSM_SO_iSS_EEEvDpT0_)
        /*0278*/ 	.word	0x00000000


	//----- nvinfo : EIATTR_MIN_STACK_SIZE
	.align		4
.L_150:
        /*027c*/ 	.byte	0x04, 0x12
        /*027e*/ 	.short	(.L_152 - .L_151)
	.align		4
.L_151:
        /*0280*/ 	.word	index@(_Z23select_delegates_kernelP5SCandPiiS1_S1_)
        /*0284*/ 	.word	0x00000000
.L_152:


//--------------------- .nv.compat                --------------------------
	.section	.nv.compat,"",@"SHT_CUDA_COMPAT_INFO"
	.align	4
        /*0000*/ 	.byte	0x02, 0x09, 0x00, 0x00, 0x02, 0x02, 0x01, 0x00, 0x02, 0x05, 0x05, 0x00, 0x03, 0x07, 0x01, 0x01
        /*0010*/ 	.byte	0x02, 0x03, 0x00, 0x00, 0x02, 0x06, 0x01, 0x00, 0x04, 0x0b, 0x08, 0x00, 0x09, 0x00, 0x00, 0x00
        /*0020*/ 	.byte	0x00, 0x00, 0x00, 0x00


//--------------------- .nv.info._ZN3cub18CUB_300001_SM_10006detail10merge_sort26DeviceMergeSortMergeKernelINS2_10policy_hubIN6thrust24THRUST_300001_SM_1000_NS6detail15normal_iteratorINS6_10device_ptrIiEEEEE9Policy600ESB_PNS0_8NullTypeESB_SF_m17CompareCandMemberiSE_EEvbT2_T3_T4_PT6_PT7_T5_PSJ_SJ_NS1_7vsmem_tE --------------------------
	.section	.nv.info._ZN3cub18CUB_300001_SM_10006detail10merge_sort26DeviceMergeSortMergeKernelINS2_10policy_hubIN6thrust24THRUST_300001_SM_1000_NS6detail15normal_iteratorINS6_10device_ptrIiEEEEE9Policy600ESB_PNS0_8NullTypeESB_SF_m17CompareCandMemberiSE_EEvbT2_T3_T4_PT6_PT7_T5_PSJ_SJ_NS1_7vsmem_tE,"",@"SHT_CUDA_INFO"
	.sectionflags	@""
	.align	4


	//----- nvinfo : EIATTR_CUDA_API_VERSION
	.align		4
        /*0000*/ 	.byte	0x04, 0x37
        /*0002*/ 	.short	(.L_154 - .L_153)
.L_153:
        /*0004*/ 	.word	0x00000082


	//----- nvinfo : EIATTR_KPARAM_INFO
	.align		4
.L_154:
        /*0008*/ 	.byte	0x04, 0x17
        /*000a*/ 	.short	(.L_156 - .L_155)
.L_155:
        /*000c*/ 	.word	0x00000000
        /*0010*/ 	.short	0x0009
        /*0012*/ 	.short	0x0050
        /*0014*/ 	.byte	0x00, 0xf0, 0x21, 0x00


	//----- nvinfo : EIATTR_KPARAM_INFO
	.align		4
.L_156:
        /*0018*/ 	.byte	0x04, 0x17
        /*001a*/ 	.short	(.L_158 - .L_157)
.L_157:
        /*001c*/ 	.word	0x00000000
        /*0020*/ 	.short	0x0008
        /*0022*/ 	.short	0x0048
        /*0024*/ 	.byte	0x00, 0xf0, 0x21, 0x00


	//----- nvinfo : EIATTR_KPARAM_INFO
	.align		4
.L_158:
        /*0028*/ 	.byte	0x04, 0x17
        /*002a*/ 	.short	(.L_160 - .L_159)
.L_159:
        /*002c*/ 	.word	0x00000000
        /*0030*/ 	.short	0x0007
        /*0032*/ 	.short	0x0040
        /*0034*/ 	.byte	0x00, 0xf5, 0x21, 0x00


	//----- nvinfo : EIATTR_KPARAM_INFO
	.align		4
.L_160:
        /*0038*/ 	.byte	0x04, 0x17
        /*003a*/ 	.short	(.L_162 - .L_161)
.L_161:
        /*003c*/ 	.word	0x00000000
        /*0040*/ 	.short	0x0006
        /*0042*/ 	.short	0x0030
        /*0044*/ 	.byte	0x00, 0xf0, 0x41, 0x00


	//----- nvinfo : EIATTR_KPARAM_INFO
	.align		4
.L_162:
        /*0048*/ 	.byte	0x04, 0x17
        /*004a*/ 	.short	(.L_164 - .L_163)
.L_163:
        /*004c*/ 	.word	0x00000000
        /*0050*/ 	.short	0x0005
        /*0052*/ 	.short	0x0028
        /*0054*/ 	.byte	0x00, 0xf5, 0x21, 0x00


	//----- nvinfo : EIATTR_KPARAM_INFO
	.align		4
.L_164:
        /*0058*/ 	.byte	0x04, 0x17
        /*005a*/ 	.short	(.L_166 - .L_165)
.L_165:
        /*005c*/ 	.word	0x00000000
        /*0060*/ 	.short	0x0004
        /*0062*/ 	.short	0x0020
        /*0064*/ 	.byte	0x00, 0xf5, 0x21, 0x00


	//----- nvinfo : EIATTR_KPARAM_INFO
	.align		4
.L_166:
        /*0068*/ 	.byte	0x04, 0x17
        /*006a*/ 	.short	(.L_168 - .L_167)
.L_167:
        /*006c*/ 	.word	0x00000000
        /*0070*/ 	.short	0x0003
        /*0072*/ 	.short	0x0018
        /*0074*/ 	.byte	0x00, 0xf0, 0x21, 0x00


	//----- nvinfo : EIATTR_KPARAM_INFO
	.align		4
.L_168:
        /*0078*/ 	.byte	0x04, 0x17
        /*007a*/ 	.short	(.L_170 - .L_169)
.L_169:
        /*007c*/ 	.word	0x00000000
        /*0080*/ 	.short	0x0002
        /*0082*/ 	.short	0x0010
        /*0084*/ 	.byte	0x00, 0xf5, 0x21, 0x00


	//----- nvinfo : EIATTR_KPARAM_INFO
	.align		4
.L_170:
        /*0088*/ 	.byte	0x04, 0x17
        /*008a*/ 	.short	(.L_172 - .L_171)
.L_171:
        /*008c*/ 	.word	0x00000000
        /*0090*/ 	.short	0x0001
        /*0092*/ 	.short	0x0008
        /*0094*/ 	.byte	0x00, 0xf0, 0x21, 0x00


	//----- nvinfo : EIATTR_KPARAM_INFO
	.align		4
.L_172:
        /*0098*/ 	.byte	0x04, 0x17
        /*009a*/ 	.short	(.L_174 - .L_173)
.L_173:
        /*009c*/ 	.word	0x00000000
        /*00a0*/ 	.short	0x0000
        /*00a2*/ 	.short	0x0000
        /*00a4*/ 	.byte	0x00, 0xf0, 0x05, 0x00


	//----- nvinfo : EIATTR_SPARSE_MMA_MASK
	.align		4
.L_174:
        /*00a8*/ 	.byte	0x03, 0x50
        /*00aa*/ 	.short	0x0000


	//----- nvinfo : EIATTR_MAXREG_COUNT
	.align		4
        /*00ac*/ 	.byte	0x03, 0x1b
        /*00ae*/ 	.short	0x00ff


	//----- nvinfo : EIATTR_NUM_BARRIERS
	.align		4
        /*00b0*/ 	.byte	0x02, 0x4c
        /*00b2*/ 	.byte	0x01
	.zero		1


	//----- nvinfo : EIATTR_MERCURY_ISA_VERSION
	.align		4
        /*00b4*/ 	.byte	0x03, 0x5f
        /*00b6*/ 	.short	0x0101


	//----- nvinfo : EIATTR_COOP_GROUP_MASK_REGIDS
	.align		4
        /*00b8*/ 	.byte	0x04, 0x29
        /*00ba*/ 	.short	(.L_176 - .L_175)


	//   ....[0]....
.L_175:
        /*00bc*/ 	.word	0xffffffff


	//   ....[1]....
        /*00c0*/ 	.word	0xffffffff


	//   ....[2]....
        /*00c4*/ 	.word	0xffffffff


	//   ....[3]....
        /*00c8*/ 	.word	0xffffffff


	//----- nvinfo : EIATTR_COOP_GROUP_INSTR_OFFSETS
	.align		4
.L_176:
        /*00cc*/ 	.byte	0x04, 0x28
        /*00ce*/ 	.short	(.L_178 - .L_177)


	//   ....[0]....
.L_177:
        /*00d0*/ 	.word	0x000034b0


	//   ....[1]....
        /*00d4*/ 	.word	0x00003930


	//   ....[2]....
        /*00d8*/ 	.word	0x00007630


	//   ....[3]....
        /*00dc*/ 	.word	0x00007c80


	//----- nvinfo : EIATTR_VRC_CTA_INIT_COUNT
	.align		4
.L_178:
        /*00e0*/ 	.byte	0x02, 0x4a
	.zero		1
	.zero		1


	//----- nvinfo : EIATTR_EXIT_INSTR_OFFSETS
	.align		4
        /*00e4*/ 	.byte	0x04, 0x1c
        /*00e6*/ 	.short	(.L_180 - .L_179)


	//   ....[0]....
.L_179:
        /*00e8*/ 	.word	0x00003700


	//   ....[1]....
        /*00ec*/ 	.word	0x00003b60


	//   ....[2]....
        /*00f0*/ 	.word	0x00007a90


	//   ....[3]....
        /*00f4*/ 	.word	0x00007ab0


	//   ....[4]....
        /*00f8*/ 	.word	0x00008150


	//   ....[5]....
        /*00fc*/ 	.word	0x00008170


	//----- nvinfo : EIATTR_MAX_THREADS
	.align		4
.L_180:
        /*0100*/ 	.byte	0x04, 0x05
        /*0102*/ 	.short	(.L_182 - .L_181)
.L_181:
        /*0104*/ 	.word	0x00000100
        /*0108*/ 	.word	0x00000001
        /*010c*/ 	.word	0x00000001


	//----- nvinfo : EIATTR_CRS_STACK_SIZE
	.align		4
.L_182:
        /*0110*/ 	.byte	0x04, 0x1e
        /*0112*/ 	.short	(.L_184 - .L_183)
.L_183:
        /*0114*/ 	.word	0x00000000


	//----- nvinfo : EIATTR_CBANK_PARAM_SIZE
	.align		4
.L_184:
        /*0118*/ 	.byte	0x03, 0x19
        /*011a*/ 	.short	0x0058


	//----- nvinfo : EIATTR_PARAM_CBANK
	.align		4
        /*011c*/ 	.byte	0x04, 0x0a
        /*011e*/ 	.short	(.L_186 - .L_185)
	.align		4
.L_185:
        /*0120*/ 	.word	index@(.nv.constant0._ZN3cub18CUB_300001_SM_10006detail10merge_sort26DeviceMergeSortMergeKernelINS2_10policy_hubIN6thrust24THRUST_300001_SM_1000_NS6detail15normal_iteratorINS6_10device_ptrIiEEEEE9Policy600ESB_PNS0_8NullTypeESB_SF_m17CompareCandMemberiSE_EEvbT2_T3_T4_PT6_PT7_T5_PSJ_SJ_NS1_7vsmem_tE)
        /*0124*/ 	.short	0x0380
        /*0126*/ 	.short	0x0058


	//----- nvinfo : EIATTR_SW_WAR
	.align		4
.L_186:
        /*0128*/ 	.byte	0x04, 0x36
        /*012a*/ 	.short	(.L_188 - .L_187)
.L_187:
        /*012c*/ 	.word	0x00000008
.L_188:


//--------------------- .nv.info._ZN3cub18CUB_300001_SM_10006detail10merge_sort30DeviceMergeSortPartitionKernelIN6thrust24THRUST_300001_SM_1000_NS6detail15normal_iteratorINS5_10device_ptrIiEEEEm17CompareCandMemberiEEvbT_PT2_T0_SF_PSF_T1_SF_i --------------------------
	.section	.nv.info._ZN3cub18CUB_300001_SM_10006detail10merge_sort30DeviceMergeSortPartitionKernelIN6thrust24THRUST_300001_SM_1000_NS6detail15normal_iteratorINS5_10device_ptrIiEEEEm17CompareCandMemberiEEvbT_PT2_T0_SF_PSF_T1_SF_i,"",@"SHT_CUDA_INFO"
	.sectionflags	@""
	.align	4


	//----- nvinfo : EIATTR_CUDA_API_VERSION
	.align		4
        /*0000*/ 	.byte	0x04, 0x37
        /*0002*/ 	.short	(.L_190 - .L_189)
.L_189:
        /*0004*/ 	.word	0x00000082


	//----- nvinfo : EIATTR_KPARAM_INFO
	.align		4
.L_190:
        /*0008*/ 	.byte	0x04, 0x17
        /*000a*/ 	.short	(.L_192 - .L_191)
.L_191:
        /*000c*/ 	.word	0x00000000
        /*0010*/ 	.short	0x0008
        /*0012*/ 	.short	0x0048
        /*0014*/ 	.byte	0x00, 0xf0, 0x11, 0x00


	//----- nvinfo : EIATTR_KPARAM_INFO
	.align		4
.L_192:
        /*0018*/ 	.byte	0x04, 0x17
        /*001a*/ 	.short	(.L_194 - .L_193)
.L_193:
        /*001c*/ 	.word	0x00000000
        /*0020*/ 	.short	0x0007
        /*0022*/ 	.short	0x0040
        /*0024*/ 	.byte	0x00, 0xf0, 0x21, 0x00


	//----- nvinfo : EIATTR_KPARAM_INFO
	.align		4
.L_194:
        /*0028*/ 	.byte	0x04, 0x17
        /*002a*/ 	.short	(.L_196 - .L_195)
.L_195:
        /*002c*/ 	.word	0x00000000
        /*0030*/ 	.short	0x0006
        /*0032*/ 	.short	0x0030
        /*0034*/ 	.byte	0x00, 0xf0, 0x41, 0x00


	//----- nvinfo : EIATTR_KPARAM_INFO
	.align		4
.L_196:
        /*0038*/ 	.byte	0x04, 0x17
        /*003a*/ 	.short	(.L_198 - .L_197)
.L_197:
        /*003c*/ 	.word	0x00000000
        /*0040*/ 	.short	0x0005
        /*0042*/ 	.short	0x0028
        /*0044*/ 	.byte	0x00, 0xf5, 0x21, 0x00


	//----- nvinfo : EIATTR_KPARAM_INFO
	.align		4
.L_198:
        /*0048*/ 	.byte	0x04, 0x17
        /*004a*/ 	.short	(.L_200 - .L_199)
.L_199:
        /*004c*/ 	.word	0x00000000
        /*0050*/ 	.short	0x0004
        /*0052*/ 	.short	0x0020
        /*0054*/ 	.byte	0x00, 0xf0, 0x21, 0x00


	//----- nvinfo : EIATTR_KPARAM_INFO
	.align		4
.L_200:
        /*0058*/ 	.byte	0x04, 0x17
        /*005a*/ 	.short	(.L_202 - .L_201)
.L_201:
        /*005c*/ 	.word	0x00000000
        /*0060*/ 	.short	0x0003
        /*0062*/ 	.short	0x0018
        /*0064*/ 	.byte	0x00, 0xf0, 0x21, 0x00


	//----- nvinfo : EIATTR_KPARAM_INFO
	.align		4
.L_202:
        /*0068*/ 	.byte	0x04, 0x17
        /*006a*/ 	.short	(.L_204 - .L_203)
.L_203:
        /*006c*/ 	.word	0x00000000
        /*0070*/ 	.short	0x0002
        /*0072*/ 	.short	0x0010
        /*0074*/ 	.byte	0x00, 0xf5, 0x21, 0x00


	//----- nvinfo : EIATTR_KPARAM_INFO
	.align		4
.L_204:
        /*0078*/ 	.byte	0x04, 0x17
        /*007a*/ 	.short	(.L_206 - .L_205)
.L_205:
        /*007c*/ 	.word	0x00000000
        /*0080*/ 	.short	0x0001
        /*0082*/ 	.short	0x0008
        /*0084*/ 	.byte	0x00, 0xf0, 0x21, 0x00


	//----- nvinfo : EIATTR_KPARAM_INFO
	.align		4
.L_206:
        /*0088*/ 	.byte	0x04, 0x17
        /*008a*/ 	.short	(.L_208 - .L_207)
.L_207:
        /*008c*/ 	.word	0x00000000
        /*0090*/ 	.short	0x0000
        /*0092*/ 	.short	0x0000
        /*0094*/ 	.byte	0x00, 0xf0, 0x05, 0x00


	//----- nvinfo : EIATTR_SPARSE_MMA_MASK
	.align		4
.L_208:
        /*0098*/ 	.byte	0x03, 0x50
        /*009a*/ 	.short	0x0000


	//----- nvinfo : EIATTR_MAXREG_COUNT
	.align		4
        /*009c*/ 	.byte	0x03, 0x1b
        /*009e*/ 	.short	0x00ff


	//----- nvinfo : EIATTR_MERCURY_ISA_VERSION
	.align		4
        /*00a0*/ 	.byte	0x03, 0x5f
        /*00a2*/ 	.short	0x0101


	//----- nvinfo : EIATTR_VRC_CTA_INIT_COUNT
	.align		4
        /*00a4*/ 	.byte	0x02, 0x4a
	.zero		1
	.zero		1


	//----- nvinfo : EIATTR_EXIT_INSTR_OFFSETS
	.align		4
        /*00a8*/ 	.byte	0x04, 0x1c
        /*00aa*/ 	.short	(.L_210 - .L_209)


	//   ....[0]....
.L_209:
        /*00ac*/ 	.word	0x00000080


	//   ....[1]....
        /*00b0*/ 	.word	0x000003d0


	//   ....[2]....
        /*00b4*/ 	.word	0x00000cb0


	//----- nvinfo : EIATTR_CRS_STACK_SIZE
	.align		4
.L_210:
        /*00b8*/ 	.byte	0x04, 0x1e
        /*00ba*/ 	.short	(.L_212 - .L_211)
.L_211:
        /*00bc*/ 	.word	0x00000000


	//----- nvinfo : EIATTR_CBANK_PARAM_SIZE
	.align		4
.L_212:
        /*00c0*/ 	.byte	0x03, 0x19
        /*00c2*/ 	.short	0x004c


	//----- nvinfo : EIATTR_PARAM_CBANK
	.align		4
        /*00c4*/ 	.byte	0x04, 0x0a
        /*00c6*/ 	.short	(.L_214 - .L_213)
	.align		4
.L_213:
        /*00c8*/ 	.word	index@(.nv.constant0._ZN3cub18CUB_300001_SM_10006detail10merge_sort30DeviceMergeSortPartitionKernelIN6thrust24THRUST_300001_SM_1000_NS6detail15normal_iteratorINS5_10device_ptrIiEEEEm17CompareCandMemberiEEvbT_PT2_T0_SF_PSF_T1_SF_i)
        /*00cc*/ 	.short	0x0380
        /*00ce*/ 	.short	0x004c


	//----- nvinfo : EIATTR_SW_WAR
	.align		4
.L_214:
        /*00d0*/ 	.byte	0x04, 0x36
        /*00d2*/ 	.short	(.L_216 - .L_215)
.L_215:
        /*00d4*/ 	.word	0x00000008
.L_216:


//--------------------- .nv.info._ZN3cub18CUB_300001_SM_10006detail10merge_sort30DeviceMergeSortBlockSortKernelINS2_10policy_hubIN6thrust24THRUST_300001_SM_1000_NS6detail15normal_iteratorINS6_10device_ptrIiEEEEE9Policy600ESB_PNS0_8NullTypeESB_SF_m17CompareCandMemberiSE_EEvbT0_T1_T2_T3_T4_PT6_PT7_T5_NS1_7vsmem_tE --------------------------
	.section	.nv.info._ZN3cub18CUB_300001_SM_10006detail10merge_sort30DeviceMergeSortBlockSortKernelINS2_10policy_hubIN6thrust24THRUST_300001_SM_1000_NS6detail15normal_iteratorINS6_10device_ptrIiEEEEE9Policy600ESB_PNS0_8NullTypeESB_SF_m17CompareCandMemberiSE_EEvbT0_T1_T2_T3_T4_PT6_PT7_T5_NS1_7vsmem_tE,"",@"SHT_CUDA_INFO"
	.sectionflags	@""
	.align	4


	//----- nvinfo : EIATTR_CUDA_API_VERSION
	.align		4
        /*0000*/ 	.byte	0x04, 0x37
        /*0002*/ 	.short	(.L_218 - .L_217)
.L_217:
        /*0004*/ 	.word	0x00000082


	//----- nvinfo : EIATTR_KPARAM_INFO
	.align		4
.L_218:
        /*0008*/ 	.byte	0x04, 0x17
        /*000a*/ 	.short	(.L_220 - .L_219)
.L_219:
        /*000c*/ 	.word	0x00000000
        /*0010*/ 	.short	0x0009
        /*0012*/ 	.short	0x0050
        /*0014*/ 	.byte	0x00, 0xf0, 0x21, 0x00


	//----- nvinfo : EIATTR_KPARAM_INFO
	.align		4
.L_220:
        /*0018*/ 	.byte	0x04, 0x17
        /*001a*/ 	.short	(.L_222 - .L_221)
.L_221:
        /*001c*/ 	.word	0x00000000
        /*0020*/ 	.short	0x0008
        /*0022*/ 	.short	0x0040
        /*0024*/ 	.byte	0x00, 0xf0, 0x41, 0x00


	//----- nvinfo : EIATTR_KPARAM_INFO
	.align		4
.L_222:
        /*0028*/ 	.byte	0x04, 0x17
        /*002a*/ 	.short	(.L_224 - .L_223)
.L_223:
        /*002c*/ 	.word	0x00000000
        /*0030*/ 	.short	0x0007
        /*0032*/ 	.short	0x0038
        /*0034*/ 	.byte	0x00, 0xf5, 0x21, 0x00


	//----- nvinfo : EIATTR_KPARAM_INFO
	.align		4
.L_224:
        /*0038*/ 	.byte	0x04, 0x17
        /*003a*/ 	.short	(.L_226 - .L_225)
.L_225:
        /*003c*/ 	.word	0x00000000
        /*0040*/ 	.short	0x0006
        /*0042*/ 	.short	0x0030
        /*0044*/ 	.byte	0x00, 0xf5, 0x21, 0x00


	//----- nvinfo : EIATTR_KPARAM_INFO
	.align		4
.L_226:
        /*0048*/ 	.byte	0x04, 0x17
        /*004a*/ 	.short	(.L_228 - .L_227)
.L_227:
        /*004c*/ 	.word	0x00000000
        /*0050*/ 	.short	0x0005
        /*0052*/ 	.short	0x0028
        /*0054*/ 	.byte	0x00, 0xf0, 0x21, 0x00


	//----- nvinfo : EIATTR_KPARAM_INFO
	.align		4
.L_228:
        /*0058*/ 	.byte	0x04, 0x17
        /*005a*/ 	.short	(.L_230 - .L_229)
.L_229:
        /*005c*/ 	.word	0x00000000
        /*0060*/ 	.short	0x0004
        /*0062*/ 	.short	0x0020
        /*0064*/ 	.byte	0x00, 0xf5, 0x21, 0x00


	//----- nvinfo : EIATTR_KPARAM_INFO
	.align		4
.L_230:
        /*0068*/ 	.byte	0x04, 0x17
        /*006a*/ 	.short	(.L_232 - .L_231)
.L_231:
        /*006c*/ 	.word	0x00000000
        /*0070*/ 	.short	0x0003
        /*0072*/ 	.short	0x0018
        /*0074*/ 	.byte	0x00, 0xf0, 0x21, 0x00


	//----- nvinfo : EIATTR_KPARAM_INFO
	.align		4
.L_232:
        /*0078*/ 	.byte	0x04, 0x17
        /*007a*/ 	.short	(.L_234 - .L_233)
.L_233:
        /*007c*/ 	.word	0x00000000
        /*0080*/ 	.short	0x0002
        /*0082*/ 	.short	0x0010
        /*0084*/ 	.byte	0x00, 0xf5, 0x21, 0x00


	//----- nvinfo : EIATTR_KPARAM_INFO
	.align		4
.L_234:
        /*0088*/ 	.byte	0x04, 0x17
        /*008a*/ 	.short	(.L_236 - .L_235)
.L_235:
        /*008c*/ 	.word	0x00000000
        /*0090*/ 	.short	0x0001
        /*0092*/ 	.short	0x0008
        /*0094*/ 	.byte	0x00, 0xf0, 0x21, 0x00


	//----- nvinfo : EIATTR_KPARAM_INFO
	.align		4
.L_236:
        /*0098*/ 	.byte	0x04, 0x17
        /*009a*/ 	.short	(.L_238 - .L_237)
.L_237:
        /*009c*/ 	.word	0x00000000
        /*00a0*/ 	.short	0x0000
        /*00a2*/ 	.short	0x0000
        /*00a4*/ 	.byte	0x00, 0xf0, 0x05, 0x00


	//----- nvinfo : EIATTR_SPARSE_MMA_MASK
	.align		4
.L_238:
        /*00a8*/ 	.byte	0x03, 0x50
        /*00aa*/ 	.short	0x0000


	//----- nvinfo : EIATTR_MAXREG_COUNT
	.align		4
        /*00ac*/ 	.byte	0x03, 0x1b
        /*00ae*/ 	.short	0x00ff


	//----- nvinfo : EIATTR_NUM_BARRIERS
	.align		4
        /*00b0*/ 	.byte	0x02, 0x4c
        /*00b2*/ 	.byte	0x01
	.zero		1


	//----- nvinfo : EIATTR_MERCURY_ISA_VERSION
	.align		4
        /*00b4*/ 	.byte	0x03, 0x5f
        /*00b6*/ 	.short	0x0101


	//----- nvinfo : EIATTR_COOP_GROUP_MASK_REGIDS
	.align		4
        /*00b8*/ 	.byte	0x04, 0x29
        /*00ba*/ 	.short	(.L_240 - .L_239)


	//   ....[0]....
.L_239:
        /*00bc*/ 	.word	0xffffffff


	//   ....[1]....
        /*00c0*/ 	.word	0xffffffff


	//   ....[2]....
        /*00c4*/ 	.word	0xffffffff


	//   ....[3]....
        /*00c8*/ 	.word	0xffffffff


	//   ....[4]....
        /*00cc*/ 	.word	0xffffffff


	//   ....[5]....
        /*00d0*/ 	.word	0xffffffff


	//----- nvinfo : EIATTR_COOP_GROUP_INSTR_OFFSETS
	.align		4
.L_240:
        /*00d4*/ 	.byte	0x04, 0x28
        /*00d6*/ 	.short	(.L_242 - .L_241)


	//   ....[0]....
.L_241:
        /*00d8*/ 	.word	0x00000410


	//   ....[1]....
        /*00dc*/ 	.word	0x00005f70


	//   ....[2]....
        /*00e0*/ 	.word	0x00006300


	//   ....[3]....
        /*00e4*/ 	.word	0x00007110


	//   ....[4]....
        /*00e8*/ 	.word	0x0000d5a0


	//   ....[5]....
        /*00ec*/ 	.word	0x0000dbf0


	//----- nvinfo : EIATTR_VRC_CTA_INIT_COUNT
	.align		4
.L_242:
        /*00f0*/ 	.byte	0x02, 0x4a
	.zero		1
	.zero		1


	//----- nvinfo : EIATTR_EXIT_INSTR_OFFSETS
	.align		4
        /*00f4*/ 	.byte	0x04, 0x1c
        /*00f6*/ 	.short	(.L_244 - .L_243)


	//   ....[0]....
.L_243:
        /*00f8*/ 	.word	0x000061b0


	//   ....[1]....
        /*00fc*/ 	.word	0x00006530


	//   ....[2]....
        /*0100*/ 	.word	0x0000da90


	//   ....[3]....
        /*0104*/ 	.word	0x0000dab0


	//   ....[4]....
        /*0108*/ 	.word	0x0000e560


	//   ....[5]....
        /*010c*/ 	.word	0x0000e5d0


	//----- nvinfo : EIATTR_MAX_THREADS
	.align		4
.L_244:
        /*0110*/ 	.byte	0x04, 0x05
        /*0112*/ 	.short	(.L_246 - .L_245)
.L_245:
        /*0114*/ 	.word	0x00000100
        /*0118*/ 	.word	0x00000001
        /*011c*/ 	.word	0x00000001


	//----- nvinfo : EIATTR_CRS_STACK_SIZE
	.align		4
.L_246:
        /*0120*/ 	.byte	0x04, 0x1e
        /*0122*/ 	.short	(.L_248 - .L_247)
.L_247:
        /*0124*/ 	.word	0x00000000


	//----- nvinfo : EIATTR_CBANK_PARAM_SIZE
	.align		4
.L_248:
        /*0128*/ 	.byte	0x03, 0x19
        /*012a*/ 	.short	0x0058


	//----- nvinfo : EIATTR_PARAM_CBANK
	.align		4
        /*012c*/ 	.byte	0x04, 0x0a
        /*012e*/ 	.short	(.L_250 - .L_249)
	.align		4
.L_249:
        /*0130*/ 	.word	index@(.nv.constant0._ZN3cub18CUB_300001_SM_10006detail10merge_sort30DeviceMergeSortBlockSortKernelINS2_10policy_hubIN6thrust24THRUST_300001_SM_1000_NS6detail15normal_iteratorINS6_10device_ptrIiEEEEE9Policy600ESB_PNS0_8NullTypeESB_SF_m17CompareCandMemberiSE_EEvbT0_T1_T2_T3_T4_PT6_PT7_T5_NS1_7vsmem_tE)
        /*0134*/ 	.short	0x0380
        /*0136*/ 	.short	0x0058


	//----- nvinfo : EIATTR_SW_WAR
	.align		4
.L_250:
        /*0138*/ 	.byte	0x04, 0x36
        /*013a*/ 	.short	(.L_252 - .L_251)
.L_251:
        /*013c*/ 	.word	0x00000008
.L_252:


//--------------------- .nv.info._ZN3cub18CUB_300001_SM_10006detail10merge_sort26DeviceMergeSortMergeKernelINS2_10policy_hubIN6thrust24THRUST_300001_SM_1000_NS6detail15normal_iteratorINS6_10device_ptrIiEEEEE9Policy600ESB_PNS0_8NullTypeESB_SF_j17CompareCandMemberiSE_EEvbT2_T3_T4_PT6_PT7_T5_PSJ_SJ_NS1_7vsmem_tE --------------------------
	.section	.nv.info._ZN3cub18CUB_300001_SM_10006detail10merge_sort26DeviceMergeSortMergeKernelINS2_10policy_hubIN6thrust24THRUST_300001_SM_1000_NS6detail15normal_iteratorINS6_10device_ptrIiEEEEE9Policy600ESB_PNS0_8NullTypeESB_SF_j17CompareCandMemberiSE_EEvbT2_T3_T4_PT6_PT7_T5_PSJ_SJ_NS1_7vsmem_tE,"",@"SHT_CUDA_INFO"
	.sectionflags	@""
	.align	4


	//----- nvinfo : EIATTR_CUDA_API_VERSION
	.align		4
        /*0000*/ 	.byte	0x04, 0x37
        /*0002*/ 	.short	(.L_254 - .L_253)
.L_253:
        /*0004*/ 	.word	0x00000082


	//----- nvinfo : EIATTR_KPARAM_INFO
	.align		4
.L_254:
        /*0008*/ 	.byte	0x04, 0x17
        /*000a*/ 	.short	(.L_256 - .L_255)
.L_255:
        /*000c*/ 	.word	0x00000000
        /*0010*/ 	.short	0x0009
        /*0012*/ 	.short	0x0050
        /*0014*/ 	.byte	0x00, 0xf0, 0x21, 0x00


	//----- nvinfo : EIATTR_KPARAM_INFO
	.align		4
.L_256:
        /*0018*/ 	.byte	0x04, 0x17
        /*001a*/ 	.short	(.L_258 - .L_257)
.L_257:
        /*001c*/ 	.word	0x00000000
        /*0020*/ 	.short	0x0008
        /*0022*/ 	.short	0x0048
        /*0024*/ 	.byte	0x00, 0xf0, 0x11, 0x00


	//----- nvinfo : EIATTR_KPARAM_INFO
	.align		4
.L_258:
        /*0028*/ 	.byte	0x04, 0x17
        /*002a*/ 	.short	(.L_260 - .L_259)
.L_259:
        /*002c*/ 	.word	0x00000000
        /*0030*/ 	.short	0x0007
        /*0032*/ 	.short	0x0040
        /*0034*/ 	.byte	0x00, 0xf5, 0x21, 0x00


	//----- nvinfo : EIATTR_KPARAM_INFO
	.align		4
.L_260:
        /*0038*/ 	.byte	0x04, 0x17
        /*003a*/ 	.short	(.L_262 - .L_261)
.L_261:
        /*003c*/ 	.word	0x00000000
        /*0040*/ 	.short	0x0006
        /*0042*/ 	.short	0x0030
        /*0044*/ 	.byte	0x00, 0xf0, 0x41, 0x00


	//----- nvinfo : EIATTR_KPARAM_INFO
	.align		4
.L_262:
        /*0048*/ 	.byte	0x04, 0x17
        /*004a*/ 	.short	(.L_264 - .L_263)
.L_263:
        /*004c*/ 	.word	0x00000000
        /*0050*/ 	.short	0x0005
        /*0052*/ 	.short	0x0028
        /*0054*/ 	.byte	0x00, 0xf5, 0x21, 0x00


	//----- nvinfo : EIATTR_KPARAM_INFO
	.align		4
.L_264:
        /*0058*/ 	.byte	0x04, 0x17
        /*005a*/ 	.short	(.L_266 - .L_265)
.L_265:
        /*005c*/ 	.word	0x00000000
        /*0060*/ 	.short	0x0004
        /*0062*/ 	.short	0x0020
        /*0064*/ 	.byte	0x00, 0xf5, 0x21, 0x00


	//----- nvinfo : EIATTR_KPARAM_INFO
	.align		4
.L_266:
        /*0068*/ 	.byte	0x04, 0x17
        /*006a*/ 	.short	(.L_268 - .L_267)
.L_267:
        /*006c*/ 	.word	0x00000000
        /*0070*/ 	.short	0x0003
        /*0072*/ 	.short	0x0018
        /*0074*/ 	.byte	0x00, 0xf0, 0x11, 0x00


	//----- nvinfo : EIATTR_KPARAM_INFO
	.align		4
.L_268:
        /*0078*/ 	.byte	0x04, 0x17
        /*007a*/ 	.short	(.L_270 - .L_269)
.L_269:
        /*007c*/ 	.word	0x00000000
        /*0080*/ 	.short	0x0002
        /*0082*/ 	.short	0x0010
        /*0084*/ 	.byte	0x00, 0xf5, 0x21, 0x00


	//----- nvinfo : EIATTR_KPARAM_INFO
	.align		4
.L_270:
        /*0088*/ 	.byte	0x04, 0x17
        /*008a*/ 	.short	(.L_272 - .L_271)
.L_271:
        /*008c*/ 	.word	0x00000000
        /*0090*/ 	.short	0x0001
        /*0092*/ 	.short	0x0008
        /*0094*/ 	.byte	0x00, 0xf0, 0x21, 0x00


	//----- nvinfo : EIATTR_KPARAM_INFO
	.align		4
.L_272:
        /*0098*/ 	.byte	0x04, 0x17
        /*009a*/ 	.short	(.L_274 - .L_273)
.L_273:
        /*009c*/ 	.word	0x00000000
        /*00a0*/ 	.short	0x0000
        /*00a2*/ 	.short	0x0000
        /*00a4*/ 	.byte	0x00, 0xf0, 0x05, 0x00


	//----- nvinfo : EIATTR_SPARSE_MMA_MASK
	.align		4
.L_274:
        /*00a8*/ 	.byte	0x03, 0x50
        /*00aa*/ 	.short	0x0000


	//----- nvinfo : EIATTR_MAXREG_COUNT
	.align		4
        /*00ac*/ 	.byte	0x03, 0x1b
        /*00ae*/ 	.short	0x00ff


	//----- nvinfo : EIATTR_NUM_BARRIERS
	.align		4
        /*00b0*/ 	.byte	0x02, 0x4c
        /*00b2*/ 	.byte	0x01
	.zero		1


	//----- nvinfo : EIATTR_MERCURY_ISA_VERSION
	.align		4
        /*00b4*/ 	.byte	0x03, 0x5f
        /*00b6*/ 	.short	0x0101


	//----- nvinfo : EIATTR_COOP_GROUP_MASK_REGIDS
	.align		4
        /*00b8*/ 	.byte	0x04, 0x29
        /*00ba*/ 	.short	(.L_276 - .L_275)


	//   ....[0]....
.L_275:
        /*00bc*/ 	.word	0xffffffff


	//   ....[1]....
        /*00c0*/ 	.word	0xffffffff


	//   ....[2]....
        /*00c4*/ 	.word	0xffffffff


	//   ....[3]....
        /*00c8*/ 	.word	0xffffffff


	//----- nvinfo : EIATTR_COOP_GROUP_INSTR_OFFSETS
	.align		4
.L_276:
        /*00cc*/ 	.byte	0x04, 0x28
        /*00ce*/ 	.short	(.L_278 - .L_277)


	//   ....[0]....
.L_277:
        /*00d0*/ 	.word	0x00003310


	//   ....[1]....
        /*00d4*/ 	.word	0x00003760


	//   ....[2]....
        /*00d8*/ 	.word	0x00007280


	//   ....[3]....
        /*00dc*/ 	.word	0x00007950


	//----- nvinfo : EIATTR_VRC_CTA_INIT_COUNT
	.align		4
.L_278:
        /*00e0*/ 	.byte	0x02, 0x4a
	.zero		1
	.zero		1


	//----- nvinfo : EIATTR_EXIT_INSTR_OFFSETS
	.align		4
        /*00e4*/ 	.byte	0x04, 0x1c
        /*00e6*/ 	.short	(.L_280 - .L_279)


	//   ....[0]....
.L_279:
        /*00e8*/ 	.word	0x00003560


	//   ....[1]....
        /*00ec*/ 	.word	0x000039b0


	//   ....[2]....
        /*00f0*/ 	.word	0x00007710


	//   ....[3]....
        /*00f4*/ 	.word	0x00007730


	//   ....[4]....
        /*00f8*/ 	.word	0x00007de0


	//   ....[5]....
        /*00fc*/ 	.word	0x00007e00


	//----- nvinfo : EIATTR_MAX_THREADS
	.align		4
.L_280:
        /*0100*/ 	.byte	0x04, 0x05
        /*0102*/ 	.short	(.L_282 - .L_281)
.L_281:
        /*0104*/ 	.word	0x00000100
        /*0108*/ 	.word	0x00000001
        /*010c*/ 	.word	0x00000001


	//----- nvinfo : EIATTR_CRS_STACK_SIZE
	.align		4
.L_282:
        /*0110*/ 	.byte	0x04, 0x1e
        /*0112*/ 	.short	(.L_284 - .L_283)
.L_283:
        /*0114*/ 	.word	0x00000000


	//----- nvinfo : EIATTR_CBANK_PARAM_SIZE
	.align		4
.L_284:
        /*0118*/ 	.byte	0x03, 0x19
        /*011a*/ 	.short	0x0058


	//----- nvinfo : EIATTR_PARAM_CBANK
	.align		4
        /*011c*/ 	.byte	0x04, 0x0a
        /*011e*/ 	.short	(.L_286 - .L_285)
	.align		4
.L_285:
        /*0120*/ 	.word	index@(.nv.constant0._ZN3cub18CUB_300001_SM_10006detail10merge_sort26DeviceMergeSortMergeKernelINS2_10policy_hubIN6thrust24THRUST_300001_SM_1000_NS6detail15normal_iteratorINS6_10device_ptrIiEEEEE9Policy600ESB_PNS0_8NullTypeESB_SF_j17CompareCandMemberiSE_EEvbT2_T3_T4_PT6_PT7_T5_PSJ_SJ_NS1_7vsmem_tE)
        /*0124*/ 	.short	0x0380
        /*0126*/ 	.short	0x0058


	//----- nvinfo : EIATTR_SW_WAR
	.align		4
.L_286:
        /*0128*/ 	.byte	0x04, 0x36
        /*012a*/ 	.short	(.L_288 - .L_287)
.L_287:
        /*012c*/ 	.word	0x00000008
.L_288:


//--------------------- .nv.info._ZN3cub18CUB_300001_SM_10006detail10merge_sort30DeviceMergeSortPartitionKernelIN6thrust24THRUST_300001_SM_1000_NS6detail15normal_iteratorINS5_10device_ptrIiEEEEj17CompareCandMemberiEEvbT_PT2_T0_SF_PSF_T1_SF_i --------------------------
	.section	.nv.info._ZN3cub18CUB_300001_SM_10006detail10merge_sort30DeviceMergeSortPartitionKernelIN6thrust24THRUST_300001_SM_1000_NS6detail15normal_iteratorINS5_10device_ptrIiEEEEj17CompareCandMemberiEEvbT_PT2_T0_SF_PSF_T1_SF_i,"",@"SHT_CUDA_INFO"
	.sectionflags	@""
	.align	4


	//----- nvinfo : EIATTR_CUDA_API_VERSION
	.align		4
        /*0000*/ 	.byte	0x04, 0x37
        /*0002*/ 	.short	(.L_290 - .L_289)
.L_289:
        /*0004*/ 	.word	0x00000082


	//----- nvinfo : EIATTR_KPARAM_INFO
	.align		4
.L_290:
        /*0008*/ 	.byte	0x04, 0x17
        /*000a*/ 	.short	(.L_292 - .L_291)
.L_291:
        /*000c*/ 	.word	0x00000000
        /*0010*/ 	.short	0x0008
        /*0012*/ 	.short	0x003c
        /*0014*/ 	.byte	0x00, 0xf0, 0x11, 0x00


	//----- nvinfo : EIATTR_KPARAM_INFO
	.align		4
.L_292:
        /*0018*/ 	.byte	0x04, 0x17
        /*001a*/ 	.short	(.L_294 - .L_293)
.L_293:
        /*001c*/ 	.word	0x00000000
        /*0020*/ 	.short	0x0007
        /*0022*/ 	.short	0x0038
        /*0024*/ 	.byte	0x00, 0xf0, 0x11, 0x00


	//----- nvinfo : EIATTR_KPARAM_INFO
	.align		4
.L_294:
        /*0028*/ 	.byte	0x04, 0x17
        /*002a*/ 	.short	(.L_296 - .L_295)
.L_295:
        /*002c*/ 	.word	0x00000000
        /*0030*/ 	.short	0x0006
        /*0032*/ 	.short	0x0028
        /*0034*/ 	.byte	0x00, 0xf0, 0x41, 0x00


	//----- nvinfo : EIATTR_KPARAM_INFO
	.align		4
.L_296:
        /*0038*/ 	.byte	0x04, 0x17
        /*003a*/ 	.short	(.L_298 - .L_297)
.L_297:
        /*003c*/ 	.word	0x00000000
        /*0040*/ 	.short	0x0005
        /*0042*/ 	.short	0x0020
        /*0044*/ 	.byte	0x00, 0xf5, 0x21, 0x00


	//----- nvinfo : EIATTR_KPARAM_INFO
	.align		4
.L_298:
        /*0048*/ 	.byte	0x04, 0x17
        /*004a*/ 	.short	(.L_300 - .L_299)
.L_299:
        /*004c*/ 	.word	0x00000000
        /*0050*/ 	.short	0x0004
        /*0052*/ 	.short	0x001c
        /*0054*/ 	.byte	0x00, 0xf0, 0x11, 0x00


	//----- nvinfo : EIATTR_KPARAM_INFO
	.align		4
.L_300:
        /*0058*/ 	.byte	0x04, 0x17
        /*005a*/ 	.short	(.L_302 - .L_301)
.L_301:
        /*005c*/ 	.word	0x00000000
        /*0060*/ 	.short	0x0003
        /*0062*/ 	.short	0x0018
        /*0064*/ 	.byte	0x00, 0xf0, 0x11, 0x00


	//----- nvinfo : EIATTR_KPARAM_INFO
	.align		4
.L_302:
        /*0068*/ 	.byte	0x04, 0x17
        /*006a*/ 	.short	(.L_304 - .L_303)
.L_303:
        /*006c*/ 	.word	0x00000000
        /*0070*/ 	.short	0x0002
        /*0072*/ 	.short	0x0010
        /*0074*/ 	.byte	0x00, 0xf5, 0x21, 0x00


	//----- nvinfo : EIATTR_KPARAM_INFO
	.align		4
.L_304:
        /*0078*/ 	.byte	0x04, 0x17
        /*007a*/ 	.short	(.L_306 - .L_305)
.L_305:
        /*007c*/ 	.word	0x00000000
        /*0080*/ 	.short	0x0001
        /*0082*/ 	.short	0x0008
        /*0084*/ 	.byte	0x00, 0xf0, 0x21, 0x00


	//----- nvinfo : EIATTR_KPARAM_INFO
	.align		4
.L_306:
        /*0088*/ 	.byte	0x04, 0x17
        /*008a*/ 	.short	(.L_308 - .L_307)
.L_307:
        /*008c*/ 	.word	0x00000000
        /*0090*/ 	.short	0x0000
        /*0092*/ 	.short	0x0000
        /*0094*/ 	.byte	0x00, 0xf0, 0x05, 0x00


	//----- nvinfo : EIATTR_SPARSE_MMA_MASK
	.align		4
.L_308:
        /*0098*/ 	.byte	0x03, 0x50
        /*009a*/ 	.short	0x0000


	//----- nvinfo : EIATTR_MAXREG_COUNT
	.align		4
        /*009c*/ 	.byte	0x03, 0x1b
        /*009e*/ 	.short	0x00ff


	//----- nvinfo : EIATTR_MERCURY_ISA_VERSION
	.align		4
        /*00a0*/ 	.byte	0x03, 0x5f
        /*00a2*/ 	.short	0x0101


	//----- nvinfo : EIATTR_VRC_CTA_INIT_COUNT
	.align		4
        /*00a4*/ 	.byte	0x02, 0x4a
	.zero		1
	.zero		1


	//----- nvinfo : EIATTR_EXIT_INSTR_OFFSETS
	.align		4
        /*00a8*/ 	.byte	0x04, 0x1c
        /*00aa*/ 	.short	(.L_310 - .L_309)


	//   ....[0]....
.L_309:
        /*00ac*/ 	.word	0x00000070


	//   ....[1]....
        /*00b0*/ 	.word	0x000001d0


	//   ....[2]....
        /*00b4*/ 	.word	0x00000780


	//----- nvinfo : EIATTR_CRS_STACK_SIZE
	.align		4
.L_310:
        /*00b8*/ 	.byte	0x04, 0x1e
        /*00ba*/ 	.short	(.L_312 - .L_311)
.L_311:
        /*00bc*/ 	.word	0x00000000


	//----- nvinfo : EIATTR_CBANK_PARAM_SIZE
	.align		4
.L_312:
        /*00c0*/ 	.byte	0x03, 0x19
        /*00c2*/ 	.short	0x0040


	//----- nvinfo : EIATTR_PARAM_CBANK
	.align		4
        /*00c4*/ 	.byte	0x04, 0x0a
        /*00c6*/ 	.short	(.L_314 - .L_313)
	.align		4
.L_313:
        /*00c8*/ 	.word	index@(.nv.constant0._ZN3cub18CUB_300001_SM_10006detail10merge_sort30DeviceMergeSortPartitionKernelIN6thrust24THRUST_300001_SM_1000_NS6detail15normal_iteratorINS5_10device_ptrIiEEEEj17CompareCandMemberiEEvbT_PT2_T0_SF_PSF_T1_SF_i)
        /*00cc*/ 	.short	0x0380
        /*00ce*/ 	.short	0x0040


	//----- nvinfo : EIATTR_SW_WAR
	.align		4
.L_314:
        /*00d0*/ 	.byte	0x04, 0x36
        /*00d2*/ 	.short	(.L_316 - .L_315)
.L_315:
        /*00d4*/ 	.word	0x00000008
.L_316:


//--------------------- .nv.info._ZN3cub18CUB_300001_SM_10006detail10merge_sort30DeviceMergeSortBlockSortKernelINS2_10policy_hubIN6thrust24THRUST_300001_SM_1000_NS6detail15normal_iteratorINS6_10device_ptrIiEEEEE9Policy600ESB_PNS0_8NullTypeESB_SF_j17CompareCandMemberiSE_EEvbT0_T1_T2_T3_T4_PT6_PT7_T5_NS1_7vsmem_tE --------------------------
	.section	.nv.info._ZN3cub18CUB_300001_SM_10006detail10merge_sort30DeviceMergeSortBlockSortKernelINS2_10policy_hubIN6thrust24THRUST_300001_SM_1000_NS6detail15normal_iteratorINS6_10device_ptrIiEEEEE9Policy600ESB_PNS0_8NullTypeESB_SF_j17CompareCandMemberiSE_EEvbT0_T1_T2_T3_T4_PT6_PT7_T5_NS1_7vsmem_tE,"",@"SHT_CUDA_INFO"
	.sectionflags	@""
	.align	4


	//----- nvinfo : EIATTR_CUDA_API_VERSION
	.align		4
        /*0000*/ 	.byte	0x04, 0x37
        /*0002*/ 	.short	(.L_318 - .L_317)
.L_317:
        /*0004*/ 	.word	0x00000082


	//----- nvinfo : EIATTR_KPARAM_INFO
	.align		4
.L_318:
        /*0008*/ 	.byte	0x04, 0x17
        /*000a*/ 	.short	(.L_320 - .L_319)
.L_319:
        /*000c*/ 	.word	0x00000000
        /*0010*/ 	.short	0x0009
        /*0012*/ 	.short	0x0050
        /*0014*/ 	.byte	0x00, 0xf0, 0x21, 0x00


	//----- nvinfo : EIATTR_KPARAM_INFO
	.align		4
.L_320:
        /*0018*/ 	.byte	0x04, 0x17
        /*001a*/ 	.short	(.L_322 - .L_321)
.L_321:
        /*001c*/ 	.word	0x00000000
        /*0020*/ 	.short	0x0008
        /*0022*/ 	.short	0x0040
        /*0024*/ 	.byte	0x00, 0xf0, 0x41, 0x00


	//----- nvinfo : EIATTR_KPARAM_INFO
	.align		4
.L_322:
        /*0028*/ 	.byte	0x04, 0x17
        /*002a*/ 	.short	(.L_324 - .L_323)
.L_323:
        /*002c*/ 	.word	0x00000000
        /*0030*/ 	.short	0x0007
        /*0032*/ 	.short	0x0038
        /*0034*/ 	.byte	0x00, 0xf5, 0x21, 0x00


	//----- nvinfo : EIATTR_KPARAM_INFO
	.align		4
.L_324:
        /*0038*/ 	.byte	0x04, 0x17
        /*003a*/ 	.short	(.L_326 - .L_325)
.L_325:
        /*003c*/ 	.word	0x00000000
        /*0040*/ 	.short	0x0006
        /*0042*/ 	.short	0x0030
        /*0044*/ 	.byte	0x00, 0xf5, 0x21, 0x00


	//----- nvinfo : EIATTR_KPARAM_INFO
	.align		4
.L_326:
        /*0048*/ 	.byte	0x04, 0x17
        /*004a*/ 	.short	(.L_328 - .L_327)
.L_327:
        /*004c*/ 	.word	0x00000000
        /*0050*/ 	.short	0x0005
        /*0052*/ 	.short	0x0028
        /*0054*/ 	.byte	0x00, 0xf0, 0x11, 0x00


	//----- nvinfo : EIATTR_KPARAM_INFO
	.align		4
.L_328:
        /*0058*/ 	.byte	0x04, 0x17
        /*005a*/ 	.short	(.L_330 - .L_329)
.L_329:
        /*005c*/ 	.word	0x00000000
        /*0060*/ 	.short	0x0004
        /*0062*/ 	.short	0x0020
        /*0064*/ 	.byte	0x00, 0xf5, 0x21, 0x00


	//----- nvinfo : EIATTR_KPARAM_INFO
	.align		4
.L_330:
        /*0068*/ 	.byte	0x04, 0x17
        /*006a*/ 	.short	(.L_332 - .L_331)
.L_331:
        /*006c*/ 	.word	0x00000000
        /*0070*/ 	.short	0x0003
        /*0072*/ 	.short	0x0018
        /*0074*/ 	.byte	0x00, 0xf0, 0x21, 0x00


	//----- nvinfo : EIATTR_KPARAM_INFO
	.align		4
.L_332:
        /*0078*/ 	.byte	0x04, 0x17
        /*007a*/ 	.short	(.L_334 - .L_333)
.L_333:
        /*007c*/ 	.word	0x00000000
        /*0080*/ 	.short	0x0002
        /*0082*/ 	.short	0x0010
        /*0084*/ 	.byte	0x00, 0xf5, 0x21, 0x00


	//----- nvinfo : EIATTR_KPARAM_INFO
	.align		4
.L_334:
        /*0088*/ 	.byte	0x04, 0x17
        /*008a*/ 	.short	(.L_336 - .L_335)
.L_335:
        /*008c*/ 	.word	0x00000000
        /*0090*/ 	.short	0x0001
        /*0092*/ 	.short	0x0008
        /*0094*/ 	.byte	0x00, 0xf0, 0x21, 0x00


	//----- nvinfo : EIATTR_KPARAM_INFO
	.align		4
.L_336:
        /*0098*/ 	.byte	0x04, 0x17
        /*009a*/ 	.short	(.L_338 - .L_337)
.L_337:
        /*009c*/ 	.word	0x00000000
        /*00a0*/ 	.short	0x0000
        /*00a2*/ 	.short	0x0000
        /*00a4*/ 	.byte	0x00, 0xf0, 0x05, 0x00


	//----- nvinfo : EIATTR_SPARSE_MMA_MASK
	.align		4
.L_338:
        /*00a8*/ 	.byte	0x03, 0x50
        /*00aa*/ 	.short	0x0000


	//----- nvinfo : EIATTR_MAXREG_COUNT
	.align		4
        /*00ac*/ 	.byte	0x03, 0x1b
        /*00ae*/ 	.short	0x00ff


	//----- nvinfo : EIATTR_NUM_BARRIERS
	.align		4
        /*00b0*/ 	.byte	0x02, 0x4c
        /*00b2*/ 	.byte	0x01
	.zero		1


	//----- nvinfo : EIATTR_MERCURY_ISA_VERSION
	.align		4
        /*00b4*/ 	.byte	0x03, 0x5f
        /*00b6*/ 	.short	0x0101


	//----- nvinfo : EIATTR_COOP_GROUP_MASK_REGIDS
	.align		4
        /*00b8*/ 	.byte	0x04, 0x29
        /*00ba*/ 	.short	(.L_340 - .L_339)


	//   ....[0]....
.L_339:
        /*00bc*/ 	.word	0xffffffff


	//   ....[1]....
        /*00c0*/ 	.word	0xffffffff


	//   ....[2]....
        /*00c4*/ 	.word	0xffffffff


	//   ....[3]....
        /*00c8*/ 	.word	0xffffffff


	//   ....[4]....
        /*00cc*/ 	.word	0xffffffff


	//   ....[5]....
        /*00d0*/ 	.word	0xffffffff


	//----- nvinfo : EIATTR_COOP_GROUP_INSTR_OFFSETS
	.align		4
.L_340:
        /*00d4*/ 	.byte	0x04, 0x28
        /*00d6*/ 	.short	(.L_342 - .L_341)


	//   ....[0]....
.L_341:
        /*00d8*/ 	.word	0x000003e0


	//   ....[1]....
        /*00dc*/ 	.word	0x00005f20


	//   ....[2]....
        /*00e0*/ 	.word	0x000062f0


	//   ....[3]....
        /*00e4*/ 	.word	0x000070f0


	//   ....[4]....
        /*00e8*/ 	.word	0x0000d580


	//   ....[5]....
        /*00ec*/ 	.word	0x0000dbb0


	//----- nvinfo : EIATTR_VRC_CTA_INIT_COUNT
	.align		4
.L_342:
        /*00f0*/ 	.byte	0x02, 0x4a
	.zero		1
	.zero		1


	//----- nvinfo : EIATTR_EXIT_INSTR_OFFSETS
	.align		4
        /*00f4*/ 	.byte	0x04, 0x1c
        /*00f6*/ 	.short	(.L_344 - .L_343)


	//   ....[0]....
.L_343:
        /*00f8*/ 	.word	0x000061a0


	//   ....[1]....
        /*00fc*/ 	.word	0x00006520


	//   ....[2]....
        /*0100*/ 	.word	0x0000da60


	//   ....[3]....
        /*0104*/ 	.word	0x0000da80


	//   ....[4]....
        /*0108*/ 	.word	0x0000e530


	//   ....[5]....
        /*010c*/ 	.word	0x0000e5a0


	//----- nvinfo : EIATTR_MAX_THREADS
	.align		4
.L_344:
        /*0110*/ 	.byte	0x04, 0x05
        /*0112*/ 	.short	(.L_346 - .L_345)
.L_345:
        /*0114*/ 	.word	0x00000100
        /*0118*/ 	.word	0x00000001
        /*011c*/ 	.word	0x00000001


	//----- nvinfo : EIATTR_CRS_STACK_SIZE
	.align		4
.L_346:
        /*0120*/ 	.byte	0x04, 0x1e
        /*0122*/ 	.short	(.L_348 - .L_347)
.L_347:
        /*0124*/ 	.word	0x00000000


	//----- nvinfo : EIATTR_CBANK_PARAM_SIZE
	.align		4
.L_348:
        /*0128*/ 	.byte	0x03, 0x19
        /*012a*/ 	.short	0x0058


	//----- nvinfo : EIATTR_PARAM_CBANK
	.align		4
        /*012c*/ 	.byte	0x04, 0x0a
        /*012e*/ 	.short	(.L_350 - .L_349)
	.align		4
.L_349:
        /*0130*/ 	.word	index@(.nv.constant0._ZN3cub18CUB_300001_SM_10006detail10merge_sort30DeviceMergeSortBlockSortKernelINS2_10policy_hubIN6thrust24THRUST_300001_SM_1000_NS6detail15normal_iteratorINS6_10device_ptrIiEEEEE9Policy600ESB_PNS0_8NullTypeESB_SF_j17CompareCandMemberiSE_EEvbT0_T1_T2_T3_T4_PT6_PT7_T5_NS1_7vsmem_tE)
        /*0134*/ 	.short	0x0380
        /*0136*/ 	.short	0x0058


	//----- nvinfo : EIATTR_SW_WAR
	.align		4
.L_350:
        /*0138*/ 	.byte	0x04, 0x36
        /*013a*/ 	.short	(.L_352 - .L_351)
.L_351:
        /*013c*/ 	.word	0x00000008
.L_352:


//--------------------- .nv.info._ZN3cub18CUB_300001_SM_10006detail8for_each13static_kernelINS2_12policy_hub_t12policy_500_tEmN6thrust24THRUST_300001_SM_1000_NS8cuda_cub20__uninitialized_fill7functorINS7_10device_ptrI5SCandEESC_EEEEvT0_T1_ --------------------------
	.section	.nv.info._ZN3cub18CUB_300001_SM_10006detail8for_each13static_kernelINS2_12policy_hub_t12policy_500_tEmN6thrust24THRUST_300001_SM_1000_NS8cuda_cub20__uninitialized_fill7functorINS7_10device_ptrI5SCandEESC_EEEEvT0_T1_,"",@"SHT_CUDA_INFO"
	.sectionflags	@""
	.align	4


	//----- nvinfo : EIATTR_CUDA_API_VERSION
	.align		4
        /*0000*/ 	.byte	0x04, 0x37
        /*0002*/ 	.short	(.L_354 - .L_353)
.L_353:
        /*0004*/ 	.word	0x00000082


	//----- nvinfo : EIATTR_KPARAM_INFO
	.align		4
.L_354:
        /*0008*/ 	.byte	0x04, 0x17
        /*000a*/ 	.short	(.L_356 - .L_355)
.L_355:
        /*000c*/ 	.word	0x00000000
        /*0010*/ 	.short	0x0001
        /*0012*/ 	.short	0x0008
        /*0014*/ 	.byte	0x00, 0xf0, 0x61, 0x00


	//----- nvinfo : EIATTR_KPARAM_INFO
	.align		4
.L_356:
        /*0018*/ 	.byte	0x04, 0x17
        /*001a*/ 	.short	(.L_358 - .L_357)
.L_357:
        /*001c*/ 	.word	0x00000000
        /*0020*/ 	.short	0x0000
        /*0022*/ 	.short	0x0000
        /*0024*/ 	.byte	0x00, 0xf0, 0x21, 0x00


	//----- nvinfo : EIATTR_SPARSE_MMA_MASK
	.align		4
.L_358:
        /*0028*/ 	.byte	0x03, 0x50
        /*002a*/ 	.short	0x0000


	//----- nvinfo : EIATTR_MAXREG_COUNT
	.align		4
        /*002c*/ 	.byte	0x03, 0x1b
        /*002e*/ 	.short	0x00ff


	//----- nvinfo : EIATTR_MERCURY_ISA_VERSION
	.align		4
        /*0030*/ 	.byte	0x03, 0x5f
        /*0032*/ 	.short	0x0101


	//----- nvinfo : EIATTR_VRC_CTA_INIT_COUNT
	.align		4
        /*0034*/ 	.byte	0x02, 0x4a
	.zero		1
	.zero		1


	//----- nvinfo : EIATTR_EXIT_INSTR_OFFSETS
	.align		4
        /*0038*/ 	.byte	0x04, 0x1c
        /*003a*/ 	.short	(.L_360 - .L_359)


	//   ....[0]....
.L_359:
        /*003c*/ 	.word	0x000001a0


	//   ....[1]....
        /*0040*/ 	.word	0x000002e0


	//   ....[2]....
        /*0044*/ 	.word	0x00000350


	//----- nvinfo : EIATTR_MAX_THREADS
	.align		4
.L_360:
        /*0048*/ 	.byte	0x04, 0x05
        /*004a*/ 	.short	(.L_362 - .L_361)
.L_361:
        /*004c*/ 	.word	0x00000100
        /*0050*/ 	.word	0x00000001
        /*0054*/ 	.word	0x00000001


	//----- nvinfo : EIATTR_CBANK_PARAM_SIZE
	.align		4
.L_362:
        /*0058*/ 	.byte	0x03, 0x19
        /*005a*/ 	.short	0x0020


	//----- nvinfo : EIATTR_PARAM_CBANK
	.align		4
        /*005c*/ 	.byte	0x04, 0x0a
        /*005e*/ 	.short	(.L_364 - .L_363)
	.align		4
.L_363:
        /*0060*/ 	.word	index@(.nv.constant0._ZN3cub18CUB_300001_SM_10006detail8for_each13static_kernelINS2_12policy_hub_t12policy_500_tEmN6thrust24THRUST_300001_SM_1000_NS8cuda_cub20__uninitialized_fill7functorINS7_10device_ptrI5SCandEESC_EEEEvT0_T1_)
        /*0064*/ 	.short	0x0380
        /*0066*/ 	.short	0x0020


	//----- nvinfo : EIATTR_SW_WAR
	.align		4
.L_364:
        /*0068*/ 	.byte	0x04, 0x36
        /*006a*/ 	.short	(.L_366 - .L_365)
.L_365:
        /*006c*/ 	.word	0x00000008
.L_366:


//--------------------- .nv.info._ZN3cub18CUB_300001_SM_10006detail8for_each13static_kernelINS2_12policy_hub_t12policy_500_tEmN6thrust24THRUST_300001_SM_1000_NS8cuda_cub20__uninitialized_fill7functorINS7_10device_ptrIiEEiEEEEvT0_T1_ --------------------------
	.section	.nv.info._ZN3cub18CUB_300001_SM_10006detail8for_each13static_kernelINS2_12policy_hub_t12policy_500_tEmN6thrust24THRUST_300001_SM_1000_NS8cuda_cub20__uninitialized_fill7functorINS7_10device_ptrIiEEiEEEEvT0_T1_,"",@"SHT_CUDA_INFO"
	.sectionflags	@""
	.align	4


	//----- nvinfo : EIATTR_CUDA_API_VERSION
	.align		4
        /*0000*/ 	.byte	0x04, 0x37
        /*0002*/ 	.short	(.L_368 - .L_367)
.L_367:
        /*0004*/ 	.word	0x00000082


	//----- nvinfo : EIATTR_KPARAM_INFO
	.align		4
.L_368:
        /*0008*/ 	.byte	0x04, 0x17
        /*000a*/ 	.short	(.L_370 - .L_369)
.L_369:
        /*000c*/ 	.word	0x00000000
        /*0010*/ 	.short	0x0001
        /*0012*/ 	.short	0x0008
        /*0014*/ 	.byte	0x00, 0xf0, 0x41, 0x00


	//----- nvinfo : EIATTR_KPARAM_INFO
	.align		4
.L_370:
        /*0018*/ 	.byte	0x04, 0x17
        /*001a*/ 	.short	(.L_372 - .L_371)
.L_371:
        /*001c*/ 	.word	0x00000000
        /*0020*/ 	.short	0x0000
        /*0022*/ 	.short	0x0000
        /*0024*/ 	.byte	0x00, 0xf0, 0x21, 0x00


	//----- nvinfo : EIATTR_SPARSE_MMA_MASK
	.align		4
.L_372:
        /*0028*/ 	.byte	0x03, 0x50
        /*002a*/ 	.short	0x0000


	//----- nvinfo : EIATTR_MAXREG_COUNT
	.align		4
        /*002c*/ 	.byte	0x03, 0x1b
        /*002e*/ 	.short	0x00ff


	//----- nvinfo : EIATTR_MERCURY_ISA_VERSION
	.align		4
        /*0030*/ 	.byte	0x03, 0x5f
        /*0032*/ 	.short	0x0101


	//----- nvinfo : EIATTR_VRC_CTA_INIT_COUNT
	.align		4
        /*0034*/ 	.byte	0x02, 0x4a
	.zero		1
	.zero		1


	//----- nvinfo : EIATTR_EXIT_INSTR_OFFSETS
	.align		4
        /*0038*/ 	.byte	0x04, 0x1c
        /*003a*/ 	.short	(.L_374 - .L_373)


	//   ....[0]....
.L_373:
        /*003c*/ 	.word	0x00000130


	//   ....[1]....
        /*0040*/ 	.word	0x00000230


	//   ....[2]....
        /*0044*/ 	.word	0x00000260


	//----- nvinfo : EIATTR_MAX_THREADS
	.align		4
.L_374:
        /*0048*/ 	.byte	0x04, 0x05
        /*004a*/ 	.short	(.L_376 - .L_375)
.L_375:
        /*004c*/ 	.word	0x00000100
        /*0050*/ 	.word	0x00000001
        /*0054*/ 	.word	0x00000001


	//----- nvinfo : EIATTR_CBANK_PARAM_SIZE
	.align		4
.L_376:
        /*0058*/ 	.byte	0x03, 0x19
        /*005a*/ 	.short	0x0018


	//----- nvinfo : EIATTR_PARAM_CBANK
	.align		4
        /*005c*/ 	.byte	0x04, 0x0a
        /*005e*/ 	.short	(.L_378 - .L_377)
	.align		4
.L_377:
        /*0060*/ 	.word	index@(.nv.constant0._ZN3cub18CUB_300001_SM_10006detail8for_each13static_kernelINS2_12policy_hub_t12policy_500_tEmN6thrust24THRUST_300001_SM_1000_NS8cuda_cub20__uninitialized_fill7functorINS7_10device_ptrIiEEiEEEEvT0_T1_)
        /*0064*/ 	.short	0x0380
        /*0066*/ 	.short	0x0018


	//----- nvinfo : EIATTR_SW_WAR
	.align		4
.L_378:
        /*0068*/ 	.byte	0x04, 0x36
        /*006a*/ 	.short	(.L_380 - .L_379)
.L_379:
        /*006c*/ 	.word	0x00000008
.L_380:


//--------------------- .nv.info._ZN3cub18CUB_300001_SM_10006detail11EmptyKernelIvEEvv --------------------------
	.section	.nv.info._ZN3cub18CUB_300001_SM_10006detail11EmptyKernelIvEEvv,"",@"SHT_CUDA_INFO"
	.sectionflags	@""
	.align	4


	//----- nvinfo : EIATTR_CUDA_API_VERSION
	.align		4
        /*0000*/ 	.byte	0x04, 0x37
        /*0002*/ 	.short	(.L_382 - .L_381)
.L_381:
        /*0004*/ 	.word	0x00000082


	//----- nvinfo : EIATTR_SPARSE_MMA_MASK
	.align		4
.L_382:
        /*0008*/ 	.byte	0x03, 0x50
        /*000a*/ 	.short	0x0000


	//----- nvinfo : EIATTR_MAXREG_COUNT
	.align		4
        /*000c*/ 	.byte	0x03, 0x1b
        /*000e*/ 	.short	0x00ff


	//----- nvinfo : EIATTR_MERCURY_ISA_VERSION
	.align		4
        /*0010*/ 	.byte	0x03, 0x5f
        /*0012*/ 	.short	0x0101


	//----- nvinfo : EIATTR_VRC_CTA_INIT_COUNT
	.align		4
        /*0014*/ 	.byte	0x02, 0x4a
	.zero		1
	.zero		1


	//----- nvinfo : EIATTR_EXIT_INSTR_OFFSETS
	.align		4
        /*0018*/ 	.byte	0x04, 0x1c
        /*001a*/ 	.short	(.L_384 - .L_383)


	//   ....[0]....
.L_383:
        /*001c*/ 	.word	0x00000010


	//----- nvinfo : EIATTR_SW_WAR
	.align		4
.L_384:
        /*0020*/ 	.byte	0x04, 0x36
        /*0022*/ 	.short	(.L_386 - .L_385)
.L_385:
        /*0024*/ 	.word	0x00000008
.L_386:


//--------------------- .nv.info._ZN6thrust24THRUST_300001_SM_1000_NS8cuda_cub4core6detail13_kernel_agentINS1_8__reduce11ReduceAgentIPN4cuda3std3__45tupleIJilEEESC_SB_lNS1_9__extrema9arg_max_fIil11CompareCandEEEEJSC_SC_iSG_EEEvDpT0_ --------------------------
	.section	.nv.info._ZN6thrust24THRUST_300001_SM_1000_NS8cuda_cub4core6detail13_kernel_agentINS1_8__reduce11ReduceAgentIPN4cuda3std3__45tupleIJilEEESC_SB_lNS1_9__extrema9arg_max_fIil11CompareCandEEEEJSC_SC_iSG_EEEvDpT0_,"",@"SHT_CUDA_INFO"
	.sectionflags	@""
	.align	4


	//----- nvinfo : EIATTR_CUDA_API_VERSION
	.align		4
        /*0000*/ 	.byte	0x04, 0x37
        /*0002*/ 	.short	(.L_388 - .L_387)
.L_387:
        /*0004*/ 	.word	0x00000082


	//----- nvinfo : EIATTR_KPARAM_INFO
	.align		4
.L_388:
        /*0008*/ 	.byte	0x04, 0x17
        /*000a*/ 	.short	(.L_390 - .L_389)
.L_389:
        /*000c*/ 	.word	0x00000000
        /*0010*/ 	.short	0x0003
        /*0012*/ 	.short	0x0018
        /*0014*/ 	.byte	0x00, 0xf0, 0x21, 0x00


	//----- nvinfo : EIATTR_KPARAM_INFO
	.align		4
.L_390:
        /*0018*/ 	.byte	0x04, 0x17
        /*001a*/ 	.short	(.L_392 - .L_391)
.L_391:
        /*001c*/ 	.word	0x00000000
        /*0020*/ 	.short	0x0002
        /*0022*/ 	.short	0x0010
        /*0024*/ 	.byte	0x00, 0xf0, 0x11, 0x00


	//----- nvinfo : EIATTR_KPARAM_INFO
	.align		4
.L_392:
        /*0028*/ 	.byte	0x04, 0x17
        /*002a*/ 	.short	(.L_394 - .L_393)
.L_393:
        /*002c*/ 	.word	0x00000000
        /*0030*/ 	.short	0x0001
        /*0032*/ 	.short	0x0008
        /*0034*/ 	.byte	0x00, 0xf5, 0x21, 0x00


	//----- nvinfo : EIATTR_KPARAM_INFO
	.align		4
.L_394:
        /*0038*/ 	.byte	0x04, 0x17
        /*003a*/ 	.short	(.L_396 - .L_395)
.L_395:
        /*003c*/ 	.word	0x00000000
        /*0040*/ 	.short	0x0000
        /*0042*/ 	.short	0x0000
        /*0044*/ 	.byte	0x00, 0xf5, 0x21, 0x00


	//----- nvinfo : EIATTR_SPARSE_MMA_MASK
	.align		4
.L_396:
        /*0048*/ 	.byte	0x03, 0x50
        /*004a*/ 	.short	0x0000


	//----- nvinfo : EIATTR_MAXREG_COUNT
	.align		4
        /*004c*/ 	.byte	0x03, 0x1b
        /*004e*/ 	.short	0x00ff


	//----- nvinfo : EIATTR_NUM_BARRIERS
	.align		4
        /*0050*/ 	.byte	0x02, 0x4c
        /*0052*/ 	.byte	0x01
	.zero		1


	//----- nvinfo : EIATTR_MERCURY_ISA_VERSION
	.align		4
        /*0054*/ 	.byte	0x03, 0x5f
        /*0056*/ 	.short	0x0101


	//----- nvinfo : EIATTR_COOP_GROUP_MASK_REGIDS
	.align		4
        /*0058*/ 	.byte	0x04, 0x29
        /*005a*/ 	.short	(.L_398 - .L_397)


	//   ....[0]....
.L_397:
        /*005c*/ 	.word	0xffffffff


	//   ....[1]....
        /*0060*/ 	.word	0xffffffff


	//   ....[2]....
        /*0064*/ 	.word	0xffffffff


	//   ....[3]....
        /*0068*/ 	.word	0xffffffff


	//   ....[4]....
        /*006c*/ 	.word	0xffffffff


	//   ....[5]....
        /*0070*/ 	.word	0xffffffff


	//   ....[6]....
        /*0074*/ 	.word	0xffffffff


	//   ....[7]....
        /*0078*/ 	.word	0xffffffff


	//   ....[8]....
        /*007c*/ 	.word	0xffffffff


	//   ....[9]....
        /*0080*/ 	.word	0xffffffff


	//   ....[10]....
        /*0084*/ 	.word	0xffffffff


	//   ....[11]....
        /*0088*/ 	.word	0xffffffff


	//   ....[12]....
        /*008c*/ 	.word	0xffffffff


	//   ....[13]....
        /*0090*/ 	.word	0xffffffff


	//   ....[14]....
        /*0094*/ 	.word	0xffffffff


	//   ....[15]....
        /*0098*/ 	.word	0xffffffff


	//   ....[16]....
        /*009c*/ 	.word	0xffffffff


	//   ....[17]....
        /*00a0*/ 	.word	0xffffffff


	//   ....[18]....
        /*00a4*/ 	.word	0xffffffff


	//   ....[19]....
        /*00a8*/ 	.word	0xffffffff


	//   ....[20]....
        /*00ac*/ 	.word	0xffffffff


	//   ....[21]....
        /*00b0*/ 	.word	0xffffffff


	//   ....[22]....
        /*00b4*/ 	.word	0xffffffff


	//   ....[23]....
        /*00b8*/ 	.word	0xffffffff


	//   ....[24]....
        /*00bc*/ 	.word	0xffffffff


	//   ....[25]....
        /*00c0*/ 	.word	0xffffffff


	//   ....[26]....
        /*00c4*/ 	.word	0xffffffff


	//   ....[27]....
        /*00c8*/ 	.word	0xffffffff


	//   ....[28]....
        /*00cc*/ 	.word	0xffffffff


	//   ....[29]....
        /*00d0*/ 	.word	0xffffffff


	//   ....[30]....
        /*00d4*/ 	.word	0xffffffff


	//   ....[31]....
        /*00d8*/ 	.word	0xffffffff


	//   ....[32]....
        /*00dc*/ 	.word	0xffffffff


	//   ....[33]....
        /*00e0*/ 	.word	0xffffffff


	//   ....[34]....
        /*00e4*/ 	.word	0xffffffff


	//   ....[35]....
        /*00e8*/ 	.word	0xffffffff


	//   ....[36]....
        /*00ec*/ 	.word	0xffffffff


	//   ....[37]....
        /*00f0*/ 	.word	0xffffffff


	//   ....[38]....
        /*00f4*/ 	.word	0xffffffff


	//   ....[39]....
        /*00f8*/ 	.word	0xffffffff


	//   ....[40]....
        /*00fc*/ 	.word	0xffffffff


	//   ....[41]....
        /*0100*/ 	.word	0xffffffff


	//   ....[42]....
        /*0104*/ 	.word	0xffffffff


	//   ....[43]....
        /*0108*/ 	.word	0xffffffff


	//   ....[44]....
        /*010c*/ 	.word	0xffffffff


	//----- nvinfo : EIATTR_COOP_GROUP_INSTR_OFFSETS
	.align		4
.L_398:
        /*0110*/ 	.byte	0x04, 0x28
        /*0112*/ 	.short	(.L_400 - .L_399)


	//   ....[0]....
.L_399:
        /*0114*/ 	.word	0x00000ba0


	//   ....[1]....
        /*0118*/ 	.word	0x00000bd0


	//   ....[2]....
        /*011c*/ 	.word	0x00000be0


	//   ....[3]....
        /*0120*/ 	.word	0x00000d90


	//   ....[4]....
        /*0124*/ 	.word	0x00000dd0


	//   ....[5]....
        /*0128*/ 	.word	0x00000e10


	//   ....[6]....
        /*012c*/ 	.word	0x00000fa0


	//   ....[7]....
        /*0130*/ 	.word	0x00000fd0


	//   ....[8]....
        /*0134*/ 	.word	0x00001000


	//   ....[9]....
        /*0138*/ 	.word	0x00001180


	//   ....[10]....
        /*013c*/ 	.word	0x000011b0


	//   ....[11]....
        /*0140*/ 	.word	0x000011e0


	//   ....[12]....
        /*0144*/ 	.word	0x00001360


	//   ....[13]....
        /*0148*/ 	.word	0x00001390


	//   ....[14]....
        /*014c*/ 	.word	0x000013c0


	//   ....[15]....
        /*0150*/ 	.word	0x000021a0


	//   ....[16]....
        /*0154*/ 	.word	0x000021b0


	//   ....[17]....
        /*0158*/ 	.word	0x000021c0


	//   ....[18]....
        /*015c*/ 	.word	0x000023e0


	//   ....[19]....
        /*0160*/ 	.word	0x00002420


	//   ....[20]....
        /*0164*/ 	.word	0x00002450


	//   ....[21]....
        /*0168*/ 	.word	0x000025d0


	//   ....[22]....
        /*016c*/ 	.word	0x00002600


	//   ....[23]....
        /*0170*/ 	.word	0x00002630


	//   ....[24]....
        /*0174*/ 	.word	0x000027b0


	//   ....[25]....
        /*0178*/ 	.word	0x000027e0


	//   ....[26]....
        /*017c*/ 	.word	0x00002810


	//   ....[27]....
        /*0180*/ 	.word	0x00002990


	//   ....[28]....
        /*0184*/ 	.word	0x000029c0


	//   ....[29]....
        /*0188*/ 	.word	0x000029f0


	//   ....[30]....
        /*018c*/ 	.word	0x00004fc0


	//   ....[31]....
        /*0190*/ 	.word	0x00004ff0


	//   ....[32]....
        /*0194*/ 	.word	0x00005060


	//   ....[33]....
        /*0198*/ 	.word	0x000051d0


	//   ....[34]....
        /*019c*/ 	.word	0x00005200


	//   ....[35]....
        /*01a0*/ 	.word	0x00005230


	//   ....[36]....
        /*01a4*/ 	.word	0x000053a0


	//   ....[37]....
        /*01a8*/ 	.word	0x000053d0


	//   ....[38]....
        /*01ac*/ 	.word	0x00005400


	//   ....[39]....
        /*01b0*/ 	.word	0x00005570


	//   ....[40]....
        /*01b4*/ 	.word	0x000055a0


	//   ....[41]....
        /*01b8*/ 	.word	0x000055d0


	//   ....[42]....
        /*01bc*/ 	.word	0x00005740


	//   ....[43]....
        /*01c0*/ 	.word	0x00005770


	//   ....[44]....
        /*01c4*/ 	.word	0x000057a0


	//----- nvinfo : EIATTR_VRC_CTA_INIT_COUNT
	.align		4
.L_400:
        /*01c8*/ 	.byte	0x02, 0x4a
	.zero		1
	.zero		1


	//----- nvinfo : EIATTR_EXIT_INSTR_OFFSETS
	.align		4
        /*01cc*/ 	.byte	0x04, 0x1c
        /*01ce*/ 	.short	(.L_402 - .L_401)


	//   ....[0]....
.L_401:
        /*01d0*/ 	.word	0x00000030


	//   ....[1]....
        /*01d4*/ 	.word	0x000064b0


	//   ....[2]....
        /*01d8*/ 	.word	0x00006510


	//----- nvinfo : EIATTR_MAX_THREADS
	.align		4
.L_402:
        /*01dc*/ 	.byte	0x04, 0x05
        /*01de*/ 	.short	(.L_404 - .L_403)
.L_403:
        /*01e0*/ 	.word	0x00000100
        /*01e4*/ 	.word	0x00000001
        /*01e8*/ 	.word	0x00000001


	//----- nvinfo : EIATTR_CRS_STACK_SIZE
	.align		4
.L_404:
        /*01ec*/ 	.byte	0x04, 0x1e
        /*01ee*/ 	.short	(.L_406 - .L_405)
.L_405:
        /*01f0*/ 	.word	0x00000000


	//----- nvinfo : EIATTR_CBANK_PARAM_SIZE
	.align		4
.L_406:
        /*01f4*/ 	.byte	0x03, 0x19
        /*01f6*/ 	.short	0x0020


	//----- nvinfo : EIATTR_PARAM_CBANK
	.align		4
        /*01f8*/ 	.byte	0x04, 0x0a
        /*01fa*/ 	.short	(.L_408 - .L_407)
	.align		4
.L_407:
        /*01fc*/ 	.word	index@(.nv.constant0._ZN6thrust24THRUST_300001_SM_1000_NS8cuda_cub4core6detail13_kernel_agentINS1_8__reduce11ReduceAgentIPN4cuda3std3__45tupleIJilEEESC_SB_lNS1_9__extrema9arg_max_fIil11CompareCandEEEEJSC_SC_iSG_EEEvDpT0_)
        /*0200*/ 	.short	0x0380
        /*0202*/ 	.short	0x0020


	//----- nvinfo : EIATTR_SW_WAR
	.align		4
.L_408:
        /*0204*/ 	.byte	0x04, 0x36
        /*0206*/ 	.short	(.L_410 - .L_409)
.L_409:
        /*0208*/ 	.word	0x00000008
.L_410:


//--------------------- .nv.info._ZN6thrust24THRUST_300001_SM_1000_NS8cuda_cub4core6detail13_kernel_agentINS1_8__reduce10DrainAgentIlEEJN3cub18CUB_300001_SM_10009GridQueueIyEElEEEvDpT0_ --------------------------
	.section	.nv.info._ZN6thrust24THRUST_300001_SM_1000_NS8cuda_cub4core6detail13_kernel_agentINS1_8__reduce10DrainAgentIlEEJN3cub18CUB_300001_SM_10009GridQueueIyEElEEEvDpT0_,"",@"SHT_CUDA_INFO"
	.sectionflags	@""
	.align	4


	//----- nvinfo : EIATTR_CUDA_API_VERSION
	.align		4
        /*0000*/ 	.byte	0x04, 0x37
        /*0002*/ 	.short	(.L_412 - .L_411)
.L_411:
        /*0004*/ 	.word	0x00000082


	//----- nvinfo : EIATTR_KPARAM_INFO
	.align		4
.L_412:
        /*0008*/ 	.byte	0x04, 0x17
        /*000a*/ 	.short	(.L_414 - .L_413)
.L_413:
        /*000c*/ 	.word	0x00000000
        /*0010*/ 	.short	0x0001
        /*0012*/ 	.short	0x0008
        /*0014*/ 	.byte	0x00, 0xf0, 0x21, 0x00


	//----- nvinfo : EIATTR_KPARAM_INFO
	.align		4
.L_414:
        /*0018*/ 	.byte	0x04, 0x17
        /*001a*/ 	.short	(.L_416 - .L_415)
.L_415:
        /*001c*/ 	.word	0x00000000
        /*0020*/ 	.short	0x0000
        /*0022*/ 	.short	0x0000
        /*0024*/ 	.byte	0x00, 0xf0, 0x21, 0x00


	//----- nvinfo : EIATTR_SPARSE_MMA_MASK
	.align		4
.L_416:
        /*0028*/ 	.byte	0x03, 0x50
        /*002a*/ 	.short	0x0000


	//----- nvinfo : EIATTR_MAXREG_COUNT
	.align		4
        /*002c*/ 	.byte	0x03, 0x1b
        /*002e*/ 	.short	0x00ff


	//----- nvinfo : EIATTR_MERCURY_ISA_VERSION
	.align		4
        /*0030*/ 	.byte	0x03, 0x5f
        /*0032*/ 	.short	0x0101


	//----- nvinfo : EIATTR_VRC_CTA_INIT_COUNT
	.align		4
        /*0034*/ 	.byte	0x02, 0x4a
	.zero		1
	.zero		1


	//----- nvinfo : EIATTR_EXIT_INSTR_OFFSETS
	.align		4
        /*0038*/ 	.byte	0x04, 0x1c
        /*003a*/ 	.short	(.L_418 - .L_417)


	//   ....[0]....
.L_417:
        /*003c*/ 	.word	0x00000060


	//----- nvinfo : EIATTR_MAX_THREADS
	.align		4
.L_418:
        /*0040*/ 	.byte	0x04, 0x05
        /*0042*/ 	.short	(.L_420 - .L_419)
.L_419:
        /*0044*/ 	.word	0x00000001
        /*0048*/ 	.word	0x00000001
        /*004c*/ 	.word	0x00000001


	//----- nvinfo : EIATTR_CBANK_PARAM_SIZE
	.align		4
.L_420:
        /*0050*/ 	.byte	0x03, 0x19
        /*0052*/ 	.short	0x0010


	//----- nvinfo : EIATTR_PARAM_CBANK
	.align		4
        /*0054*/ 	.byte	0x04, 0x0a
        /*0056*/ 	.short	(.L_422 - .L_421)
	.align		4
.L_421:
        /*0058*/ 	.word	index@(.nv.constant0._ZN6thrust24THRUST_300001_SM_1000_NS8cuda_cub4core6detail13_kernel_agentINS1_8__reduce10DrainAgentIlEEJN3cub18CUB_300001_SM_10009GridQueueIyEElEEEvDpT0_)
        /*005c*/ 	.short	0x0380
        /*005e*/ 	.short	0x0010


	//----- nvinfo : EIATTR_SW_WAR
	.align		4
.L_422:
        /*0060*/ 	.byte	0x04, 0x36
        /*0062*/ 	.short	(.L_424 - .L_423)
.L_423:
        /*0064*/ 	.word	0x00000008
.L_424:


//--------------------- .nv.info._ZN6thrust24THRUST_300001_SM_1000_NS8cuda_cub4core6detail13_kernel_agentINS1_8__reduce11ReduceAgentINS0_12zip_iteratorIN4cuda3std3__45tupleIJNS0_6detail15normal_iteratorINS0_10device_ptrIKiEEEENS0_17counting_iteratorIlNS0_11use_defaultESJ_SJ_EEEEEEEPNSB_IJilEEESN_lNS1_9__extrema9arg_max_fIil11CompareCandEEEEJSM_SO_lN3cub18CUB_300001_SM_100013GridEvenShareIlEENSV_9GridQueueIyEESS_EEEvDpT0_ --------------------------
	.section	.nv.info._ZN6thrust24THRUST_300001_SM_1000_NS8cuda_cub4core6detail13_kernel_agentINS1_8__reduce11ReduceAgentINS0_12zip_iteratorIN4cuda3std3__45tupleIJNS0_6detail15normal_iteratorINS0_10device_ptrIKiEEEENS0_17counting_iteratorIlNS0_11use_defaultESJ_SJ_EEEEEEEPNSB_IJilEEESN_lNS1_9__extrema9arg_max_fIil11CompareCandEEEEJSM_SO_lN3cub18CUB_300001_SM_100013GridEvenShareIlEENSV_9GridQueueIyEESS_EEEvDpT0_,"",@"SHT_CUDA_INFO"
	.sectionflags	@""
	.align	4


	//----- nvinfo : EIATTR_CUDA_API_VERSION
	.align		4
        /*0000*/ 	.byte	0x04, 0x37
        /*0002*/ 	.short	(.L_426 - .L_425)
.L_425:
        /*0004*/ 	.word	0x00000082


	//----- nvinfo : EIATTR_KPARAM_INFO
	.align		4
.L_426:
        /*0008*/ 	.byte	0x04, 0x17
        /*000a*/ 	.short	(.L_428 - .L_427)
.L_427:
        /*000c*/ 	.word	0x00000000
        /*0010*/ 	.short	0x0005
        /*0012*/ 	.short	0x0070
        /*0014*/ 	.byte	0x00, 0xf0, 0x21, 0x00


	//----- nvinfo : EIATTR_KPARAM_INFO
	.align		4
.L_428:
        /*0018*/ 	.byte	0x04, 0x17
        /*001a*/ 	.short	(.L_430 - .L_429)
.L_429:
        /*001c*/ 	.word	0x00000000
        /*0020*/ 	.short	0x0004
        /*0022*/ 	.short	0x0068
        /*0024*/ 	.byte	0x00, 0xf0, 0x21, 0x00


	//----- nvinfo : EIATTR_KPARAM_INFO
	.align		4
.L_430:
        /*0028*/ 	.byte	0x04, 0x17
        /*002a*/ 	.short	(.L_432 - .L_431)
.L_431:
        /*002c*/ 	.word	0x00000000
        /*0030*/ 	.short	0x0003
        /*0032*/ 	.short	0x0020
        /*0034*/ 	.byte	0x00, 0xf0, 0x21, 0x01


	//----- nvinfo : EIATTR_KPARAM_INFO
	.align		4
.L_432:
        /*0038*/ 	.byte	0x04, 0x17
        /*003a*/ 	.short	(.L_434 - .L_433)
.L_433:
        /*003c*/ 	.word	0x00000000
        /*0040*/ 	.short	0x0002
        /*0042*/ 	.short	0x0018
        /*0044*/ 	.byte	0x00, 0xf0, 0x21, 0x00


	//----- nvinfo : EIATTR_KPARAM_INFO
	.align		4
.L_434:
        /*0048*/ 	.byte	0x04, 0x17
        /*004a*/ 	.short	(.L_436 - .L_435)
.L_435:
        /*004c*/ 	.word	0x00000000
        /*0050*/ 	.short	0x0001
        /*0052*/ 	.short	0x0010
        /*0054*/ 	.byte	0x00, 0xf5, 0x21, 0x00


	//----- nvinfo : EIATTR_KPARAM_INFO
	.align		4
.L_436:
        /*0058*/ 	.byte	0x04, 0x17
        /*005a*/ 	.short	(.L_438 - .L_437)
.L_437:
        /*005c*/ 	.word	0x00000000
        /*0060*/ 	.short	0x0000
        /*0062*/ 	.short	0x0000
        /*0064*/ 	.byte	0x00, 0xf0, 0x41, 0x00


	//----- nvinfo : EIATTR_SPARSE_MMA_MASK
	.align		4
.L_438:
        /*0068*/ 	.byte	0x03, 0x50
        /*006a*/ 	.short	0x0000


	//----- nvinfo : EIATTR_MAXREG_COUNT
	.align		4
        /*006c*/ 	.byte	0x03, 0x1b
        /*006e*/ 	.short	0x00ff


	//----- nvinfo : EIATTR_NUM_BARRIERS
	.align		4
        /*0070*/ 	.byte	0x02, 0x4c
        /*0072*/ 	.byte	0x01
	.zero		1


	//----- nvinfo : EIATTR_MERCURY_ISA_VERSION
	.align		4
        /*0074*/ 	.byte	0x03, 0x5f
        /*0076*/ 	.short	0x0101


	//----- nvinfo : EIATTR_COOP_GROUP_MASK_REGIDS
	.align		4
        /*0078*/ 	.byte	0x04, 0x29
        /*007a*/ 	.short	(.L_440 - .L_439)


	//   ....[0]....
.L_439:
        /*007c*/ 	.word	0xffffffff


	//   ....[1]....
        /*0080*/ 	.word	0xffffffff


	//   ....[2]....
        /*0084*/ 	.word	0xffffffff


	//   ....[3]....
        /*0088*/ 	.word	0xffffffff


	//   ....[4]....
        /*008c*/ 	.word	0xffffffff


	//   ....[5]....
        /*0090*/ 	.word	0xffffffff


	//   ....[6]....
        /*0094*/ 	.word	0xffffffff


	//   ....[7]....
        /*0098*/ 	.word	0xffffffff


	//   ....[8]....
        /*009c*/ 	.word	0xffffffff


	//   ....[9]....
        /*00a0*/ 	.word	0xffffffff


	//   ....[10]....
        /*00a4*/ 	.word	0xffffffff


	//   ....[11]....
        /*00a8*/ 	.word	0xffffffff


	//   ....[12]....
        /*00ac*/ 	.word	0xffffffff


	//   ....[13]....
        /*00b0*/ 	.word	0xffffffff


	//   ....[14]....
        /*00b4*/ 	.word	0xffffffff


	//   ....[15]....
        /*00b8*/ 	.word	0xffffffff


	//   ....[16]....
        /*00bc*/ 	.word	0xffffffff


	//   ....[17]....
        /*00c0*/ 	.word	0xffffffff


	//   ....[18]....
        /*00c4*/ 	.word	0xffffffff


	//   ....[19]....
        /*00c8*/ 	.word	0xffffffff


	//   ....[20]....
        /*00cc*/ 	.word	0xffffffff


	//   ....[21]....
        /*00d0*/ 	.word	0xffffffff


	//   ....[22]....
        /*00d4*/ 	.word	0xffffffff


	//   ....[23]....
        /*00d8*/ 	.word	0xffffffff


	//   ....[24]....
        /*00dc*/ 	.word	0xffffffff


	//   ....[25]....
        /*00e0*/ 	.word	0xffffffff


	//   ....[26]....
        /*00e4*/ 	.word	0xffffffff


	//   ....[27]....
        /*00e8*/ 	.word	0xffffffff


	//   ....[28]....
        /*00ec*/ 	.word	0xffffffff


	//   ....[29]....
        /*00f0*/ 	.word	0xffffffff


	//   ....[30]....
        /*00f4*/ 	.word	0xffffffff


	//   ....[31]....
        /*00f8*/ 	.word	0xffffffff


	//   ....[32]....
        /*00fc*/ 	.word	0xffffffff


	//   ....[33]....
        /*0100*/ 	.word	0xffffffff


	//   ....[34]....
        /*0104*/ 	.word	0xffffffff


	//   ....[35]....
        /*0108*/ 	.word	0xffffffff


	//   ....[36]....
        /*010c*/ 	.word	0xffffffff


	//   ....[37]....
        /*0110*/ 	.word	0xffffffff


	//   ....[38]....
        /*0114*/ 	.word	0xffffffff


	//   ....[39]....
        /*0118*/ 	.word	0xffffffff


	//   ....[40]....
        /*011c*/ 	.word	0xffffffff


	//   ....[41]....
        /*0120*/ 	.word	0xffffffff


	//   ....[42]....
        /*0124*/ 	.word	0xffffffff


	//   ....[43]....
        /*0128*/ 	.word	0xffffffff


	//   ....[44]....
        /*012c*/ 	.word	0xffffffff


	//----- nvinfo : EIATTR_COOP_GROUP_INSTR_OFFSETS
	.align		4
.L_440:
        /*0130*/ 	.byte	0x04, 0x28
        /*0132*/ 	.short	(.L_442 - .L_441)


	//   ....[0]....
.L_441:
        /*0134*/ 	.word	0x00000d50


	//   ....[1]....
        /*0138*/ 	.word	0x00000d80


	//   ....[2]....
        /*013c*/ 	.word	0x00000d90


	//   ....[3]....
        /*0140*/ 	.word	0x00000f40


	//   ....[4]....
        /*0144*/ 	.word	0x00000f80


	//   ....[5]....
        /*0148*/ 	.word	0x00000fc0


	//   ....[6]....
        /*014c*/ 	.word	0x00001150


	//   ....[7]....
        /*0150*/ 	.word	0x00001180


	//   ....[8]....
        /*0154*/ 	.word	0x000011b0


	//   ....[9]....
        /*0158*/ 	.word	0x00001330


	//   ....[10]....
        /*015c*/ 	.word	0x00001360


	//   ....[11]....
        /*0160*/ 	.word	0x00001390


	//   ....[12]....
        /*0164*/ 	.word	0x00001510


	//   ....[13]....
        /*0168*/ 	.word	0x00001540


	//   ....[14]....
        /*016c*/ 	.word	0x00001570


	//   ....[15]....
        /*0170*/ 	.word	0x00002350


	//   ....[16]....
        /*0174*/ 	.word	0x00002360


	//   ....[17]....
        /*0178*/ 	.word	0x00002420


	//   ....[18]....
        /*017c*/ 	.word	0x000025a0


	//   ....[19]....
        /*0180*/ 	.word	0x000025d0


	//   ....[20]....
        /*0184*/ 	.word	0x00002600


	//   ....[21]....
        /*0188*/ 	.word	0x00002780


	//   ....[22]....
        /*018c*/ 	.word	0x000027b0


	//   ....[23]....
        /*0190*/ 	.word	0x000027e0


	//   ....[24]....
        /*0194*/ 	.word	0x00002960


	//   ....[25]....
        /*0198*/ 	.word	0x00002990


	//   ....[26]....
        /*019c*/ 	.word	0x000029c0


	//   ....[27]....
        /*01a0*/ 	.word	0x00002b40


	//   ....[28]....
        /*01a4*/ 	.word	0x00002b70


	//   ....[29]....
        /*01a8*/ 	.word	0x00002ba0


	//   ....[30]....
        /*01ac*/ 	.word	0x00005520


	//   ....[31]....
        /*01b0*/ 	.word	0x00005550


	//   ....[32]....
        /*01b4*/ 	.word	0x000055c0


	//   ....[33]....
        /*01b8*/ 	.word	0x00005730


	//   ....[34]....
        /*01bc*/ 	.word	0x00005760


	//   ....[35]....
        /*01c0*/ 	.word	0x00005790


	//   ....[36]....
        /*01c4*/ 	.word	0x00005900


	//   ....[37]....
        /*01c8*/ 	.word	0x00005930


	//   ....[38]....
        /*01cc*/ 	.word	0x00005960


	//   ....[39]....
        /*01d0*/ 	.word	0x00005ad0


	//   ....[40]....
        /*01d4*/ 	.word	0x00005b00


	//   ....[41]....
        /*01d8*/ 	.word	0x00005b30


	//   ....[42]....
        /*01dc*/ 	.word	0x00005ca0


	//   ....[43]....
        /*01e0*/ 	.word	0x00005cd0


	//   ....[44]....
        /*01e4*/ 	.word	0x00005d00


	//----- nvinfo : EIATTR_VRC_CTA_INIT_COUNT
	.align		4
.L_442:
        /*01e8*/ 	.byte	0x02, 0x4a
	.zero		1
	.zero		1


	//----- nvinfo : EIATTR_EXIT_INSTR_OFFSETS
	.align		4
        /*01ec*/ 	.byte	0x04, 0x1c
        /*01ee*/ 	.short	(.L_444 - .L_443)


	//   ....[0]....
.L_443:
        /*01f0*/ 	.word	0x00006a10


	//   ....[1]....
        /*01f4*/ 	.word	0x00006a80


	//----- nvinfo : EIATTR_MAX_THREADS
	.align		4
.L_444:
        /*01f8*/ 	.byte	0x04, 0x05
        /*01fa*/ 	.short	(.L_446 - .L_445)
.L_445:
        /*01fc*/ 	.word	0x00000100
        /*0200*/ 	.word	0x00000001
        /*0204*/ 	.word	0x00000001


	//----- nvinfo : EIATTR_CRS_STACK_SIZE
	.align		4
.L_446:
        /*0208*/ 	.byte	0x04, 0x1e
        /*020a*/ 	.short	(.L_448 - .L_447)
.L_447:
        /*020c*/ 	.word	0x00000000


	//----- nvinfo : EIATTR_CBANK_PARAM_SIZE
	.align		4
.L_448:
        /*0210*/ 	.byte	0x03, 0x19
        /*0212*/ 	.short	0x0078


	//----- nvinfo : EIATTR_PARAM_CBANK
	.align		4
        /*0214*/ 	.byte	0x04, 0x0a
        /*0216*/ 	.short	(.L_450 - .L_449)
	.align		4
.L_449:
        /*0218*/ 	.word	index@(.nv.constant0._ZN6thrust24THRUST_300001_SM_1000_NS8cuda_cub4core6detail13_kernel_agentINS1_8__reduce11ReduceAgentINS0_12zip_iteratorIN4cuda3std3__45tupleIJNS0_6detail15normal_iteratorINS0_10device_ptrIKiEEEENS0_17counting_iteratorIlNS0_11use_defaultESJ_SJ_EEEEEEEPNSB_IJilEEESN_lNS1_9__extrema9arg_max_fIil11CompareCandEEEEJSM_SO_lN3cub18CUB_300001_SM_100013GridEvenShareIlEENSV_9GridQueueIyEESS_EEEvDpT0_)
        /*021c*/ 	.short	0x0380
        /*021e*/ 	.short	0x0078


	//----- nvinfo : EIATTR_SW_WAR
	.align		4
.L_450:
        /*0220*/ 	.byte	0x04, 0x36
        /*0222*/ 	.short	(.L_452 - .L_451)
.L_451:
        /*0224*/ 	.word	0x00000008
.L_452:


//--------------------- .nv.info._ZN6thrust24THRUST_300001_SM_1000_NS8cuda_cub4core6detail13_kernel_agentINS1_8__reduce11ReduceAgentINS0_12zip_iteratorIN4cuda3std3__45tupleIJNS0_6detail15normal_iteratorINS0_10device_ptrIKiEEEENS0_17counting_iteratorIlNS0_11use_defaultESJ_SJ_EEEEEEEPNSB_IJilEEESN_lNS1_9__extrema9arg_max_fIil11CompareCandEEEEJSM_SO_lSS_EEEvDpT0_ --------------------------
	.section	.nv.info._ZN6thrust24THRUST_300001_SM_1000_NS8cuda_cub4core6detail13_kernel_agentINS1_8__reduce11ReduceAgentINS0_12zip_iteratorIN4cuda3std3__45tupleIJNS0_6detail15normal_iteratorINS0_10device_ptrIKiEEEENS0_17counting_iteratorIlNS0_11use_defaultESJ_SJ_EEEEEEEPNSB_IJilEEESN_lNS1_9__extrema9arg_max_fIil11CompareCandEEEEJSM_SO_lSS_EEEvDpT0_,"",@"SHT_CUDA_INFO"
	.sectionflags	@""
	.align	4


	//----- nvinfo : EIATTR_CUDA_API_VERSION
	.align		4
        /*0000*/ 	.byte	0x04, 0x37
        /*0002*/ 	.short	(.L_454 - .L_453)
.L_453:
        /*0004*/ 	.word	0x00000082


	//----- nvinfo : EIATTR_KPARAM_INFO
	.align		4
.L_454:
        /*0008*/ 	.byte	0x04, 0x17
        /*000a*/ 	.short	(.L_456 - .L_455)
.L_455:
        /*000c*/ 	.word	0x00000000
        /*0010*/ 	.short	0x0003
        /*0012*/ 	.short	0x0020
        /*0014*/ 	.byte	0x00, 0xf0, 0x21, 0x00


	//----- nvinfo : EIATTR_KPARAM_INFO
	.align		4
.L_456:
        /*0018*/ 	.byte	0x04, 0x17
        /*001a*/ 	.short	(.L_458 - .L_457)
.L_457:
        /*001c*/ 	.word	0x00000000
        /*0020*/ 	.short	0x0002
        /*0022*/ 	.short	0x0018
        /*0024*/ 	.byte	0x00, 0xf0, 0x21, 0x00


	//----- nvinfo : EIATTR_KPARAM_INFO
	.align		4
.L_458:
        /*0028*/ 	.byte	0x04, 0x17
        /*002a*/ 	.short	(.L_460 - .L_459)
.L_459:
        /*002c*/ 	.word	0x00000000
        /*0030*/ 	.short	0x0001
        /*0032*/ 	.short	0x0010
        /*0034*/ 	.byte	0x00, 0xf5, 0x21, 0x00


	//----- nvinfo : EIATTR_KPARAM_INFO
	.align		4
.L_460:
        /*0038*/ 	.byte	0x04, 0x17
        /*003a*/ 	.short	(.L_462 - .L_461)
.L_461:
        /*003c*/ 	.word	0x00000000
        /*0040*/ 	.short	0x0000
        /*0042*/ 	.short	0x0000
        /*0044*/ 	.byte	0x00, 0xf0, 0x41, 0x00


	//----- nvinfo : EIATTR_SPARSE_MMA_MASK
	.align		4
.L_462:
        /*0048*/ 	.byte	0x03, 0x50
        /*004a*/ 	.short	0x0000


	//----- nvinfo : EIATTR_MAXREG_COUNT
	.align		4
        /*004c*/ 	.byte	0x03, 0x1b
        /*004e*/ 	.short	0x00ff


	//----- nvinfo : EIATTR_NUM_BARRIERS
	.align		4
        /*0050*/ 	.byte	0x02, 0x4c
        /*0052*/ 	.byte	0x01
	.zero		1


	//----- nvinfo : EIATTR_MERCURY_ISA_VERSION
	.align		4
        /*0054*/ 	.byte	0x03, 0x5f
        /*0056*/ 	.short	0x0101


	//----- nvinfo : EIATTR_COOP_GROUP_MASK_REGIDS
	.align		4
        /*0058*/ 	.byte	0x04, 0x29
        /*005a*/ 	.short	(.L_464 - .L_463)


	//   ....[0]....
.L_463:
        /*005c*/ 	.word	0xffffffff


	//   ....[1]....
        /*0060*/ 	.word	0xffffffff


	//   ....[2]....
        /*0064*/ 	.word	0xffffffff


	//   ....[3]....
        /*0068*/ 	.word	0xffffffff


	//   ....[4]....
        /*006c*/ 	.word	0xffffffff


	//   ....[5]....
        /*0070*/ 	.word	0xffffffff


	//   ....[6]....
        /*0074*/ 	.word	0xffffffff


	//   ....[7]....
        /*0078*/ 	.word	0xffffffff


	//   ....[8]....
        /*007c*/ 	.word	0xffffffff


	//   ....[9]....
        /*0080*/ 	.word	0xffffffff


	//   ....[10]....
        /*0084*/ 	.word	0xffffffff


	//   ....[11]....
        /*0088*/ 	.word	0xffffffff


	//   ....[12]....
        /*008c*/ 	.word	0xffffffff


	//   ....[13]....
        /*0090*/ 	.word	0xffffffff


	//   ....[14]....
        /*0094*/ 	.word	0xffffffff


	//   ....[15]....
        /*0098*/ 	.word	0xffffffff


	//   ....[16]....
        /*009c*/ 	.word	0xffffffff


	//   ....[17]....
        /*00a0*/ 	.word	0xffffffff


	//   ....[18]....
        /*00a4*/ 	.word	0xffffffff


	//   ....[19]....
        /*00a8*/ 	.word	0xffffffff


	//   ....[20]....
        /*00ac*/ 	.word	0xffffffff


	//   ....[21]....
        /*00b0*/ 	.word	0xffffffff


	//   ....[22]....
        /*00b4*/ 	.word	0xffffffff


	//   ....[23]....
        /*00b8*/ 	.word	0xffffffff


	//   ....[24]....
        /*00bc*/ 	.word	0xffffffff


	//   ....[25]....
        /*00c0*/ 	.word	0xffffffff


	//   ....[26]....
        /*00c4*/ 	.word	0xffffffff


	//   ....[27]....
        /*00c8*/ 	.word	0xffffffff


	//   ....[28]....
        /*00cc*/ 	.word	0xffffffff


	//   ....[29]....
        /*00d0*/ 	.word	0xffffffff


	//   ....[30]....
        /*00d4*/ 	.word	0xffffffff


	//   ....[31]....
        /*00d8*/ 	.word	0xffffffff


	//   ....[32]....
        /*00dc*/ 	.word	0xffffffff


	//   ....[33]....
        /*00e0*/ 	.word	0xffffffff


	//   ....[34]....
        /*00e4*/ 	.word	0xffffffff


	//   ....[35]....
        /*00e8*/ 	.word	0xffffffff


	//   ....[36]....
        /*00ec*/ 	.word	0xffffffff


	//   ....[37]....
        /*00f0*/ 	.word	0xffffffff


	//   ....[38]....
        /*00f4*/ 	.word	0xffffffff


	//   ....[39]....
        /*00f8*/ 	.word	0xffffffff


	//   ....[40]....
        /*00fc*/ 	.word	0xffffffff


	//   ....[41]....
        /*0100*/ 	.word	0xffffffff


	//   ....[42]....
        /*0104*/ 	.word	0xffffffff


	//   ....[43]....
        /*0108*/ 	.word	0xffffffff


	//   ....[44]....
        /*010c*/ 	.word	0xffffffff


	//----- nvinfo : EIATTR_COOP_GROUP_INSTR_OFFSETS
	.align		4
.L_464:
        /*0110*/ 	.byte	0x04, 0x28
        /*0112*/ 	.short	(.L_466 - .L_465)


	//   ....[0]....
.L_465:
        /*0114*/ 	.word	0x00000ca0


	//   ....[1]....
        /*0118*/ 	.word	0x00000cd0


	//   ....[2]....
        /*011c*/ 	.word	0x00000ce0


	//   ....[3]....
        /*0120*/ 	.word	0x00000ea0


	//   ....[4]....
        /*0124*/ 	.word	0x00000ee0


	//   ....[5]....
        /*0128*/ 	.word	0x00000f10


	//   ....[6]....
        /*012c*/ 	.word	0x000010a0


	//   ....[7]....
        /*0130*/ 	.word	0x000010d0


	//   ....[8]....
        /*0134*/ 	.word	0x00001100


	//   ....[9]....
        /*0138*/ 	.word	0x00001280


	//   ....[10]....
        /*013c*/ 	.word	0x000012b0


	//   ....[11]....
        /*0140*/ 	.word	0x000012e0


	//   ....[12]....
        /*0144*/ 	.word	0x00001460


	//   ....[13]....
        /*0148*/ 	.word	0x00001490


	//   ....[14]....
        /*014c*/ 	.word	0x000014c0


	//   ....[15]....
        /*0150*/ 	.word	0x000022a0


	//   ....[16]....
        /*0154*/ 	.word	0x000022b0


	//   ....[17]....
        /*0158*/ 	.word	0x00002370


	//   ....[18]....
        /*015c*/ 	.word	0x000024f0


	//   ....[19]....
        /*0160*/ 	.word	0x00002520


	//   ....[20]....
        /*0164*/ 	.word	0x00002550


	//   ....[21]....
        /*0168*/ 	.word	0x000026d0


	//   ....[22]....
        /*016c*/ 	.word	0x00002700


	//   ....[23]....
        /*0170*/ 	.word	0x00002730


	//   ....[24]....
        /*0174*/ 	.word	0x000028b0


	//   ....[25]....
        /*0178*/ 	.word	0x000028e0


	//   ....[26]....
        /*017c*/ 	.word	0x00002910


	//   ....[27]....
        /*0180*/ 	.word	0x00002a90


	//   ....[28]....
        /*0184*/ 	.word	0x00002ac0


	//   ....[29]....
        /*0188*/ 	.word	0x00002af0


	//   ....[30]....
        /*018c*/ 	.word	0x000050a0


	//   ....[31]....
        /*0190*/ 	.word	0x000050d0


	//   ....[32]....
        /*0194*/ 	.word	0x00005140


	//   ....[33]....
        /*0198*/ 	.word	0x000052b0


	//   ....[34]....
        /*019c*/ 	.word	0x000052e0


	//   ....[35]....
        /*01a0*/ 	.word	0x00005310


	//   ....[36]....
        /*01a4*/ 	.word	0x00005480


	//   ....[37]....
        /*01a8*/ 	.word	0x000054b0


	//   ....[38]....
        /*01ac*/ 	.word	0x000054e0


	//   ....[39]....
        /*01b0*/ 	.word	0x00005650


	//   ....[40]....
        /*01b4*/ 	.word	0x00005680


	//   ....[41]....
        /*01b8*/ 	.word	0x000056b0


	//   ....[42]....
        /*01bc*/ 	.word	0x00005820


	//   ....[43]....
        /*01c0*/ 	.word	0x00005850


	//   ....[44]....
        /*01c4*/ 	.word	0x00005880


	//----- nvinfo : EIATTR_VRC_CTA_INIT_COUNT
	.align		4
.L_466:
        /*01c8*/ 	.byte	0x02, 0x4a
	.zero		1
	.zero		1


	//----- nvinfo : EIATTR_EXIT_INSTR_OFFSETS
	.align		4
        /*01cc*/ 	.byte	0x04, 0x1c
        /*01ce*/ 	.short	(.L_468 - .L_467)


	//   ....[0]....
.L_467:
        /*01d0*/ 	.word	0x00000040


	//   ....[1]....
        /*01d4*/ 	.word	0x00006590


	//   ....[2]....
        /*01d8*/ 	.word	0x000065f0


	//----- nvinfo : EIATTR_MAX_THREADS
	.align		4
.L_468:
        /*01dc*/ 	.byte	0x04, 0x05
        /*01de*/ 	.short	(.L_470 - .L_469)
.L_469:
        /*01e0*/ 	.word	0x00000100
        /*01e4*/ 	.word	0x00000001
        /*01e8*/ 	.word	0x00000001


	//----- nvinfo : EIATTR_CRS_STACK_SIZE
	.align		4
.L_470:
        /*01ec*/ 	.byte	0x04, 0x1e
        /*01ee*/ 	.short	(.L_472 - .L_471)
.L_471:
        /*01f0*/ 	.word	0x00000000


	//----- nvinfo : EIATTR_CBANK_PARAM_SIZE
	.align		4
.L_472:
        /*01f4*/ 	.byte	0x03, 0x19
        /*01f6*/ 	.short	0x0028


	//----- nvinfo : EIATTR_PARAM_CBANK
	.align		4
        /*01f8*/ 	.byte	0x04, 0x0a
        /*01fa*/ 	.short	(.L_474 - .L_473)
	.align		4
.L_473:
        /*01fc*/ 	.word	index@(.nv.constant0._ZN6thrust24THRUST_300001_SM_1000_NS8cuda_cub4core6detail13_kernel_agentINS1_8__reduce11ReduceAgentINS0_12zip_iteratorIN4cuda3std3__45tupleIJNS0_6detail15normal_iteratorINS0_10device_ptrIKiEEEENS0_17counting_iteratorIlNS0_11use_defaultESJ_SJ_EEEEEEEPNSB_IJilEEESN_lNS1_9__extrema9arg_max_fIil11CompareCandEEEEJSM_SO_lSS_EEEvDpT0_)
        /*0200*/ 	.short	0x0380
        /*0202*/ 	.short	0x0028


	//----- nvinfo : EIATTR_SW_WAR
	.align		4
.L_474:
        /*0204*/ 	.byte	0x04, 0x36
        /*0206*/ 	.short	(.L_476 - .L_475)
.L_475:
        /*0208*/ 	.word	0x00000008
.L_476:


//--------------------- .nv.info._ZN6thrust24THRUST_300001_SM_1000_NS8cuda_cub4core6detail13_kernel_agentINS1_8__reduce11ReduceAgentIPN4cuda3std3__45tupleIJilEEESC_SB_iNS1_9__extrema9arg_max_fIil11CompareCandEEEEJSC_SC_iSG_EEEvDpT0_ --------------------------
	.section	.nv.info._ZN6thrust24THRUST_300001_SM_1000_NS8cuda_cub4core6detail13_kernel_agentINS1_8__reduce11ReduceAgentIPN4cuda3std3__45tupleIJilEEESC_SB_iNS1_9__extrema9arg_max_fIil11CompareCandEEEEJSC_SC_iSG_EEEvDpT0_,"",@"SHT_CUDA_INFO"
	.sectionflags	@""
	.align	4


	//----- nvinfo : EIATTR_CUDA_API_VERSION
	.align		4
        /*0000*/ 	.byte	0x04, 0x37
        /*0002*/ 	.short	(.L_478 - .L_477)
.L_477:
        /*0004*/ 	.word	0x00000082


	//----- nvinfo : EIATTR_KPARAM_INFO
	.align		4
.L_478:
        /*0008*/ 	.byte	0x04, 0x17
        /*000a*/ 	.short	(.L_480 - .L_479)
.L_479:
        /*000c*/ 	.word	0x00000000
        /*0010*/ 	.short	0x0003
        /*0012*/ 	.short	0x0018
        /*0014*/ 	.byte	0x00, 0xf0, 0x21, 0x00


	//----- nvinfo : EIATTR_KPARAM_INFO
	.align		4
.L_480:
        /*0018*/ 	.byte	0x04, 0x17
        /*001a*/ 	.short	(.L_482 - .L_481)
.L_481:
        /*001c*/ 	.word	0x00000000
        /*0020*/ 	.short	0x0002
        /*0022*/ 	.short	0x0010
        /*0024*/ 	.byte	0x00, 0xf0, 0x11, 0x00


	//----- nvinfo : EIATTR_KPARAM_INFO
	.align		4
.L_482:
        /*0028*/ 	.byte	0x04, 0x17
        /*002a*/ 	.short	(.L_484 - .L_483)
.L_483:
        /*002c*/ 	.word	0x00000000
        /*0030*/ 	.short	0x0001
        /*0032*/ 	.short	0x0008
        /*0034*/ 	.byte	0x00, 0xf5, 0x21, 0x00


	//----- nvinfo : EIATTR_KPARAM_INFO
	.align		4
.L_484:
        /*0038*/ 	.byte	0x04, 0x17
        /*003a*/ 	.short	(.L_486 - .L_485)
.L_485:
        /*003c*/ 	.word	0x00000000
        /*0040*/ 	.short	0x0000
        /*0042*/ 	.short	0x0000
        /*0044*/ 	.byte	0x00, 0xf5, 0x21, 0x00


	//----- nvinfo : EIATTR_SPARSE_MMA_MASK
	.align		4
.L_486:
        /*0048*/ 	.byte	0x03, 0x50
        /*004a*/ 	.short	0x0000


	//----- nvinfo : EIATTR_MAXREG_COUNT
	.align		4
        /*004c*/ 	.byte	0x03, 0x1b
        /*004e*/ 	.short	0x00ff


	//----- nvinfo : EIATTR_NUM_BARRIERS
	.align		4
        /*0050*/ 	.byte	0x02, 0x4c
        /*0052*/ 	.byte	0x01
	.zero		1


	//----- nvinfo : EIATTR_MERCURY_ISA_VERSION
	.align		4
        /*0054*/ 	.byte	0x03, 0x5f
        /*0056*/ 	.short	0x0101


	//----- nvinfo : EIATTR_COOP_GROUP_MASK_REGIDS
	.align		4
        /*0058*/ 	.byte	0x04, 0x29
        /*005a*/ 	.short	(.L_488 - .L_487)


	//   ....[0]....
.L_487:
        /*005c*/ 	.word	0xffffffff


	//   ....[1]....
        /*0060*/ 	.word	0xffffffff


	//   ....[2]....
        /*0064*/ 	.word	0xffffffff


	//   ....[3]....
        /*0068*/ 	.word	0xffffffff


	//   ....[4]....
        /*006c*/ 	.word	0xffffffff


	//   ....[5]....
        /*0070*/ 	.word	0xffffffff


	//   ....[6]....
        /*0074*/ 	.word	0xffffffff


	//   ....[7]....
        /*0078*/ 	.word	0xffffffff


	//   ....[8]....
        /*007c*/ 	.word	0xffffffff


	//   ....[9]....
        /*0080*/ 	.word	0xffffffff


	//   ....[10]....
        /*0084*/ 	.word	0xffffffff


	//   ....[11]....
        /*0088*/ 	.word	0xffffffff


	//   ....[12]....
        /*008c*/ 	.word	0xffffffff


	//   ....[13]....
        /*0090*/ 	.word	0xffffffff


	//   ....[14]....
        /*0094*/ 	.word	0xffffffff


	//   ....[15]....
        /*0098*/ 	.word	0xffffffff


	//   ....[16]....
        /*009c*/ 	.word	0xffffffff


	//   ....[17]....
        /*00a0*/ 	.word	0xffffffff


	//   ....[18]....
        /*00a4*/ 	.word	0xffffffff


	//   ....[19]....
        /*00a8*/ 	.word	0xffffffff


	//   ....[20]....
        /*00ac*/ 	.word	0xffffffff


	//   ....[21]....
        /*00b0*/ 	.word	0xffffffff


	//   ....[22]....
        /*00b4*/ 	.word	0xffffffff


	//   ....[23]....
        /*00b8*/ 	.word	0xffffffff


	//   ....[24]....
        /*00bc*/ 	.word	0xffffffff


	//   ....[25]....
        /*00c0*/ 	.word	0xffffffff


	//   ....[26]....
        /*00c4*/ 	.word	0xffffffff


	//   ....[27]....
        /*00c8*/ 	.word	0xffffffff


	//   ....[28]....
        /*00cc*/ 	.word	0xffffffff


	//   ....[29]....
        /*00d0*/ 	.word	0xffffffff


	//   ....[30]....
        /*00d4*/ 	.word	0xffffffff


	//   ....[31]....
        /*00d8*/ 	.word	0xffffffff


	//   ....[32]....
        /*00dc*/ 	.word	0xffffffff


	//   ....[33]....
        /*00e0*/ 	.word	0xffffffff


	//   ....[34]....
        /*00e4*/ 	.word	0xffffffff


	//   ....[35]....
        /*00e8*/ 	.word	0xffffffff


	//   ....[36]....
        /*00ec*/ 	.word	0xffffffff


	//   ....[37]....
        /*00f0*/ 	.word	0xffffffff


	//   ....[38]....
        /*00f4*/ 	.word	0xffffffff


	//   ....[39]....
        /*00f8*/ 	.word	0xffffffff


	//   ....[40]....
        /*00fc*/ 	.word	0xffffffff


	//   ....[41]....
        /*0100*/ 	.word	0xffffffff


	//   ....[42]....
        /*0104*/ 	.word	0xffffffff


	//   ....[43]....
        /*0108*/ 	.word	0xffffffff


	//   ....[44]....
        /*010c*/ 	.word	0xffffffff


	//----- nvinfo : EIATTR_COOP_GROUP_INSTR_OFFSETS
	.align		4
.L_488:
        /*0110*/ 	.byte	0x04, 0x28
        /*0112*/ 	.short	(.L_490 - .L_489)


	//   ....[0]....
.L_489:
        /*0114*/ 	.word	0x00000ba0


	//   ....[1]....
        /*0118*/ 	.word	0x00000bd0


	//   ....[2]....
        /*011c*/ 	.word	0x00000be0


	//   ....[3]....
        /*0120*/ 	.word	0x00000d90


	//   ....[4]....
        /*0124*/ 	.word	0x00000dd0


	//   ....[5]....
        /*0128*/ 	.word	0x00000e10


	//   ....[6]....
        /*012c*/ 	.word	0x00000fa0


	//   ....[7]....
        /*0130*/ 	.word	0x00000fd0


	//   ....[8]....
        /*0134*/ 	.word	0x00001000


	//   ....[9]....
        /*0138*/ 	.word	0x00001180


	//   ....[10]....
        /*013c*/ 	.word	0x000011b0


	//   ....[11]....
        /*0140*/ 	.word	0x000011e0


	//   ....[12]....
        /*0144*/ 	.word	0x00001360


	//   ....[13]....
        /*0148*/ 	.word	0x00001390


	//   ....[14]....
        /*014c*/ 	.word	0x000013c0


	//   ....[15]....
        /*0150*/ 	.word	0x000021a0


	//   ....[16]....
        /*0154*/ 	.word	0x000021b0


	//   ....[17]....
        /*0158*/ 	.word	0x000021c0


	//   ....[18]....
        /*015c*/ 	.word	0x000023e0


	//   ....[19]....
        /*0160*/ 	.word	0x00002420


	//   ....[20]....
        /*0164*/ 	.word	0x00002450


	//   ....[21]....
        /*0168*/ 	.word	0x000025d0


	//   ....[22]....
        /*016c*/ 	.word	0x00002600


	//   ....[23]....
        /*0170*/ 	.word	0x00002630


	//   ....[24]....
        /*0174*/ 	.word	0x000027b0


	//   ....[25]....
        /*0178*/ 	.word	0x000027e0


	//   ....[26]....
        /*017c*/ 	.word	0x00002810


	//   ....[27]....
        /*0180*/ 	.word	0x00002990


	//   ....[28]....
        /*0184*/ 	.word	0x000029c0


	//   ....[29]....
        /*0188*/ 	.word	0x000029f0


	//   ....[30]....
        /*018c*/ 	.word	0x00004f40


	//   ....[31]....
        /*0190*/ 	.word	0x00004f70


	//   ....[32]....
        /*0194*/ 	.word	0x00004fe0


	//   ....[33]....
        /*0198*/ 	.word	0x00005150


	//   ....[34]....
        /*019c*/ 	.word	0x00005180


	//   ....[35]....
        /*01a0*/ 	.word	0x000051b0


	//   ....[36]....
        /*01a4*/ 	.word	0x00005320


	//   ....[37]....
        /*01a8*/ 	.word	0x00005350


	//   ....[38]....
        /*01ac*/ 	.word	0x00005380


	//   ....[39]....
        /*01b0*/ 	.word	0x000054f0


	//   ....[40]....
        /*01b4*/ 	.word	0x00005520


	//   ....[41]....
        /*01b8*/ 	.word	0x00005550


	//   ....[42]....
        /*01bc*/ 	.word	0x000056c0


	//   ....[43]....
        /*01c0*/ 	.word	0x000056f0


	//   ....[44]....
        /*01c4*/ 	.word	0x00005720


	//----- nvinfo : EIATTR_VRC_CTA_INIT_COUNT
	.align		4
.L_490:
        /*01c8*/ 	.byte	0x02, 0x4a
	.zero		1
	.zero		1


	//----- nvinfo : EIATTR_EXIT_INSTR_OFFSETS
	.align		4
        /*01cc*/ 	.byte	0x04, 0x1c
        /*01ce*/ 	.short	(.L_492 - .L_491)


	//   ....[0]....
.L_491:
        /*01d0*/ 	.word	0x00000030


	//   ....[1]....
        /*01d4*/ 	.word	0x00006430


	//   ....[2]....
        /*01d8*/ 	.word	0x00006490


	//----- nvinfo : EIATTR_MAX_THREADS
	.align		4
.L_492:
        /*01dc*/ 	.byte	0x04, 0x05
        /*01de*/ 	.short	(.L_494 - .L_493)
.L_493:
        /*01e0*/ 	.word	0x00000100
        /*01e4*/ 	.word	0x00000001
        /*01e8*/ 	.word	0x00000001


	//----- nvinfo : EIATTR_CRS_STACK_SIZE
	.align		4
.L_494:
        /*01ec*/ 	.byte	0x04, 0x1e
        /*01ee*/ 	.short	(.L_496 - .L_495)
.L_495:
        /*01f0*/ 	.word	0x00000000


	//----- nvinfo : EIATTR_CBANK_PARAM_SIZE
	.align		4
.L_496:
        /*01f4*/ 	.byte	0x03, 0x19
        /*01f6*/ 	.short	0x0020


	//----- nvinfo : EIATTR_PARAM_CBANK
	.align		4
        /*01f8*/ 	.byte	0x04, 0x0a
        /*01fa*/ 	.short	(.L_498 - .L_497)
	.align		4
.L_497:
        /*01fc*/ 	.word	index@(.nv.constant0._ZN6thrust24THRUST_300001_SM_1000_NS8cuda_cub4core6detail13_kernel_agentINS1_8__reduce11ReduceAgentIPN4cuda3std3__45tupleIJilEEESC_SB_iNS1_9__extrema9arg_max_fIil11CompareCandEEEEJSC_SC_iSG_EEEvDpT0_)
        /*0200*/ 	.short	0x0380
        /*0202*/ 	.short	0x0020


	//----- nvinfo : EIATTR_SW_WAR
	.align		4
.L_498:
        /*0204*/ 	.byte	0x04, 0x36
        /*0206*/ 	.short	(.L_500 - .L_499)
.L_499:
        /*0208*/ 	.word	0x00000008
.L_500:


//--------------------- .nv.info._ZN6thrust24THRUST_300001_SM_1000_NS8cuda_cub4core6detail13_kernel_agentINS1_8__reduce10DrainAgentIiEEJN3cub18CUB_300001_SM_10009GridQueueIjEEiEEEvDpT0_ --------------------------
	.section	.nv.info._ZN6thrust24THRUST_300001_SM_1000_NS8cuda_cub4core6detail13_kernel_agentINS1_8__reduce10DrainAgentIiEEJN3cub18CUB_300001_SM_10009GridQueueIjEEiEEEvDpT0_,"",@"SHT_CUDA_INFO"
	.sectionflags	@""
	.align	4


	//----- nvinfo : EIATTR_CUDA_API_VERSION
	.align		4
        /*0000*/ 	.byte	0x04, 0x37
        /*0002*/ 	.short	(.L_502 - .L_501)
.L_501:
        /*0004*/ 	.word	0x00000082


	//----- nvinfo : EIATTR_KPARAM_INFO
	.align		4
.L_502:
        /*0008*/ 	.byte	0x04, 0x17
        /*000a*/ 	.short	(.L_504 - .L_503)
.L_503:
        /*000c*/ 	.word	0x00000000
        /*0010*/ 	.short	0x0001
        /*0012*/ 	.short	0x0008
        /*0014*/ 	.byte	0x00, 0xf0, 0x11, 0x00


	//----- nvinfo : EIATTR_KPARAM_INFO
	.align		4
.L_504:
        /*0018*/ 	.byte	0x04, 0x17
        /*001a*/ 	.short	(.L_506 - .L_505)
.L_505:
        /*001c*/ 	.word	0x00000000
        /*0020*/ 	.short	0x0000
        /*0022*/ 	.short	0x0000
        /*0024*/ 	.byte	0x00, 0xf0, 0x21, 0x00


	//----- nvinfo : EIATTR_SPARSE_MMA_MASK
	.align		4
.L_506:
        /*0028*/ 	.byte	0x03, 0x50
        /*002a*/ 	.short	0x0000


	//----- nvinfo : EIATTR_MAXREG_COUNT
	.align		4
        /*002c*/ 	.byte	0x03, 0x1b
        /*002e*/ 	.short	0x00ff


	//----- nvinfo : EIATTR_MERCURY_ISA_VERSION
	.align		4
        /*0030*/ 	.byte	0x03, 0x5f
        /*0032*/ 	.short	0x0101


	//----- nvinfo : EIATTR_VRC_CTA_INIT_COUNT
	.align		4
        /*0034*/ 	.byte	0x02, 0x4a
	.zero		1
	.zero		1


	//----- nvinfo : EIATTR_EXIT_INSTR_OFFSETS
	.align		4
        /*0038*/ 	.byte	0x04, 0x1c
        /*003a*/ 	.short	(.L_508 - .L_507)


	//   ....[0]....
.L_507:
        /*003c*/ 	.word	0x00000060


	//----- nvinfo : EIATTR_MAX_THREADS
	.align		4
.L_508:
        /*0040*/ 	.byte	0x04, 0x05
        /*0042*/ 	.short	(.L_510 - .L_509)
.L_509:
        /*0044*/ 	.word	0x00000001
        /*0048*/ 	.word	0x00000001
        /*004c*/ 	.word	0x00000001


	//----- nvinfo : EIATTR_CBANK_PARAM_SIZE
	.align		4
.L_510:
        /*0050*/ 	.byte	0x03, 0x19
        /*0052*/ 	.short	0x000c


	//----- nvinfo : EIATTR_PARAM_CBANK
	.align		4
        /*0054*/ 	.byte	0x04, 0x0a
        /*0056*/ 	.short	(.L_512 - .L_511)
	.align		4
.L_511:
        /*0058*/ 	.word	index@(.nv.constant0._ZN6thrust24THRUST_300001_SM_1000_NS8cuda_cub4core6detail13_kernel_agentINS1_8__reduce10DrainAgentIiEEJN3cub18CUB_300001_SM_10009GridQueueIjEEiEEEvDpT0_)
        /*005c*/ 	.short	0x0380
        /*005e*/ 	.short	0x000c


	//----- nvinfo : EIATTR_SW_WAR
	.align		4
.L_512:
        /*0060*/ 	.byte	0x04, 0x36
        /*0062*/ 	.short	(.L_514 - .L_513)
.L_513:
        /*0064*/ 	.word	0x00000008
.L_514:


//--------------------- .nv.info._ZN6thrust24THRUST_300001_SM_1000_NS8cuda_cub4core6detail13_kernel_agentINS1_8__reduce11ReduceAgentINS0_12zip_iteratorIN4cuda3std3__45tupleIJNS0_6detail15normal_iteratorINS0_10device_ptrIKiEEEENS0_17counting_iteratorIlNS0_11use_defaultESJ_SJ_EEEEEEEPNSB_IJilEEESN_iNS1_9__extrema9arg_max_fIil11CompareCandEEEEJSM_SO_iN3cub18CUB_300001_SM_100013GridEvenShareIiEENSV_9GridQueueIjEESS_EEEvDpT0_ --------------------------
	.section	.nv.info._ZN6thrust24THRUST_300001_SM_1000_NS8cuda_cub4core6detail13_kernel_agentINS1_8__reduce11ReduceAgentINS0_12zip_iteratorIN4cuda3std3__45tupleIJNS0_6detail15normal_iteratorINS0_10device_ptrIKiEEEENS0_17counting_iteratorIlNS0_11use_defaultESJ_SJ_EEEEEEEPNSB_IJilEEESN_iNS1_9__extrema9arg_max_fIil11CompareCandEEEEJSM_SO_iN3cub18CUB_300001_SM_100013GridEvenShareIiEENSV_9GridQueueIjEESS_EEEvDpT0_,"",@"SHT_CUDA_INFO"
	.sectionflags	@""
	.align	4


	//----- nvinfo : EIATTR_CUDA_API_VERSION
	.align		4
        /*0000*/ 	.byte	0x04, 0x37
        /*0002*/ 	.short	(.L_516 - .L_515)
.L_515:
        /*0004*/ 	.word	0x00000082


	//----- nvinfo : EIATTR_KPARAM_INFO
	.align		4
.L_516:
        /*0008*/ 	.byte	0x04, 0x17
        /*000a*/ 	.short	(.L_518 - .L_517)
.L_517:
        /*000c*/ 	.word	0x00000000
        /*0010*/ 	.short	0x0005
        /*0012*/ 	.short	0x0050
        /*0014*/ 	.byte	0x00, 0xf0, 0x21, 0x00


	//----- nvinfo : EIATTR_KPARAM_INFO
	.align		4
.L_518:
        /*0018*/ 	.byte	0x04, 0x17
        /*001a*/ 	.short	(.L_520 - .L_519)
.L_519:
        /*001c*/ 	.word	0x00000000
        /*0020*/ 	.short	0x0004
        /*0022*/ 	.short	0x0048
        /*0024*/ 	.byte	0x00, 0xf0, 0x21, 0x00


	//----- nvinfo : EIATTR_KPARAM_INFO
	.align		4
.L_520:
        /*0028*/ 	.byte	0x04, 0x17
        /*002a*/ 	.short	(.L_522 - .L_521)
.L_521:
        /*002c*/ 	.word	0x00000000
        /*0030*/ 	.short	0x0003
        /*0032*/ 	.short	0x001c
        /*0034*/ 	.byte	0x00, 0xf0, 0xa1, 0x00


	//----- nvinfo : EIATTR_KPARAM_INFO
	.align		4
.L_522:
        /*0038*/ 	.byte	0x04, 0x17
        /*003a*/ 	.short	(.L_524 - .L_523)
.L_523:
        /*003c*/ 	.word	0x00000000
        /*0040*/ 	.short	0x0002
        /*0042*/ 	.short	0x0018
        /*0044*/ 	.byte	0x00, 0xf0, 0x11, 0x00


	//----- nvinfo : EIATTR_KPARAM_INFO
	.align		4
.L_524:
        /*0048*/ 	.byte	0x04, 0x17
        /*004a*/ 	.short	(.L_526 - .L_525)
.L_525:
        /*004c*/ 	.word	0x00000000
        /*0050*/ 	.short	0x0001
        /*0052*/ 	.short	0x0010
        /*0054*/ 	.byte	0x00, 0xf5, 0x21, 0x00


	//----- nvinfo : EIATTR_KPARAM_INFO
	.align		4
.L_526:
        /*0058*/ 	.byte	0x04, 0x17
        /*005a*/ 	.short	(.L_528 - .L_527)
.L_527:
        /*005c*/ 	.word	0x00000000
        /*0060*/ 	.short	0x0000
        /*0062*/ 	.short	0x0000
        /*0064*/ 	.byte	0x00, 0xf0, 0x41, 0x00


	//----- nvinfo : EIATTR_SPARSE_MMA_MASK
	.align		4
.L_528:
        /*0068*/ 	.byte	0x03, 0x50
        /*006a*/ 	.short	0x0000


	//----- nvinfo : EIATTR_MAXREG_COUNT
	.align		4
        /*006c*/ 	.byte	0x03, 0x1b
        /*006e*/ 	.short	0x00ff


	//----- nvinfo : EIATTR_NUM_BARRIERS
	.align		4
        /*0070*/ 	.byte	0x02, 0x4c
        /*0072*/ 	.byte	0x01
	.zero		1


	//----- nvinfo : EIATTR_MERCURY_ISA_VERSION
	.align		4
        /*0074*/ 	.byte	0x03, 0x5f
        /*0076*/ 	.short	0x0101


	//----- nvinfo : EIATTR_COOP_GROUP_MASK_REGIDS
	.align		4
        /*0078*/ 	.byte	0x04, 0x29
        /*007a*/ 	.short	(.L_530 - .L_529)


	//   ....[0]....
.L_529:
        /*007c*/ 	.word	0xffffffff


	//   ....[1]....
        /*0080*/ 	.word	0xffffffff


	//   ....[2]....
        /*0084*/ 	.word	0xffffffff


	//   ....[3]....
        /*0088*/ 	.word	0xffffffff


	//   ....[4]....
        /*008c*/ 	.word	0xffffffff


	//   ....[5]....
        /*0090*/ 	.word	0xffffffff


	//   ....[6]....
        /*0094*/ 	.word	0xffffffff


	//   ....[7]....
        /*0098*/ 	.word	0xffffffff


	//   ....[8]....
        /*009c*/ 	.word	0xffffffff


	//   ....[9]....
        /*00a0*/ 	.word	0xffffffff


	//   ....[10]....
        /*00a4*/ 	.word	0xffffffff


	//   ....[11]....
        /*00a8*/ 	.word	0xffffffff


	//   ....[12]....
        /*00ac*/ 	.word	0xffffffff


	//   ....[13]....
        /*00b0*/ 	.word	0xffffffff


	//   ....[14]....
        /*00b4*/ 	.word	0xffffffff


	//   ....[15]....
        /*00b8*/ 	.word	0xffffffff


	//   ....[16]....
        /*00bc*/ 	.word	0xffffffff


	//   ....[17]....
        /*00c0*/ 	.word	0xffffffff


	//   ....[18]....
        /*00c4*/ 	.word	0xffffffff


	//   ....[19]....
        /*00c8*/ 	.word	0xffffffff


	//   ....[20]....
        /*00cc*/ 	.word	0xffffffff


	//   ....[21]....
        /*00d0*/ 	.word	0xffffffff


	//   ....[22]....
        /*00d4*/ 	.word	0xffffffff


	//   ....[23]....
        /*00d8*/ 	.word	0xffffffff


	//   ....[24]....
        /*00dc*/ 	.word	0xffffffff


	//   ....[25]....
        /*00e0*/ 	.word	0xffffffff


	//   ....[26]....
        /*00e4*/ 	.word	0xffffffff


	//   ....[27]....
        /*00e8*/ 	.word	0xffffffff


	//   ....[28]....
        /*00ec*/ 	.word	0xffffffff


	//   ....[29]....
        /*00f0*/ 	.word	0xffffffff


	//   ....[30]....
        /*00f4*/ 	.word	0xffffffff


	//   ....[31]....
        /*00f8*/ 	.word	0xffffffff


	//   ....[32]....
        /*00fc*/ 	.word	0xffffffff


	//   ....[33]....
        /*0100*/ 	.word	0xffffffff


	//   ....[34]....
        /*0104*/ 	.word	0xffffffff


	//   ....[35]....
        /*0108*/ 	.word	0xffffffff


	//   ....[36]....
        /*010c*/ 	.word	0xffffffff


	//   ....[37]....
        /*0110*/ 	.word	0xffffffff


	//   ....[38]....
        /*0114*/ 	.word	0xffffffff


	//   ....[39]....
        /*0118*/ 	.word	0xffffffff


	//   ....[40]....
        /*011c*/ 	.word	0xffffffff


	//   ....[41]....
        /*0120*/ 	.word	0xffffffff


	//   ....[42]....
        /*0124*/ 	.word	0xffffffff


	//   ....[43]....
        /*0128*/ 	.word	0xffffffff


	//   ....[44]....
        /*012c*/ 	.word	0xffffffff


	//----- nvinfo : EIATTR_COOP_GROUP_INSTR_OFFSETS
	.align		4
.L_530:
        /*0130*/ 	.byte	0x04, 0x28
        /*0132*/ 	.short	(.L_532 - .L_531)


	//   ....[0]....
.L_531:
        /*0134*/ 	.word	0x00000cb0


	//   ....[1]....
        /*0138*/ 	.word	0x00000ce0


	//   ....[2]....
        /*013c*/ 	.word	0x00000cf0


	//   ....[3]....
        /*0140*/ 	.word	0x00000eb0


	//   ....[4]....
        /*0144*/ 	.word	0x00000ef0


	//   ....[5]....
        /*0148*/ 	.word	0x00000f20


	//   ....[6]....
        /*014c*/ 	.word	0x000010b0


	//   ....[7]....
        /*0150*/ 	.word	0x000010e0


	//   ....[8]....
        /*0154*/ 	.word	0x00001110


	//   ....[9]....
        /*0158*/ 	.word	0x00001290


	//   ....[10]....
        /*015c*/ 	.word	0x000012c0


	//   ....[11]....
        /*0160*/ 	.word	0x000012f0


	//   ....[12]....
        /*0164*/ 	.word	0x00001470


	//   ....[13]....
        /*0168*/ 	.word	0x000014a0


	//   ....[14]....
        /*016c*/ 	.word	0x000014d0


	//   ....[15]....
        /*0170*/ 	.word	0x000022b0


	//   ....[16]....
        /*0174*/ 	.word	0x000022c0


	//   ....[17]....
        /*0178*/ 	.word	0x00002380


	//   ....[18]....
        /*017c*/ 	.word	0x00002500


	//   ....[19]....
        /*0180*/ 	.word	0x00002530


	//   ....[20]....
        /*0184*/ 	.word	0x00002560


	//   ....[21]....
        /*0188*/ 	.word	0x000026e0


	//   ....[22]....
        /*018c*/ 	.word	0x00002710


	//   ....[23]....
        /*0190*/ 	.word	0x00002740


	//   ....[24]....
        /*0194*/ 	.word	0x000028c0


	//   ....[25]....
        /*0198*/ 	.word	0x000028f0


	//   ....[26]....
        /*019c*/ 	.word	0x00002920


	//   ....[27]....
        /*01a0*/ 	.word	0x00002aa0


	//   ....[28]....
        /*01a4*/ 	.word	0x00002ad0


	//   ....[29]....
        /*01a8*/ 	.word	0x00002b00


	//   ....[30]....
        /*01ac*/ 	.word	0x000052f0


	//   ....[31]....
        /*01b0*/ 	.word	0x00005320


	//   ....[32]....
        /*01b4*/ 	.word	0x00005330


	//   ....[33]....
        /*01b8*/ 	.word	0x00005500


	//   ....[34]....
        /*01bc*/ 	.word	0x00005530


	//   ....[35]....
        /*01c0*/ 	.word	0x00005560


	//   ....[36]....
        /*01c4*/ 	.word	0x000056d0


	//   ....[37]....
        /*01c8*/ 	.word	0x00005700


	//   ....[38]....
        /*01cc*/ 	.word	0x00005730


	//   ....[39]....
        /*01d0*/ 	.word	0x000058a0


	//   ....[40]....
        /*01d4*/ 	.word	0x000058d0


	//   ....[41]....
        /*01d8*/ 	.word	0x00005900


	//   ....[42]....
        /*01dc*/ 	.word	0x00005a70


	//   ....[43]....
        /*01e0*/ 	.word	0x00005aa0


	//   ....[44]....
        /*01e4*/ 	.word	0x00005ad0


	//----- nvinfo : EIATTR_VRC_CTA_INIT_COUNT
	.align		4
.L_532:
        /*01e8*/ 	.byte	0x02, 0x4a
	.zero		1
	.zero		1


	//----- nvinfo : EIATTR_EXIT_INSTR_OFFSETS
	.align		4
        /*01ec*/ 	.byte	0x04, 0x1c
        /*01ee*/ 	.short	(.L_534 - .L_533)


	//   ....[0]....
.L_533:
        /*01f0*/ 	.word	0x000067e0


	//   ....[1]....
        /*01f4*/ 	.word	0x00006850


	//----- nvinfo : EIATTR_MAX_THREADS
	.align		4
.L_534:
        /*01f8*/ 	.byte	0x04, 0x05
        /*01fa*/ 	.short	(.L_536 - .L_535)
.L_535:
        /*01fc*/ 	.word	0x00000100
        /*0200*/ 	.word	0x00000001
        /*0204*/ 	.word	0x00000001


	//----- nvinfo : EIATTR_CRS_STACK_SIZE
	.align		4
.L_536:
        /*0208*/ 	.byte	0x04, 0x1e
        /*020a*/ 	.short	(.L_538 - .L_537)
.L_537:
        /*020c*/ 	.word	0x00000000


	//----- nvinfo : EIATTR_CBANK_PARAM_SIZE
	.align		4
.L_538:
        /*0210*/ 	.byte	0x03, 0x19
        /*0212*/ 	.short	0x0058


	//----- nvinfo : EIATTR_PARAM_CBANK
	.align		4
        /*0214*/ 	.byte	0x04, 0x0a
        /*0216*/ 	.short	(.L_540 - .L_539)
	.align		4
.L_539:
        /*0218*/ 	.word	index@(.nv.constant0._ZN6thrust24THRUST_300001_SM_1000_NS8cuda_cub4core6detail13_kernel_agentINS1_8__reduce11ReduceAgentINS0_12zip_iteratorIN4cuda3std3__45tupleIJNS0_6detail15normal_iteratorINS0_10device_ptrIKiEEEENS0_17counting_iteratorIlNS0_11use_defaultESJ_SJ_EEEEEEEPNSB_IJilEEESN_iNS1_9__extrema9arg_max_fIil11CompareCandEEEEJSM_SO_iN3cub18CUB_300001_SM_100013GridEvenShareIiEENSV_9GridQueueIjEESS_EEEvDpT0_)
        /*021c*/ 	.short	0x0380
        /*021e*/ 	.short	0x0058


	//----- nvinfo : EIATTR_SW_WAR
	.align		4
.L_540:
        /*0220*/ 	.byte	0x04, 0x36
        /*0222*/ 	.short	(.L_542 - .L_541)
.L_541:
        /*0224*/ 	.word	0x00000008
.L_542:


//--------------------- .nv.info._ZN6thrust24THRUST_300001_SM_1000_NS8cuda_cub4core6detail13_kernel_agentINS1_8__reduce11ReduceAgentINS0_12zip_iteratorIN4cuda3std3__45tupleIJNS0_6detail15normal_iteratorINS0_10device_ptrIKiEEEENS0_17counting_iteratorIlNS0_11use_defaultESJ_SJ_EEEEEEEPNSB_IJilEEESN_iNS1_9__extrema9arg_max_fIil11CompareCandEEEEJSM_SO_iSS_EEEvDpT0_ --------------------------
	.section	.nv.info._ZN6thrust24THRUST_300001_SM_1000_NS8cuda_cub4core6detail13_kernel_agentINS1_8__reduce11ReduceAgentINS0_12zip_iteratorIN4cuda3std3__45tupleIJNS0_6detail15normal_iteratorINS0_10device_ptrIKiEEEENS0_17counting_iteratorIlNS0_11use_defaultESJ_SJ_EEEEEEEPNSB_IJilEEESN_iNS1_9__extrema9arg_max_fIil11CompareCandEEEEJSM_SO_iSS_EEEvDpT0_,"",@"SHT_CUDA_INFO"
	.sectionflags	@""
	.align	4


	//----- nvinfo : EIATTR_CUDA_API_VERSION
	.align		4
        /*0000*/ 	.byte	0x04, 0x37
        /*0002*/ 	.short	(.L_544 - .L_543)
.L_543:
        /*0004*/ 	.word	0x00000082


	//----- nvinfo : EIATTR_KPARAM_INFO
	.align		4
.L_544:
        /*0008*/ 	.byte	0x04, 0x17
        /*000a*/ 	.short	(.L_546 - .L_545)
.L_545:
        /*000c*/ 	.word	0x00000000
        /*0010*/ 	.short	0x0003
        /*0012*/ 	.short	0x0020
        /*0014*/ 	.byte	0x00, 0xf0, 0x21, 0x00


	//----- nvinfo : EIATTR_KPARAM_INFO
	.align		4
.L_546:
        /*0018*/ 	.byte	0x04, 0x17
        /*001a*/ 	.short	(.L_548 - .L_547)
.L_547:
        /*001c*/ 	.word	0x00000000
        /*0020*/ 	.short	0x0002
        /*0022*/ 	.short	0x0018
        /*0024*/ 	.byte	0x00, 0xf0, 0x11, 0x00


	//----- nvinfo : EIATTR_KPARAM_INFO
	.align		4
.L_548:
        /*0028*/ 	.byte	0x04, 0x17
        /*002a*/ 	.short	(.L_550 - .L_549)
.L_549:
        /*002c*/ 	.word	0x00000000
        /*0030*/ 	.short	0x0001
        /*0032*/ 	.short	0x0010
        /*0034*/ 	.byte	0x00, 0xf5, 0x21, 0x00


	//----- nvinfo : EIATTR_KPARAM_INFO
	.align		4
.L_550:
        /*0038*/ 	.byte	0x04, 0x17
        /*003a*/ 	.short	(.L_552 - .L_551)
.L_551:
        /*003c*/ 	.word	0x00000000
        /*0040*/ 	.short	0x0000
        /*0042*/ 	.short	0x0000
        /*0044*/ 	.byte	0x00, 0xf0, 0x41, 0x00


	//----- nvinfo : EIATTR_SPARSE_MMA_MASK
	.align		4
.L_552:
        /*0048*/ 	.byte	0x03, 0x50
        /*004a*/ 	.short	0x0000


	//----- nvinfo : EIATTR_MAXREG_COUNT
	.align		4
        /*004c*/ 	.byte	0x03, 0x1b
        /*004e*/ 	.short	0x00ff


	//----- nvinfo : EIATTR_NUM_BARRIERS
	.align		4
        /*0050*/ 	.byte	0x02, 0x4c
        /*0052*/ 	.byte	0x01
	.zero		1


	//----- nvinfo : EIATTR_MERCURY_ISA_VERSION
	.align		4
        /*0054*/ 	.byte	0x03, 0x5f
        /*0056*/ 	.short	0x0101


	//----- nvinfo : EIATTR_COOP_GROUP_MASK_REGIDS
	.align		4
        /*0058*/ 	.byte	0x04, 0x29
        /*005a*/ 	.short	(.L_554 - .L_553)


	//   ....[0]....
.L_553:
        /*005c*/ 	.word	0xffffffff


	//   ....[1]....
        /*0060*/ 	.word	0xffffffff


	//   ....[2]....
        /*0064*/ 	.word	0xffffffff


	//   ....[3]....
        /*0068*/ 	.word	0xffffffff


	//   ....[4]....
        /*006c*/ 	.word	0xffffffff


	//   ....[5]....
        /*0070*/ 	.word	0xffffffff


	//   ....[6]....
        /*0074*/ 	.word	0xffffffff


	//   ....[7]....
        /*0078*/ 	.word	0xffffffff


	//   ....[8]....
        /*007c*/ 	.word	0xffffffff


	//   ....[9]....
        /*0080*/ 	.word	0xffffffff


	//   ....[10]....
        /*0084*/ 	.word	0xffffffff


	//   ....[11]....
        /*0088*/ 	.word	0xffffffff


	//   ....[12]....
        /*008c*/ 	.word	0xffffffff


	//   ....[13]....
        /*0090*/ 	.word	0xffffffff


	//   ....[14]....
        /*0094*/ 	.word	0xffffffff


	//   ....[15]....
        /*0098*/ 	.word	0xffffffff


	//   ....[16]....
        /*009c*/ 	.word	0xffffffff


	//   ....[17]....
        /*00a0*/ 	.word	0xffffffff


	//   ....[18]....
        /*00a4*/ 	.word	0xffffffff


	//   ....[19]....
        /*00a8*/ 	.word	0xffffffff


	//   ....[20]....
        /*00ac*/ 	.word	0xffffffff


	//   ....[21]....
        /*00b0*/ 	.word	0xffffffff


	//   ....[22]....
        /*00b4*/ 	.word	0xffffffff


	//   ....[23]....
        /*00b8*/ 	.word	0xffffffff


	//   ....[24]....
        /*00bc*/ 	.word	0xffffffff


	//   ....[25]....
        /*00c0*/ 	.word	0xffffffff


	//   ....[26]....
        /*00c4*/ 	.word	0xffffffff


	//   ....[27]....
        /*00c8*/ 	.word	0xffffffff


	//   ....[28]....
        /*00cc*/ 	.word	0xffffffff


	//   ....[29]....
        /*00d0*/ 	.word	0xffffffff


	//   ....[30]....
        /*00d4*/ 	.word	0xffffffff


	//   ....[31]....
        /*00d8*/ 	.word	0xffffffff


	//   ....[32]....
        /*00dc*/ 	.word	0xffffffff


	//   ....[33]....
        /*00e0*/ 	.word	0xffffffff


	//   ....[34]....
        /*00e4*/ 	.word	0xffffffff


	//   ....[35]....
        /*00e8*/ 	.word	0xffffffff


	//   ....[36]....
        /*00ec*/ 	.word	0xffffffff


	//   ....[37]....
        /*00f0*/ 	.word	0xffffffff


	//   ....[38]....
        /*00f4*/ 	.word	0xffffffff


	//   ....[39]....
        /*00f8*/ 	.word	0xffffffff


	//   ....[40]....
        /*00fc*/ 	.word	0xffffffff


	//   ....[41]....
        /*0100*/ 	.word	0xffffffff


	//   ....[42]....
        /*0104*/ 	.word	0xffffffff


	//   ....[43]....
        /*0108*/ 	.word	0xffffffff


	//   ....[44]....
        /*010c*/ 	.word	0xffffffff


	//----- nvinfo : EIATTR_COOP_GROUP_INSTR_OFFSETS
	.align		4
.L_554:
        /*0110*/ 	.byte	0x04, 0x28
        /*0112*/ 	.short	(.L_556 - .L_555)


	//   ....[0]....
.L_555:
        /*0114*/ 	.word	0x00000c80


	//   ....[1]....
        /*0118*/ 	.word	0x00000cb0


	//   ....[2]....
        /*011c*/ 	.word	0x00000cc0


	//   ....[3]....
        /*0120*/ 	.word	0x00000e80


	//   ....[4]....
        /*0124*/ 	.word	0x00000ec0


	//   ....[5]....
        /*0128*/ 	.word	0x00000ef0


	//   ....[6]....
        /*012c*/ 	.word	0x00001080


	//   ....[7]....
        /*0130*/ 	.word	0x000010b0


	//   ....[8]....
        /*0134*/ 	.word	0x000010e0


	//   ....[9]....
        /*0138*/ 	.word	0x00001260


	//   ....[10]....
        /*013c*/ 	.word	0x00001290


	//   ....[11]....
        /*0140*/ 	.word	0x000012c0


	//   ....[12]....
        /*0144*/ 	.word	0x00001440


	//   ....[13]....
        /*0148*/ 	.word	0x00001470


	//   ....[14]....
        /*014c*/ 	.word	0x000014a0


	//   ....[15]....
        /*0150*/ 	.word	0x00002280


	//   ....[16]....
        /*0154*/ 	.word	0x00002290


	//   ....[17]....
        /*0158*/ 	.word	0x00002350


	//   ....[18]....
        /*015c*/ 	.word	0x000024d0


	//   ....[19]....
        /*0160*/ 	.word	0x00002500


	//   ....[20]....
        /*0164*/ 	.word	0x00002530


	//   ....[21]....
        /*0168*/ 	.word	0x000026b0


	//   ....[22]....
        /*016c*/ 	.word	0x000026e0


	//   ....[23]....
        /*0170*/ 	.word	0x00002710


	//   ....[24]....
        /*0174*/ 	.word	0x00002890


	//   ....[25]....
        /*0178*/ 	.word	0x000028c0


	//   ....[26]....
        /*017c*/ 	.word	0x000028f0


	//   ....[27]....
        /*0180*/ 	.word	0x00002a70


	//   ....[28]....
        /*0184*/ 	.word	0x00002aa0


	//   ....[29]....
        /*0188*/ 	.word	0x00002ad0


	//   ....[30]....
        /*018c*/ 	.word	0x00005070


	//   ....[31]....
        /*0190*/ 	.word	0x000050a0


	//   ....[32]....
        /*0194*/ 	.word	0x00005110


	//   ....[33]....
        /*0198*/ 	.word	0x00005280


	//   ....[34]....
        /*019c*/ 	.word	0x000052b0


	//   ....[35]....
        /*01a0*/ 	.word	0x000052e0


	//   ....[36]....
        /*01a4*/ 	.word	0x00005450


	//   ....[37]....
        /*01a8*/ 	.word	0x00005480


	//   ....[38]....
        /*01ac*/ 	.word	0x000054b0


	//   ....[39]....
        /*01b0*/ 	.word	0x00005620


	//   ....[40]....
        /*01b4*/ 	.word	0x00005650


	//   ....[41]....
        /*01b8*/ 	.word	0x00005680


	//   ....[42]....
        /*01bc*/ 	.word	0x000057f0


	//   ....[43]....
        /*01c0*/ 	.word	0x00005820


	//   ....[44]....
        /*01c4*/ 	.word	0x00005850


	//----- nvinfo : EIATTR_VRC_CTA_INIT_COUNT
	.align		4
.L_556:
        /*01c8*/ 	.byte	0x02, 0x4a
	.zero		1
	.zero		1


	//----- nvinfo : EIATTR_EXIT_INSTR_OFFSETS
	.align		4
        /*01cc*/ 	.byte	0x04, 0x1c
        /*01ce*/ 	.short	(.L_558 - .L_557)


	//   ....[0]....
.L_557:
        /*01d0*/ 	.word	0x00000030


	//   ....[1]....
        /*01d4*/ 	.word	0x00006560


	//   ....[2]....
        /*01d8*/ 	.word	0x000065c0


	//----- nvinfo : EIATTR_MAX_THREADS
	.align		4
.L_558:
        /*01dc*/ 	.byte	0x04, 0x05
        /*01de*/ 	.short	(.L_560 - .L_559)
.L_559:
        /*01e0*/ 	.word	0x00000100
        /*01e4*/ 	.word	0x00000001
        /*01e8*/ 	.word	0x00000001


	//----- nvinfo : EIATTR_CRS_STACK_SIZE
	.align		4
.L_560:
        /*01ec*/ 	.byte	0x04, 0x1e
        /*01ee*/ 	.short	(.L_562 - .L_561)
.L_561:
        /*01f0*/ 	.word	0x00000000


	//----- nvinfo : EIATTR_CBANK_PARAM_SIZE
	.align		4
.L_562:
        /*01f4*/ 	.byte	0x03, 0x19
        /*01f6*/ 	.short	0x0028


	//----- nvinfo : EIATTR_PARAM_CBANK
	.align		4
        /*01f8*/ 	.byte	0x04, 0x0a
        /*01fa*/ 	.short	(.L_564 - .L_563)
	.align		4
.L_563:
        /*01fc*/ 	.word	index@(.nv.constant0._ZN6thrust24THRUST_300001_SM_1000_NS8cuda_cub4core6detail13_kernel_agentINS1_8__reduce11ReduceAgentINS0_12zip_iteratorIN4cuda3std3__45tupleIJNS0_6detail15normal_iteratorINS0_10device_ptrIKiEEEENS0_17counting_iteratorIlNS0_11use_defaultESJ_SJ_EEEEEEEPNSB_IJilEEESN_iNS1_9__extrema9arg_max_fIil11CompareCandEEEEJSM_SO_iSS_EEEvDpT0_)
        /*0200*/ 	.short	0x0380
        /*0202*/ 	.short	0x0028


	//----- nvinfo : EIATTR_SW_WAR
	.align		4
.L_564:
        /*0204*/ 	.byte	0x04, 0x36
        /*0206*/ 	.short	(.L_566 - .L_565)
.L_565:
        /*0208*/ 	.word	0x00000008
.L_566:


//--------------------- .nv.info._Z23select_delegates_kernelP5SCandPiiS1_S1_ --------------------------
	.section	.nv.info._Z23select_delegates_kernelP5SCandPiiS1_S1_,"",@"SHT_CUDA_INFO"
	.sectionflags	@""
	.align	4


	//----- nvinfo : EIATTR_CUDA_API_VERSION
	.align		4
        /*0000*/ 	.byte	0x04, 0x37
        /*0002*/ 	.short	(.L_568 - .L_567)
.L_567:
        /*0004*/ 	.word	0x00000082


	//----- nvinfo : EIATTR_KPARAM_INFO
	.align		4
.L_568:
        /*0008*/ 	.byte	0x04, 0x17
        /*000a*/ 	.short	(.L_570 - .L_569)
.L_569:
        /*000c*/ 	.word	0x00000000
        /*0010*/ 	.short	0x0004
        /*0012*/ 	.short	0x0020
        /*0014*/ 	.byte	0x00, 0xf5, 0x21, 0x00


	//----- nvinfo : EIATTR_KPARAM_INFO
	.align		4
.L_570:
        /*0018*/ 	.byte	0x04, 0x17
        /*001a*/ 	.short	(.L_572 - .L_571)
.L_571:
        /*001c*/ 	.word	0x00000000
        /*0020*/ 	.short	0x0003
        /*0022*/ 	.short	0x0018
        /*0024*/ 	.byte	0x00, 0xf5, 0x21, 0x00


	//----- nvinfo : EIATTR_KPARAM_INFO
	.align		4
.L_572:
        /*0028*/ 	.byte	0x04, 0x17
        /*002a*/ 	.short	(.L_574 - .L_573)
.L_573:
        /*002c*/ 	.word	0x00000000
        /*0030*/ 	.short	0x0002
        /*0032*/ 	.short	0x0010
        /*0034*/ 	.byte	0x00, 0xf0, 0x11, 0x00


	//----- nvinfo : EIATTR_KPARAM_INFO
	.align		4
.L_574:
        /*0038*/ 	.byte	0x04, 0x17
        /*003a*/ 	.short	(.L_576 - .L_575)
.L_575:
        /*003c*/ 	.word	0x00000000
        /*0040*/ 	.short	0x0001
        /*0042*/ 	.short	0x0008
        /*0044*/ 	.byte	0x00, 0xf5, 0x21, 0x00


	//----- nvinfo : EIATTR_KPARAM_INFO
	.align		4
.L_576:
        /*0048*/ 	.byte	0x04, 0x17
        /*004a*/ 	.short	(.L_578 - .L_577)
.L_577:
        /*004c*/ 	.word	0x00000000
        /*0050*/ 	.short	0x0000
        /*0052*/ 	.short	0x0000
        /*0054*/ 	.byte	0x00, 0xf5, 0x21, 0x00


	//----- nvinfo : EIATTR_SPARSE_MMA_MASK
	.align		4
.L_578:
        /*0058*/ 	.byte	0x03, 0x50
        /*005a*/ 	.short	0x0000


	//----- nvinfo : EIATTR_MAXREG_COUNT
	.align		4
        /*005c*/ 	.byte	0x03, 0x1b
        /*005e*/ 	.short	0x00ff


	//----- nvinfo : EIATTR_NUM_BARRIERS
	.align		4
        /*0060*/ 	.byte	0x02, 0x4c
        /*0062*/ 	.byte	0x01
	.zero		1


	//----- nvinfo : EIATTR_MERCURY_ISA_VERSION
	.align		4
        /*0064*/ 	.byte	0x03, 0x5f
        /*0066*/ 	.short	0x0101


	//----- nvinfo : EIATTR_VRC_CTA_INIT_COUNT
	.align		4
        /*0068*/ 	.byte	0x02, 0x4a
	.zero		1
	.zero		1


	//----- nvinfo : EIATTR_EXIT_INSTR_OFFSETS
	.align		4
        /*006c*/ 	.byte	0x04, 0x1c
        /*006e*/ 	.short	(.L_580 - .L_579)


	//   ....[0]....
.L_579:
        /*0070*/ 	.word	0x00000480


	//----- nvinfo : EIATTR_CRS_STACK_SIZE
	.align		4
.L_580:
        /*0074*/ 	.byte	0x04, 0x1e
        /*0076*/ 	.short	(.L_582 - .L_581)
.L_581:
        /*0078*/ 	.word	0x00000000


	//----- nvinfo : EIATTR_CBANK_PARAM_SIZE
	.align		4
.L_582:
        /*007c*/ 	.byte	0x03, 0x19
        /*007e*/ 	.short	0x0028


	//----- nvinfo : EIATTR_PARAM_CBANK
	.align		4
        /*0080*/ 	.byte	0x04, 0x0a
        /*0082*/ 	.short	(.L_584 - .L_583)
	.align		4
.L_583:
        /*0084*/ 	.word	index@(.nv.constant0._Z23select_delegates_kernelP5SCandPiiS1_S1_)
        /*0088*/ 	.short	0x0380
        /*008a*/ 	.short	0x0028


	//----- nvinfo : EIATTR_SW_WAR
	.align		4
.L_584:
        /*008c*/ 	.byte	0x04, 0x36
        /*008e*/ 	.short	(.L_586 - .L_585)
.L_585:
        /*0090*/ 	.word	0x00000008
.L_586:


//--------------------- .nv.callgraph             --------------------------
	.section	.nv.callgraph,"",@"SHT_CUDA_CALLGRAPH"
	.align	4
	.sectionentsize	8
	.align		4
        /*0000*/ 	.word	0x00000000
	.align		4
        /*0004*/ 	.word	0xffffffff
	.align		4
        /*0008*/ 	.word	0x00000000
	.align		4
        /*000c*/ 	.word	0xfffffffe
	.align		4
        /*0010*/ 	.word	0x00000000
	.align		4
        /*0014*/ 	.word	0xfffffffd
	.align		4
        /*0018*/ 	.word	0x00000000
	.align		4
        /*001c*/ 	.word	0xfffffffc


//--------------------- .nv.constant4             --------------------------
	.section	.nv.constant4,"a",@progbits
	.align	8
	.align		8
.nv.constant4:
        /*0000*/ 	.dword	_ZN34_INTERNAL_8c11560c_4_k_cu_9e5316b34cuda3std3__45__cpo5beginE
	.align		8
        /*0008*/ 	.dword	_ZN34_INTERNAL_8c11560c_4_k_cu_9e5316b34cuda3std3__45__cpo3endE
	.align		8
        /*0010*/ 	.dword	_ZN34_INTERNAL_8c11560c_4_k_cu_9e5316b34cuda3std3__45__cpo6cbeginE
	.align		8
        /*0018*/ 	.dword	_ZN34_INTERNAL_8c11560c_4_k_cu_9e5316b34cuda3std3__45__cpo4cendE
	.align		8
        /*0020*/ 	.dword	_ZN34_INTERNAL_8c11560c_4_k_cu_9e5316b34cuda3std3__45__cpo6rbeginE
	.align		8
        /*0028*/ 	.dword	_ZN34_INTERNAL_8c11560c_4_k_cu_9e5316b34cuda3std3__45__cpo4rendE
	.align		8
        /*0030*/ 	.dword	_ZN34_INTERNAL_8c11560c_4_k_cu_9e5316b34cuda3std3__45__cpo7crbeginE
	.align		8
        /*0038*/ 	.dword	_ZN34_INTERNAL_8c11560c_4_k_cu_9e5316b34cuda3std3__45__cpo5crendE
	.align		8
        /*0040*/ 	.dword	_ZN34_INTERNAL_8c11560c_4_k_cu_9e5316b34cuda3std3__436_GLOBAL__N__8c11560c_4_k_cu_9e5316b36ignoreE
	.align		8
        /*0048*/ 	.dword	_ZN34_INTERNAL_8c11560c_4_k_cu_9e5316b34cuda3std3__419piecewise_constructE
	.align		8
        /*0050*/ 	.dword	_ZN34_INTERNAL_8c11560c_4_k_cu_9e5316b34cuda3std3__48in_placeE
	.align		8
        /*0058*/ 	.dword	_ZN34_INTERNAL_8c11560c_4_k_cu_9e5316b34cuda3std3__420unreachable_sentinelE
	.align		8
        /*0060*/ 	.dword	_ZN34_INTERNAL_8c11560c_4_k_cu_9e5316b34cuda3std3__47nulloptE
	.align		8
        /*0068*/ 	.dword	_ZN34_INTERNAL_8c11560c_4_k_cu_9e5316b34cuda3std3__48unexpectE
	.align		8
        /*0070*/ 	.dword	_ZN34_INTERNAL_8c11560c_4_k_cu_9e5316b34cuda3std6ranges3__45__cpo4swapE
	.align		8
        /*0078*/ 	.dword	_ZN34_INTERNAL_8c11560c_4_k_cu_9e5316b34cuda3std6ranges3__45__cpo9iter_moveE
	.align		8
        /*0080*/ 	.dword	_ZN34_INTERNAL_8c11560c_4_k_cu_9e5316b34cuda3std6ranges3__45__cpo5beginE
	.align		8
        /*0088*/ 	.dword	_ZN34_INTERNAL_8c11560c_4_k_cu_9e5316b34cuda3std6ranges3__45__cpo3endE
	.align		8
        /*0090*/ 	.dword	_ZN34_INTERNAL_8c11560c_4_k_cu_9e5316b34cuda3std6ranges3__45__cpo6cbeginE
	.align		8
        /*0098*/ 	.dword	_ZN34_INTERNAL_8c11560c_4_k_cu_9e5316b34cuda3std6ranges3__45__cpo4cendE
	.align		8
        /*00a0*/ 	.dword	_ZN34_INTERNAL_8c11560c_4_k_cu_9e5316b34cuda3std6ranges3__45__cpo7advanceE
	.align		8
        /*00a8*/ 	.dword	_ZN34_INTERNAL_8c11560c_4_k_cu_9e5316b34cuda3std6ranges3__45__cpo9iter_swapE
	.align		8
        /*00b0*/ 	.dword	_ZN34_INTERNAL_8c11560c_4_k_cu_9e5316b34cuda3std6ranges3__45__cpo4nextE
	.align		8
        /*00b8*/ 	.dword	_ZN34_INTERNAL_8c11560c_4_k_cu_9e5316b34cuda3std6ranges3__45__cpo4prevE
	.align		8
        /*00c0*/ 	.dword	_ZN34_INTERNAL_8c11560c_4_k_cu_9e5316b34cuda3std6ranges3__45__cpo4dataE
	.align		8
        /*00c8*/ 	.dword	_ZN34_INTERNAL_8c11560c_4_k_cu_9e5316b34cuda3std6ranges3__45__cpo5cdataE
	.align		8
        /*00d0*/ 	.dword	_ZN34_INTERNAL_8c11560c_4_k_cu_9e5316b34cuda3std6ranges3__45__cpo4sizeE
	.align		8
        /*00d8*/ 	.dword	_ZN34_INTERNAL_8c11560c_4_k_cu_9e5316b34cuda3std6ranges3__45__cpo5ssizeE
	.align		8
        /*00e0*/ 	.dword	_ZN34_INTERNAL_8c11560c_4_k_cu_9e5316b34cuda3std6ranges3__45__cpo8distanceE
	.align		8
        /*00e8*/ 	.dword	_ZN34_INTERNAL_8c11560c_4_k_cu_9e5316b36thrust24THRUST_300001_SM_1000_NS8cuda_cub3parE
	.align		8
        /*00f0*/ 	.dword	_ZN34_INTERNAL_8c11560c_4_k_cu_9e5316b36thrust24THRUST_300001_SM_1000_NS8cuda_cub10par_nosyncE
	.align		8
        /*00f8*/ 	.dword	_ZN34_INTERNAL_8c11560c_4_k_cu_9e5316b36thrust24THRUST_300001_SM_1000_NS6system6detail10sequential3seqE
	.align		8
        /*0100*/ 	.dword	_ZN34_INTERNAL_8c11560c_4_k_cu_9e5316b36thrust24THRUST_300001_SM_1000_NS6system3cpp3parE
	.align		8
        /*0108*/ 	.dword	_ZN34_INTERNAL_8c11560c_4_k_cu_9e5316b36thrust24THRUST_300001_SM_1000_NS12placeholders2_1E
	.align		8
        /*0110*/ 	.dword	_ZN34_INTERNAL_8c11560c_4_k_cu_9e5316b36thrust24THRUST_300001_SM_1000_NS12placeholders2_2E
	.align		8
        /*0118*/ 	.dword	_ZN34_INTERNAL_8c11560c_4_k_cu_9e5316b36thrust24THRUST_300001_SM_1000_NS12placeholders2_3E
	.align		8
        /*0120*/ 	.dword	_ZN34_INTERNAL_8c11560c_4_k_cu_9e5316b36thrust24THRUST_300001_SM_1000_NS12placeholders2_4E
	.align		8
        /*0128*/ 	.dword	_ZN34_INTERNAL_8c11560c_4_k_cu_9e5316b36thrust24THRUST_300001_SM_1000_NS12placeholders2_5E
	.align		8
        /*0130*/ 	.dword	_ZN34_INTERNAL_8c11560c_4_k_cu_9e5316b36thrust24THRUST_300001_SM_1000_NS12placeholders2_6E
	.align		8
        /*0138*/ 	.dword	_ZN34_INTERNAL_8c11560c_4_k_cu_9e5316b36thrust24THRUST_300001_SM_1000_NS12placeholders2_7E
	.align		8
        /*0140*/ 	.dword	_ZN34_INTERNAL_8c11560c_4_k_cu_9e5316b36thrust24THRUST_300001_SM_1000_NS12placeholders2_8E
	.align		8
        /*0148*/ 	.dword	_ZN34_INTERNAL_8c11560c_4_k_cu_9e5316b36thrust24THRUST_300001_SM_1000_NS12placeholders2_9E
	.align		8
        /*0150*/ 	.dword	_ZN34_INTERNAL_8c11560c_4_k_cu_9e5316b36thrust24THRUST_300001_SM_1000_NS12placeholders3_10E
	.align		8
        /*0158*/ 	.dword	_ZN34_INTERNAL_8c11560c_4_k_cu_9e5316b36thrust24THRUST_300001_SM_1000_NS3seqE
	.align		8
        /*0160*/ 	.dword	_ZN34_INTERNAL_8c11560c_4_k_cu_9e5316b36thrust24THRUST_300001_SM_1000_NS6deviceE


//--------------------- .text._ZN3cub18CUB_300001_SM_10006detail10merge_sort26DeviceMergeSortMergeKernelINS2_10policy_hubIN6thrust24THRUST_300001_SM_1000_NS6detail15normal_iteratorINS6_10device_ptrIiEEEEE9Policy600ESB_PNS0_8NullTypeESB_SF_m17CompareCandMemberiSE_EEvbT2_T3_T4_PT6_PT7_T5_PSJ_SJ_NS1_7vsmem_tE --------------------------
	.section	.text._ZN3cub18CUB_300001_SM_10006detail10merge_sort26DeviceMergeSortMergeKernelINS2_10policy_hubIN6thrust24THRUST_300001_SM_1000_NS6detail15normal_iteratorINS6_10device_ptrIiEEEEE9Policy600ESB_PNS0_8NullTypeESB_SF_m17CompareCandMemberiSE_EEvbT2_T3_T4_PT6_PT7_T5_PSJ_SJ_NS1_7vsmem_tE,"ax",@progbits
	.align	128
        .global         _ZN3cub18CUB_300001_SM_10006detail10merge_sort26DeviceMergeSortMergeKernelINS2_10policy_hubIN6thrust24THRUST_300001_SM_1000_NS6detail15normal_iteratorINS6_10device_ptrIiEEEEE9Policy600ESB_PNS0_8NullTypeESB_SF_m17CompareCandMemberiSE_EEvbT2_T3_T4_PT6_PT7_T5_PSJ_SJ_NS1_7vsmem_tE
        .type           _ZN3cub18CUB_300001_SM_10006detail10merge_sort26DeviceMergeSortMergeKernelINS2_10policy_hubIN6thrust24THRUST_300001_SM_1000_NS6detail15normal_iteratorINS6_10device_ptrIiEEEEE9Policy600ESB_PNS0_8NullTypeESB_SF_m17CompareCandMemberiSE_EEvbT2_T3_T4_PT6_PT7_T5_PSJ_SJ_NS1_7vsmem_tE,@function
        .size           _ZN3cub18CUB_300001_SM_10006detail10merge_sort26DeviceMergeSortMergeKernelINS2_10policy_hubIN6thrust24THRUST_300001_SM_1000_NS6detail15normal_iteratorINS6_10device_ptrIiEEEEE9Policy600ESB_PNS0_8NullTypeESB_SF_m17CompareCandMemberiSE_EEvbT2_T3_T4_PT6_PT7_T5_PSJ_SJ_NS1_7vsmem_tE,(.L_x_1111 - _ZN3cub18CUB_300001_SM_10006detail10merge_sort26DeviceMergeSortMergeKernelINS2_10policy_hubIN6thrust24THRUST_300001_SM_1000_NS6detail15normal_iteratorINS6_10device_ptrIiEEEEE9Policy600ESB_PNS0_8NullTypeESB_SF_m17CompareCandMemberiSE_EEvbT2_T3_T4_PT6_PT7_T5_PSJ_SJ_NS1_7vsmem_tE)
        .other          _ZN3cub18CUB_300001_SM_10006detail10merge_sort26DeviceMergeSortMergeKernelINS2_10policy_hubIN6thrust24THRUST_300001_SM_1000_NS6detail15normal_iteratorINS6_10device_ptrIiEEEEE9Policy600ESB_PNS0_8NullTypeESB_SF_m17CompareCandMemberiSE_EEvbT2_T3_T4_PT6_PT7_T5_PSJ_SJ_NS1_7vsmem_tE,@"STO_CUDA_ENTRY STV_DEFAULT"
_ZN3cub18CUB_300001_SM_10006detail10merge_sort26DeviceMergeSortMergeKernelINS2_10policy_hubIN6thrust24THRUST_300001_SM_1000_NS6detail15normal_iteratorINS6_10device_ptrIiEEEEE9Policy600ESB_PNS0_8NullTypeESB_SF_m17CompareCandMemberiSE_EEvbT2_T3_T4_PT6_PT7_T5_PSJ_SJ_NS1_7vsmem_tE:
.text._ZN3cub18CUB_300001_SM_10006detail10merge_sort26DeviceMergeSortMergeKernelINS2_10policy_hubIN6thrust24THRUST_300001_SM_1000_NS6detail15normal_iteratorINS6_10device_ptrIiEEEEE9Policy600ESB_PNS0_8NullTypeESB_SF_m17CompareCandMemberiSE_EEvbT2_T3_T4_PT6_PT7_T5_PSJ_SJ_NS1_7vsmem_tE:
[----:B------:R-:W-:Y:S01]  /*0000*/  LDC R1, c[0x0][0x37c] ;  /* 0x0000df00ff017b82 */ /* 0x000fe20000000800 */
[----:B------:R-:W0:Y:S01]  /*0010*/  S2R R0, SR_CTAID.X ;  /* 0x0000000000007919 */ /* 0x000e220000002500 */
[----:B------:R-:W1:Y:S01]  /*0020*/  LDCU UR4, c[0x0][0x370] ;  /* 0x00006e00ff0477ac */ /* 0x000e620008000800 */
[----:B------:R-:W2:Y:S01]  /*0030*/  S2R R2, SR_TID.X ;  /* 0x0000000000027919 */ /* 0x000ea20000002100 */
[----:B------:R-:W3:Y:S01]  /*0040*/  LDCU.64 UR8, c[0x0][0x358] ;  /* 0x00006b00ff0877ac */ /* 0x000ee20008000a00 */
[----:B-1----:R-:W-:-:S06]  /*0050*/  UIADD3 UR4, UPT, UPT, UR4, -0x1, URZ ;  /* 0xffffffff04047890 */ /* 0x002fcc000fffe0ff */
[----:B0-----:R-:W-:-:S13]  /*0060*/  ISETP.GE.U32.AND P0, PT, R0, UR4, PT ;  /* 0x0000000400007c0c */ /* 0x001fda000bf06070 */
[----:B--23--:R-:W-:Y:S05]  /*0070*/  @P0 BRA `(.L_x_0) ;  /* 0x0000003800bc0947 */ /* 0x00cfea0003800000 */
[----:B------:R-:W0:Y:S01]  /*0080*/  LDC.64 R4, c[0x0][0x3c0] ;  /* 0x0000f000ff047b82 */ /* 0x000e220000000a00 */
[----:B------:R-:W1:Y:S07]  /*0090*/  LDCU.U8 UR4, c[0x0][0x380] ;  /* 0x00007000ff0477ac */ /* 0x000e6e0008000000 */
[----:B------:R-:W2:Y:S08]  /*00a0*/  LDC.64 R16, c[0x0][0x3c8] ;  /* 0x0000f200ff107b82 */ /* 0x000eb00000000a00 */
[----:B------:R-:W3:Y:S01]  /*00b0*/  LDC.64 R8, c[0x0][0x398] ;  /* 0x0000e600ff087b82 */ /* 0x000ee20000000a00 */
[----:B0-----:R-:W-:-:S05]  /*00c0*/  IMAD.WIDE.U32 R4, R0, 0x8, R4 ;  /* 0x0000000800047825 */ /* 0x001fca00078e0004 */
[----:B------:R-:W4:Y:S04]  /*00d0*/  LDG.E.64 R10, desc[UR8][R4.64] ;  /* 0x00000008040a7981 */ /* 0x000f28000c1e1b00 */
[----:B------:R0:W5:Y:S01]  /*00e0*/  LDG.E.64 R14, desc[UR8][R4.64+0x8] ;  /* 0x00000808040e7981 */ /* 0x000162000c1e1b00 */
[----:B--2---:R-:W-:Y:S01]  /*00f0*/  IADD3 R13, P1, PT, RZ, -R16, RZ ;  /* 0x80000010ff0d7210 */ /* 0x004fe20007f3e0ff */
[----:B-1----:R-:W-:Y:S01]  /*0100*/  UPRMT UR4, UR4, 0x8880, URZ ;  /* 0x0000888004047896 */ /* 0x002fe200080000ff */
[----:B------:R-:W-:Y:S02]  /*0110*/  ACQBULK ;  /* 0x000000000000782e */ /* 0x000fe40000000000 */
[CC--:B------:R-:W-:Y:S01]  /*0120*/  LOP3.LUT R3, R13.reuse, R0.reuse, RZ, 0xc0, !PT ;  /* 0x000000000d037212 */ /* 0x0c0fe200078ec0ff */
[----:B------:R-:W-:Y:S01]  /*0130*/  UISETP.NE.AND UP0, UPT, UR4, URZ, UPT ;  /* 0x000000ff0400728c */ /* 0x000fe2000bf05270 */
[----:B------:R-:W-:-:S02]  /*0140*/  LOP3.LUT R6, R13, R0, RZ, 0xfc, !PT ;  /* 0x000000000d067212 */ /* 0x000fc400078efcff */
[----:B------:R-:W-:Y:S01]  /*0150*/  IADD3 R12, P0, PT, R0, -R3, RZ ;  /* 0x80000003000c7210 */ /* 0x000fe20007f1e0ff */
[----:B---3--:R-:W-:Y:S01]  /*0160*/  IMAD.WIDE.U32 R8, R3, -0x1100, R8 ;  /* 0xffffef0003087825 */ /* 0x008fe200078e0008 */
[--C-:B0-----:R-:W-:Y:S02]  /*0170*/  SHF.R.U32.HI R5, RZ, 0x1, R17.reuse ;  /* 0x00000001ff057819 */ /* 0x101fe40000011611 */
[----:B------:R-:W-:Y:S01]  /*0180*/  SHF.R.U64 R4, R16, 0x1, R17 ;  /* 0x0000000110047819 */ /* 0x000fe20000001211 */
[----:B------:R-:W-:Y:S01]  /*0190*/  IMAD.X R7, RZ, RZ, -0x1, P0 ;  /* 0xffffffffff077424 */ /* 0x000fe200000e06ff */
[----:B------:R-:W-:Y:S01]  /*01a0*/  ISETP.NE.U32.AND P0, PT, R6, -0x1, PT ;  /* 0xffffffff0600780c */ /* 0x000fe20003f05070 */
[----:B------:R-:W-:-:S04]  /*01b0*/  IMAD.WIDE.U32 R12, R12, 0x1100, RZ ;  /* 0x000011000c0c7825 */ /* 0x000fc800078e00ff */
[----:B------:R-:W-:Y:S01]  /*01c0*/  IMAD R7, R7, 0x1100, RZ ;  /* 0x0000110007077824 */ /* 0x000fe200078e02ff */
[----:B------:R-:W-:Y:S01]  /*01d0*/  ISETP.GT.U32.AND P2, PT, R12, -0x1101, PT ;  /* 0xffffeeff0c00780c */ /* 0x000fe20003f44070 */
[----:B------:R-:W-:Y:S02]  /*01e0*/  IMAD.X R6, RZ, RZ, ~R17, P1 ;  /* 0x000000ffff067224 */ /* 0x000fe400008e0e11 */
[----:B------:R-:W-:Y:S02]  /*01f0*/  IMAD.IADD R16, R13, 0x1, R7 ;  /* 0x000000010d107824 */ /* 0x000fe400078e0207 */
[----:B------:R-:W-:Y:S01]  /*0200*/  IMAD R13, R5, 0x1100, RZ ;  /* 0x00001100050d7824 */ /* 0x000fe200078e02ff */
[----:B------:R-:W-:Y:S01]  /*0210*/  ISETP.NE.AND.EX P0, PT, R6, -0x1, PT, P0 ;  /* 0xffffffff0600780c */ /* 0x000fe20003f05300 */
[----:B------:R-:W-:Y:S01]  /*0220*/  IMAD.WIDE.U32 R4, R4, 0x1100, RZ ;  /* 0x0000110004047825 */ /* 0x000fe200078e00ff */
[----:B------:R-:W-:-:S03]  /*0230*/  ISETP.GT.U32.AND.EX P2, PT, R16, -0x1, PT, P2 ;  /* 0xffffffff1000780c */ /* 0x000fc60003f44120 */
[----:B------:R-:W-:Y:S01]  /*0240*/  IMAD.IADD R13, R5, 0x1, R13 ;  /* 0x00000001050d7824 */ /* 0x000fe200078e020d */
[----:B------:R-:W-:Y:S01]  /*0250*/  SEL R17, R12, 0xffffeeff, P2 ;  /* 0xffffeeff0c117807 */ /* 0x000fe20001000000 */
[----:B------:R-:W-:Y:S01]  /*0260*/  IMAD.IADD R19, R9, 0x1, -R3 ;  /* 0x0000000109137824 */ /* 0x000fe200078e0a03 */
[----:B------:R-:W-:Y:S02]  /*0270*/  ISETP.GT.U32.AND P1, PT, R8, R4, PT ;  /* 0x000000040800720c */ /* 0x000fe40003f24070 */
[----:B------:R-:W-:Y:S02]  /*0280*/  LOP3.LUT R17, RZ, R17, RZ, 0x33, !PT ;  /* 0x00000011ff117212 */ /* 0x000fe400078e33ff */
[----:B------:R-:W-:Y:S02]  /*0290*/  ISETP.GT.U32.AND.EX P1, PT, R19, R13, PT, P1 ;  /* 0x0000000d1300720c */ /* 0x000fe40003f24110 */
[----:B------:R-:W-:-:S04]  /*02a0*/  ISETP.LT.U32.AND P3, PT, R4, R8, PT ;  /* 0x000000080400720c */ /* 0x000fc80003f61070 */
[----:B------:R-:W-:Y:S02]  /*02b0*/  ISETP.LT.U32.AND.EX P3, PT, R13, R19, PT, P3 ;  /* 0x000000130d00720c */ /* 0x000fe40003f61130 */
[----:B------:R-:W-:Y:S01]  /*02c0*/  SEL R19, R19, R13, P1 ;  /* 0x0000000d13137207 */ /* 0x000fe20000800000 */
[----:B----4-:R-:W-:-:S04]  /*02d0*/  IMAD.WIDE.U32 R6, R3, -0x1100, R10 ;  /* 0xffffef0003067825 */ /* 0x010fc800078e000a */
[----:B-----5:R-:W-:Y:S01]  /*02e0*/  IMAD.WIDE.U32 R14, R3, -0x1100, R14 ;  /* 0xffffef00030e7825 */ /* 0x020fe200078e000e */
[----:B------:R-:W-:-:S03]  /*02f0*/  IADD3 R33, P4, PT, R12, -R6, RZ ;  /* 0x800000060c217210 */ /* 0x000fc60007f9e0ff */
[--C-:B------:R-:W-:Y:S01]  /*0300*/  IMAD.IADD R31, R7, 0x1, -R3.reuse ;  /* 0x00000001071f7824 */ /* 0x100fe200078e0a03 */
[----:B------:R-:W-:Y:S01]  /*0310*/  SEL R7, R16, 0xffffffff, P2 ;  /* 0xffffffff10077807 */ /* 0x000fe20001000000 */
[----:B------:R-:W-:Y:S01]  /*0320*/  IMAD.IADD R20, R15, 0x1, -R3 ;  /* 0x000000010f147824 */ /* 0x000fe200078e0a03 */
[----:B------:R-:W-:Y:S01]  /*0330*/  IADD3 R9, P5, P6, -R14, R12, R17 ;  /* 0x0000000c0e097210 */ /* 0x000fe20007ebe111 */
[----:B------:R-:W-:Y:S01]  /*0340*/  IMAD.X R31, R16, 0x1, ~R31, P4 ;  /* 0x00000001101f7824 */ /* 0x000fe200020e0e1f */
[-C--:B------:R-:W-:Y:S02]  /*0350*/  SEL R17, R8, R4.reuse, P1 ;  /* 0x0000000408117207 */ /* 0x080fe40000800000 */
[----:B------:R-:W-:Y:S02]  /*0360*/  LOP3.LUT R15, RZ, R7, RZ, 0x33, !PT ;  /* 0x00000007ff0f7212 */ /* 0x000fe400078e33ff */
[----:B------:R-:W-:Y:S02]  /*0370*/  IADD3 R18, P1, PT, R17, -R4, RZ ;  /* 0x8000000411127210 */ /* 0x000fe40007f3e0ff */
[----:B------:R-:W-:-:S02]  /*0380*/  IADD3.X R15, PT, PT, ~R20, R16, R15, P5, P6 ;  /* 0x00000010140f7210 */ /* 0x000fc40002fec50f */
[C---:B------:R-:W-:Y:S01]  /*0390*/  SEL R7, R4.reuse, R9, !P0 ;  /* 0x0000000904077207 */ /* 0x040fe20004000000 */
[----:B------:R-:W-:Y:S01]  /*03a0*/  IMAD.X R16, R19, 0x1, ~R13, P1 ;  /* 0x0000000113107824 */ /* 0x000fe200008e0e0d */
[-C--:B------:R-:W-:Y:S02]  /*03b0*/  ISETP.LT.U32.AND P1, PT, R33, R18.reuse, PT ;  /* 0x000000122100720c */ /* 0x080fe40003f21070 */
[----:B------:R-:W-:Y:S02]  /*03c0*/  SEL R9, R13, R15, !P0 ;  /* 0x0000000f0d097207 */ /* 0x000fe40004000000 */
[----:B------:R-:W-:Y:S02]  /*03d0*/  ISETP.LT.U32.AND P2, PT, R7, R18, PT ;  /* 0x000000120700720c */ /* 0x000fe40003f41070 */
[----:B------:R-:W-:Y:S02]  /*03e0*/  SEL R15, R4, R8, P3 ;  /* 0x00000008040f7207 */ /* 0x000fe40001800000 */
[----:B------:R-:W-:-:S02]  /*03f0*/  ISETP.LT.U32.AND.EX P1, PT, R31, R16, PT, P1 ;  /* 0x000000101f00720c */ /* 0x000fc40003f21110 */
[----:B------:R-:W-:Y:S02]  /*0400*/  ISETP.LT.U32.AND.EX P2, PT, R9, R16, PT, P2 ;  /* 0x000000100900720c */ /* 0x000fe40003f41120 */
[----:B------:R-:W-:Y:S02]  /*0410*/  SEL R15, R15, R14, !P0 ;  /* 0x0000000e0f0f7207 */ /* 0x000fe40004000000 */
[-C--:B------:R-:W-:Y:S02]  /*0420*/  SEL R33, R33, R18.reuse, P1 ;  /* 0x0000001221217207 */ /* 0x080fe40000800000 */
[----:B------:R-:W-:Y:S01]  /*0430*/  SEL R8, R7, R18, P2 ;  /* 0x0000001207087207 */ /* 0x000fe20001000000 */
[----:B------:R-:W-:Y:S01]  /*0440*/  IMAD.IADD R7, R15, 0x1, -R6 ;  /* 0x000000010f077824 */ /* 0x000fe200078e0a06 */
[----:B------:R-:W-:-:S03]  /*0450*/  SEL R31, R31, R16, P1 ;  /* 0x000000101f1f7207 */ /* 0x000fc60000800000 */
[----:B------:R-:W-:Y:S01]  /*0460*/  IMAD.IADD R8, R8, 0x1, -R33 ;  /* 0x0000000108087824 */ /* 0x000fe200078e0a21 */
[----:B------:R-:W-:Y:S06]  /*0470*/  BRA.U !UP0, `(.L_x_1) ;  /* 0x00000005084c7547 */ /* 0x000fec000b800000 */
[----:B------:R-:W0:Y:S01]  /*0480*/  LDCU.64 UR6, c[0x0][0x388] ;  /* 0x00007100ff0677ac */ /* 0x000e220008000a00 */
[----:B------:R-:W-:Y:S01]  /*0490*/  IMAD.MOV.U32 R12, RZ, RZ, R4 ;  /* 0x000000ffff0c7224 */ /* 0x000fe200078e0004 */
[----:B------:R-:W-:Y:S01]  /*04a0*/  IADD3 R6, P0, PT, R10, R2, RZ ;  /* 0x000000020a067210 */ /* 0x000fe20007f1e0ff */
[C---:B------:R-:W-:Y:S01]  /*04b0*/  VIADD R4, R2.reuse, 0x100 ;  /* 0x0000010002047836 */ /* 0x040fe20000000000 */
[----:B------:R-:W-:Y:S01]  /*04c0*/  UMOV UR4, URZ ;  /* 0x000000ff00047c82 */ /* 0x000fe20008000000 */
[----:B------:R-:W-:Y:S01]  /*04d0*/  IMAD.WIDE.U32 R12, R3, 0x1100, R12 ;  /* 0x00001100030c7825 */ /* 0x000fe200078e000c */
[-C--:B------:R-:W-:Y:S02]  /*04e0*/  ISETP.GE.AND P2, PT, R2, R7.reuse, PT ;  /* 0x000000070200720c */ /* 0x080fe40003f46270 */
[----:B------:R-:W-:Y:S01]  /*04f0*/  ISETP.GE.AND P3, PT, R4, R7, PT ;  /* 0x000000070400720c */ /* 0x000fe20003f66270 */
[----:B------:R-:W-:Y:S02]  /*0500*/  IMAD.IADD R3, R2, 0x1, -R7 ;  /* 0x0000000102037824 */ /* 0x000fe400078e0a07 */
[----:B------:R-:W-:-:S02]  /*0510*/  IMAD.X R11, RZ, RZ, R11, P0 ;  /* 0x000000ffff0b7224 */ /* 0x000fc400000e060b */
[----:B------:R-:W-:Y:S01]  /*0520*/  VIADD R4, R2, 0x200 ;  /* 0x0000020002047836 */ /* 0x000fe20000000000 */
[----:B------:R-:W-:Y:S01]  /*0530*/  IADD3 R5, P1, P4, R3, R12, R33 ;  /* 0x0000000c03057210 */ /* 0x000fe20007c3e021 */
[----:B------:R-:W-:Y:S01]  /*0540*/  VIADD R12, R13, UR4 ;  /* 0x000000040d0c7c36 */ /* 0x000fe20008000000 */
[----:B------:R-:W-:Y:S02]  /*0550*/  SHF.R.S32.HI R3, RZ, 0x1f, R3 ;  /* 0x0000001fff037819 */ /* 0x000fe40000011403 */
[----:B0-----:R-:W-:-:S04]  /*0560*/  LEA R10, P0, R6, UR6, 0x2 ;  /* 0x00000006060a7c11 */ /* 0x001fc8000f8010ff */
[----:B------:R-:W-:Y:S02]  /*0570*/  LEA.HI.X R11, R6, UR7, R11, 0x2, P0 ;  /* 0x00000007060b7c11 */ /* 0x000fe400080f140b */
[----:B------:R-:W-:Y:S02]  /*0580*/  IADD3.X R6, PT, PT, R3, R12, R31, P1, P4 ;  /* 0x0000000c03067210 */ /* 0x000fe40000fe841f */
[----:B------:R-:W-:Y:S01]  /*0590*/  ISETP.GE.AND P4, PT, R4, R7, PT ;  /* 0x000000070400720c */ /* 0x000fe20003f86270 */
[----:B------:R0:W5:Y:S01]  /*05a0*/  @!P2 LDG.E R9, desc[UR8][R10.64] ;  /* 0x000000080a09a981 */ /* 0x000162000c1e1900 */
[----:B------:R-:W-:-:S04]  /*05b0*/  LEA R14, P0, R5, UR6, 0x2 ;  /* 0x00000006050e7c11 */ /* 0x000fc8000f8010ff */
[----:B------:R-:W-:-:S05]  /*05c0*/  LEA.HI.X R15, R5, UR7, R6, 0x2, P0 ;  /* 0x00000007050f7c11 */ /* 0x000fca00080f1406 */
[----:B------:R0:W5:Y:S04]  /*05d0*/  @P3 LDG.E R28, desc[UR8][R14.64+0x400] ;  /* 0x000400080e1c3981 */ /* 0x000168000c1e1900 */
[----:B------:R0:W5:Y:S01]  /*05e0*/  @P4 LDG.E R29, desc[UR8][R14.64+0x800] ;  /* 0x000800080e1d4981 */ /* 0x000162000c1e1900 */
[C---:B------:R-:W-:Y:S01]  /*05f0*/  VIADD R4, R2.reuse, 0x300 ;  /* 0x0000030002047836 */ /* 0x040fe20000000000 */
[----:B------:R-:W-:-:S04]  /*0600*/  LOP3.LUT R6, R2, 0x400, RZ, 0xfc, !PT ;  /* 0x0000040002067812 */ /* 0x000fc800078efcff */
[-C--:B------:R-:W-:Y:S01]  /*0610*/  ISETP.GE.AND P5, PT, R4, R7.reuse, PT ;  /* 0x000000070400720c */ /* 0x080fe20003fa6270 */
[----:B------:R-:W-:Y:S01]  /*0620*/  VIADD R4, R2, 0x500 ;  /* 0x0000050002047836 */ /* 0x000fe20000000000 */
[-C--:B------:R-:W-:Y:S01]  /*0630*/  ISETP.GE.AND P6, PT, R6, R7.reuse, PT ;  /* 0x000000070600720c */ /* 0x080fe20003fc6270 */
[C---:B------:R-:W-:Y:S02]  /*0640*/  VIADD R6, R2.reuse, 0x600 ;  /* 0x0000060002067836 */ /* 0x040fe40000000000 */
[----:B------:R-:W-:Y:S01]  /*0650*/  VIADD R12, R2, 0x700 ;  /* 0x00000700020c7836 */ /* 0x000fe20000000000 */
[-C--:B------:R-:W-:Y:S02]  /*0660*/  ISETP.GE.AND P0, PT, R4, R7.reuse, PT ;  /* 0x000000070400720c */ /* 0x080fe40003f06270 */
[----:B------:R-:W-:Y:S02]  /*0670*/  ISETP.GE.AND P1, PT, R6, R7, PT ;  /* 0x000000070600720c */ /* 0x000fe40003f26270 */
[----:B------:R-:W-:-:S03]  /*0680*/  LOP3.LUT R4, R2, 0x800, RZ, 0xfc, !PT ;  /* 0x0000080002047812 */ /* 0x000fc600078efcff */
[----:B------:R0:W5:Y:S04]  /*0690*/  @P5 LDG.E R6, desc[UR8][R14.64+0xc00] ;  /* 0x000c00080e065981 */ /* 0x000168000c1e1900 */
[----:B------:R0:W5:Y:S04]  /*06a0*/  @P6 LDG.E R5, desc[UR8][R14.64+0x1000] ;  /* 0x001000080e056981 */ /* 0x000168000c1e1900 */
[----:B------:R0:W5:Y:S04]  /*06b0*/  @P1 LDG.E R3, desc[UR8][R14.64+0x1800] ;  /* 0x001800080e031981 */ /* 0x000168000c1e1900 */
[----:B------:R0:W5:Y:S01]  /*06c0*/  @P2 LDG.E R9, desc[UR8][R14.64] ;  /* 0x000000080e092981 */ /* 0x000162000c1e1900 */
[----:B------:R-:W-:Y:S01]  /*06d0*/  ISETP.GE.AND P2, PT, R12, R7, PT ;  /* 0x000000070c00720c */ /* 0x000fe20003f46270 */
[----:B------:R-:W-:-:S02]  /*06e0*/  VIADD R12, R2, 0x900 ;  /* 0x00000900020c7836 */ /* 0x000fc40000000000 */
[----:B------:R0:W5:Y:S01]  /*06f0*/  @!P3 LDG.E R28, desc[UR8][R10.64+0x400] ;  /* 0x000400080a1cb981 */ /* 0x000162000c1e1900 */
[----:B------:R-:W-:-:S03]  /*0700*/  ISETP.GE.AND P3, PT, R4, R7, PT ;  /* 0x000000070400720c */ /* 0x000fc60003f66270 */
[----:B------:R0:W5:Y:S01]  /*0710*/  @!P4 LDG.E R29, desc[UR8][R10.64+0x800] ;  /* 0x000800080a1dc981 */ /* 0x000162000c1e1900 */
[----:B------:R-:W-:-:S03]  /*0720*/  ISETP.GE.AND P4, PT, R12, R7, PT ;  /* 0x000000070c00720c */ /* 0x000fc60003f86270 */
[----:B------:R0:W5:Y:S04]  /*0730*/  @P0 LDG.E R4, desc[UR8][R14.64+0x1400] ;  /* 0x001400080e040981 */ /* 0x000168000c1e1900 */
[----:B------:R0:W5:Y:S04]  /*0740*/  @P2 LDG.E R12, desc[UR8][R14.64+0x1c00] ;  /* 0x001c00080e0c2981 */ /* 0x000168000c1e1900 */
[----:B------:R0:W5:Y:S04]  /*0750*/  @P3 LDG.E R30, desc[UR8][R14.64+0x2000] ;  /* 0x002000080e1e3981 */ /* 0x000168000c1e1900 */
[----:B------:R0:W5:Y:S01]  /*0760*/  @P4 LDG.E R16, desc[UR8][R14.64+0x2400] ;  /* 0x002400080e104981 */ /* 0x000162000c1e1900 */
[----:B------:R-:W-:-:S02]  /*0770*/  VIADD R18, R2, 0xa00 ;  /* 0x00000a0002127836 */ /* 0x000fc40000000000 */
[----:B------:R-:W-:Y:S01]  /*0780*/  VIADD R20, R2, 0xb00 ;  /* 0x00000b0002147836 */ /* 0x000fe20000000000 */
[----:B------:R0:W5:Y:S02]  /*0790*/  @!P5 LDG.E R6, desc[UR8][R10.64+0xc00] ;  /* 0x000c00080a06d981 */ /* 0x000164000c1e1900 */
[-C--:B------:R-:W-:Y:S02]  /*07a0*/  ISETP.GE.AND P5, PT, R18, R7.reuse, PT ;  /* 0x000000071200720c */ /* 0x080fe40003fa6270 */
[----:B------:R-:W-:Y:S01]  /*07b0*/  LOP3.LUT R18, R2, 0xc00, RZ, 0xfc, !PT ;  /* 0x00000c0002127812 */ /* 0x000fe200078efcff */
[----:B------:R0:W5:Y:S01]  /*07c0*/  @!P6 LDG.E R5, desc[UR8][R10.64+0x1000] ;  /* 0x001000080a05e981 */ /* 0x000162000c1e1900 */
[-C--:B------:R-:W-:Y:S01]  /*07d0*/  ISETP.GE.AND P6, PT, R20, R7.reuse, PT ;  /* 0x000000071400720c */ /* 0x080fe20003fc6270 */
[----:B------:R-:W-:Y:S02]  /*07e0*/  VIADD R20, R2, 0xd00 ;  /* 0x00000d0002147836 */ /* 0x000fe40000000000 */
[----:B------:R0:W5:Y:S03]  /*07f0*/  @!P1 LDG.E R3, desc[UR8][R10.64+0x1800] ;  /* 0x001800080a039981 */ /* 0x000166000c1e1900 */
[----:B------:R-:W-:Y:S01]  /*0800*/  ISETP.GE.AND P1, PT, R20, R7, PT ;  /* 0x000000071400720c */ /* 0x000fe20003f26270 */
[----:B------:R-:W-:-:S12]  /*0810*/  VIADD R20, R2, 0xf00 ;  /* 0x00000f0002147836 */ /* 0x000fd80000000000 */
[----:B------:R0:W5:Y:S04]  /*0820*/  @P1 LDG.E R24, desc[UR8][R14.64+0x3400] ;  /* 0x003400080e181981 */ /* 0x000168000c1e1900 */
[----:B------:R0:W5:Y:S01]  /*0830*/  @!P0 LDG.E R4, desc[UR8][R10.64+0x1400] ;  /* 0x001400080a048981 */ /* 0x000162000c1e1900 */
[-C--:B------:R-:W-:Y:S01]  /*0840*/  ISETP.GE.AND P0, PT, R18, R7.reuse, PT ;  /* 0x000000071200720c */ /* 0x080fe20003f06270 */
[----:B------:R-:W-:Y:S02]  /*0850*/  VIADD R18, R2, 0xe00 ;  /* 0x00000e0002127836 */ /* 0x000fe40000000000 */
[----:B------:R0:W5:Y:S03]  /*0860*/  @!P2 LDG.E R12, desc[UR8][R10.64+0x1c00] ;  /* 0x001c00080a0ca981 */ /* 0x000166000c1e1900 */
[----:B------:R-:W-:Y:S01]  /*0870*/  ISETP.GE.AND P2, PT, R18, R7, PT ;  /* 0x000000071200720c */ /* 0x000fe20003f46270 */
[----:B------:R0:W5:Y:S01]  /*0880*/  @!P3 LDG.E R30, desc[UR8][R10.64+0x2000] ;  /* 0x002000080a1eb981 */ /* 0x000162000c1e1900 */
[----:B------:R-:W-:-:S02]  /*0890*/  LOP3.LUT R18, R2, 0x1000, RZ, 0xfc, !PT ;  /* 0x0000100002127812 */ /* 0x000fc400078efcff */
[-C--:B------:R-:W-:Y:S01]  /*08a0*/  ISETP.GE.AND P3, PT, R20, R7.reuse, PT ;  /* 0x000000071400720c */ /* 0x080fe20003f66270 */
[----:B------:R0:W5:Y:S01]  /*08b0*/  @!P4 LDG.E R16, desc[UR8][R10.64+0x2400] ;  /* 0x002400080a10c981 */ /* 0x000162000c1e1900 */
[----:B------:R-:W-:-:S03]  /*08c0*/  ISETP.GE.AND P4, PT, R18, R7, PT ;  /* 0x000000071200720c */ /* 0x000fc60003f86270 */
[----:B------:R0:W5:Y:S04]  /*08d0*/  @P5 LDG.E R18, desc[UR8][R14.64+0x2800] ;  /* 0x002800080e125981 */ /* 0x000168000c1e1900 */
[----:B------:R0:W5:Y:S04]  /*08e0*/  @P6 LDG.E R20, desc[UR8][R14.64+0x2c00] ;  /* 0x002c00080e146981 */ /* 0x000168000c1e1900 */
[----:B------:R0:W5:Y:S04]  /*08f0*/  @P0 LDG.E R22, desc[UR8][R14.64+0x3000] ;  /* 0x003000080e160981 */ /* 0x000168000c1e1900 */
[----:B------:R0:W5:Y:S04]  /*0900*/  @P2 LDG.E R26, desc[UR8][R14.64+0x3800] ;  /* 0x003800080e1a2981 */ /* 0x000168000c1e1900 */
[----:B------:R0:W5:Y:S04]  /*0910*/  @P3 LDG.E R34, desc[UR8][R14.64+0x3c00] ;  /* 0x003c00080e223981 */ /* 0x000168000c1e1900 */
[----:B------:R0:W5:Y:S04]  /*0920*/  @P4 LDG.E R31, desc[UR8][R14.64+0x4000] ;  /* 0x004000080e1f4981 */ /* 0x000168000c1e1900 */
[----:B------:R0:W5:Y:S04]  /*0930*/  @!P1 LDG.E R24, desc[UR8][R10.64+0x3400] ;  /* 0x003400080a189981 */ /* 0x000168000c1e1900 */
[----:B------:R0:W5:Y:S04]  /*0940*/  @!P5 LDG.E R18, desc[UR8][R10.64+0x2800] ;  /* 0x002800080a12d981 */ /* 0x000168000c1e1900 */
[----:B------:R0:W5:Y:S04]  /*0950*/  @!P6 LDG.E R20, desc[UR8][R10.64+0x2c00] ;  /* 0x002c00080a14e981 */ /* 0x000168000c1e1900 */
[----:B------:R0:W5:Y:S04]  /*0960*/  @!P0 LDG.E R22, desc[UR8][R10.64+0x3000] ;  /* 0x003000080a168981 */ /* 0x000168000c1e1900 */
[----:B------:R0:W5:Y:S04]  /*0970*/  @!P2 LDG.E R26, desc[UR8][R10.64+0x3800] ;  /* 0x003800080a1aa981 */ /* 0x000168000c1e1900 */
[----:B------:R0:W5:Y:S04]  /*0980*/  @!P3 LDG.E R34, desc[UR8][R10.64+0x3c00] ;  /* 0x003c00080a22b981 */ /* 0x000168000c1e1900 */
[----:B------:R0:W5:Y:S01]  /*0990*/  @!P4 LDG.E R31, desc[UR8][R10.64+0x4000] ;  /* 0x004000080a1fc981 */ /* 0x000162000c1e1900 */
[----:B------:R-:W-:Y:S05]  /*09a0*/  BRA `(.L_x_2) ;  /* 0x0000000c00887947 */ /* 0x000fea0003800000 */
.L_x_1:
[----:B------:R-:W-:Y:S01]  /*09b0*/  IMAD.MOV.U32 R5, RZ, RZ, R13 ;  /* 0x000000ffff057224 */ /* 0x000fe200078e000d */
[----:B------:R-:W0:Y:S01]  /*09c0*/  LDCU.64 UR4, c[0x0][0x3a0] ;  /* 0x00007400ff0477ac */ /* 0x000e220008000a00 */
[C---:B------:R-:W-:Y:S01]  /*09d0*/  VIADD R16, R2.reuse, 0x200 ;  /* 0x0000020002107836 */ /* 0x040fe20000000000 */
[CC--:B------:R-:W-:Y:S01]  /*09e0*/  ISETP.GE.AND P1, PT, R2.reuse, R7.reuse, PT ;  /* 0x000000070200720c */ /* 0x0c0fe20003f26270 */
[----:B------:R-:W-:Y:S01]  /*09f0*/  IMAD.WIDE.U32 R4, R3, 0x1100, R4 ;  /* 0x0000110003047825 */ /* 0x000fe200078e0004 */
[----:B------:R-:W-:Y:S02]  /*0a00*/  LOP3.LUT R26, R2, 0x400, RZ, 0xfc, !PT ;  /* 0x00000400021a7812 */ /* 0x000fe400078efcff */
[----:B------:R-:W-:Y:S01]  /*0a10*/  ISETP.GE.AND P6, PT, R16, R7, PT ;  /* 0x000000071000720c */ /* 0x000fe20003fc6270 */
[----:B------:R-:W-:Y:S01]  /*0a20*/  IMAD.MOV.U32 R3, RZ, RZ, RZ ;  /* 0x000000ffff037224 */ /* 0x000fe200078e00ff */
[----:B------:R-:W-:Y:S01]  /*0a30*/  IADD3 R33, P0, PT, R33, R4, RZ ;  /* 0x0000000421217210 */ /* 0x000fe20007f1e0ff */
[----:B------:R-:W-:-:S02]  /*0a40*/  VIADD R4, R2, 0x100 ;  /* 0x0000010002047836 */ /* 0x000fc40000000000 */
[----:B------:R-:W-:Y:S01]  /*0a50*/  IMAD.IADD R15, R2, 0x1, -R7 ;  /* 0x00000001020f7824 */ /* 0x000fe200078e0a07 */
[----:B------:R-:W-:Y:S01]  /*0a60*/  IADD3.X R31, PT, PT, R31, R5, R3, P0, !PT ;  /* 0x000000051f1f7210 */ /* 0x000fe200007fe403 */
[C-C-:B------:R-:W-:Y:S01]  /*0a70*/  IMAD.IADD R12, R4.reuse, 0x1, -R7.reuse ;  /* 0x00000001040c7824 */ /* 0x140fe200078e0a07 */
[----:B------:R-:W-:Y:S01]  /*0a80*/  ISETP.GE.AND P2, PT, R4, R7, PT ;  /* 0x000000070400720c */ /* 0x000fe20003f46270 */
[--C-:B------:R-:W-:Y:S01]  /*0a90*/  IMAD.IADD R13, R16, 0x1, -R7.reuse ;  /* 0x00000001100d7824 */ /* 0x100fe200078e0a07 */
[C---:B------:R-:W-:Y:S01]  /*0aa0*/  SEL R3, R2.reuse, R15, !P1 ;  /* 0x0000000f02037207 */ /* 0x040fe20004800000 */
[----:B------:R-:W-:Y:S01]  /*0ab0*/  VIADD R24, R2, 0x500 ;  /* 0x0000050002187836 */ /* 0x000fe20000000000 */
[----:B------:R-:W-:Y:S01]  /*0ac0*/  SEL R5, R4, R12, !P2 ;  /* 0x0000000c04057207 */ /* 0x000fe20005000000 */
[----:B------:R-:W-:Y:S01]  /*0ad0*/  VIADD R28, R2, 0xa00 ;  /* 0x00000a00021c7836 */ /* 0x000fe20000000000 */
[CC--:B------:R-:W-:Y:S02]  /*0ae0*/  SEL R6, R10.reuse, R33.reuse, !P2 ;  /* 0x000000210a067207 */ /* 0x0c0fe40005000000 */
[----:B------:R-:W-:Y:S01]  /*0af0*/  SEL R14, R10, R33, !P1 ;  /* 0x000000210a0e7207 */ /* 0x000fe20004800000 */
[----:B------:R-:W-:Y:S01]  /*0b00*/  IMAD.IADD R34, R28, 0x1, -R7 ;  /* 0x000000011c227824 */ /* 0x000fe200078e0a07 */
[----:B------:R-:W-:-:S02]  /*0b10*/  SHF.R.S32.HI R20, RZ, 0x1f, R15 ;  /* 0x0000001fff147819 */ /* 0x000fc4000001140f */
[----:B------:R-:W-:Y:S02]  /*0b20*/  SHF.R.S32.HI R12, RZ, 0x1f, R12 ;  /* 0x0000001fff0c7819 */ /* 0x000fe4000001140c */
[----:B------:R-:W-:Y:S02]  /*0b30*/  SEL R9, R16, R13, !P6 ;  /* 0x0000000d10097207 */ /* 0x000fe40007000000 */
[----:B------:R-:W-:Y:S02]  /*0b40*/  SEL R4, R10, R33, !P6 ;  /* 0x000000210a047207 */ /* 0x000fe40007000000 */
[----:B------:R-:W-:Y:S01]  /*0b50*/  IADD3 R5, P3, PT, R5, R6, RZ ;  /* 0x0000000605057210 */ /* 0x000fe20007f7e0ff */
[----:B------:R-:W-:Y:S01]  /*0b60*/  VIADD R6, R2, 0x300 ;  /* 0x0000030002067836 */ /* 0x000fe20000000000 */
[----:B------:R-:W-:Y:S02]  /*0b70*/  IADD3 R3, P4, PT, R3, R14, RZ ;  /* 0x0000000e03037210 */ /* 0x000fe40007f9e0ff */
[----:B------:R-:W-:-:S02]  /*0b80*/  SEL R15, R11, R31, !P1 ;  /* 0x0000001f0b0f7207 */ /* 0x000fc40004800000 */
[----:B------:R-:W-:Y:S02]  /*0b90*/  SEL R20, R20, RZ, P1 ;  /* 0x000000ff14147207 */ /* 0x000fe40000800000 */
[----:B------:R-:W-:Y:S02]  /*0ba0*/  SHF.R.S32.HI R13, RZ, 0x1f, R13 ;  /* 0x0000001fff0d7819 */ /* 0x000fe4000001140d */
[-C--:B------:R-:W-:Y:S01]  /*0bb0*/  SEL R17, R11, R31.reuse, !P2 ;  /* 0x0000001f0b117207 */ /* 0x080fe20005000000 */
[----:B------:R-:W-:Y:S01]  /*0bc0*/  IMAD.X R20, R20, 0x1, R15, P4 ;  /* 0x0000000114147824 */ /* 0x000fe200020e060f */
[----:B------:R-:W-:Y:S02]  /*0bd0*/  SEL R12, R12, RZ, P2 ;  /* 0x000000ff0c0c7207 */ /* 0x000fe40001000000 */
[----:B------:R-:W-:Y:S01]  /*0be0*/  IADD3 R9, P5, PT, R9, R4, RZ ;  /* 0x0000000409097210 */ /* 0x000fe20007fbe0ff */
[----:B------:R-:W-:Y:S01]  /*0bf0*/  IMAD.IADD R4, R6, 0x1, -R7 ;  /* 0x0000000106047824 */ /* 0x000fe200078e0a07 */
[----:B------:R-:W-:Y:S01]  /*0c00*/  SEL R13, R13, RZ, P6 ;  /* 0x000000ff0d0d7207 */ /* 0x000fe20003000000 */
[----:B------:R-:W-:Y:S01]  /*0c10*/  IMAD.X R12, R12, 0x1, R17, P3 ;  /* 0x000000010c0c7824 */ /* 0x000fe200018e0611 */
[----:B------:R-:W-:-:S02]  /*0c20*/  SEL R18, R11, R31, !P6 ;  /* 0x0000001f0b127207 */ /* 0x000fc40007000000 */
[C---:B------:R-:W-:Y:S02]  /*0c30*/  ISETP.GE.AND P0, PT, R6.reuse, R7, PT ;  /* 0x000000070600720c */ /* 0x040fe40003f06270 */
[----:B0-----:R-:W-:Y:S01]  /*0c40*/  LEA R22, P3, R3, UR4, 0x2 ;  /* 0x0000000403167c11 */ /* 0x001fe2000f8610ff */
[----:B------:R-:W-:Y:S01]  /*0c50*/  IMAD.X R18, R13, 0x1, R18, P5 ;  /* 0x000000010d127824 */ /* 0x000fe200028e0612 */
[----:B------:R-:W-:Y:S01]  /*0c60*/  SEL R25, R6, R4, !P0 ;  /* 0x0000000406197207 */ /* 0x000fe20004000000 */
[--C-:B------:R-:W-:Y:S01]  /*0c70*/  IMAD.IADD R6, R26, 0x1, -R7.reuse ;  /* 0x000000011a067824 */ /* 0x100fe200078e0a07 */
[----:B------:R-:W-:Y:S02]  /*0c80*/  SEL R14, R10, R33, !P0 ;  /* 0x000000210a0e7207 */ /* 0x000fe40004000000 */
[----:B------:R-:W-:Y:S02]  /*0c90*/  LEA R16, P5, R5, UR4, 0x2 ;  /* 0x0000000405107c11 */ /* 0x000fe4000f8a10ff */
[----:B------:R-:W-:Y:S01]  /*0ca0*/  LEA.HI.X R23, R3, UR5, R20, 0x2, P3 ;  /* 0x0000000503177c11 */ /* 0x000fe200098f1414 */
[----:B------:R-:W-:Y:S01]  /*0cb0*/  VIADD R20, R2, 0x600 ;  /* 0x0000060002147836 */ /* 0x000fe20000000000 */
[----:B------:R-:W-:Y:S01]  /*0cc0*/  IADD3 R25, P4, PT, R25, R14, RZ ;  /* 0x0000000e19197210 */ /* 0x000fe20007f9e0ff */
[----:B------:R-:W-:Y:S01]  /*0cd0*/  IMAD.IADD R14, R24, 0x1, -R7 ;  /* 0x00000001180e7824 */ /* 0x000fe200078e0a07 */
[----:B------:R-:W-:-:S02]  /*0ce0*/  ISETP.GE.AND P1, PT, R26, R7, PT ;  /* 0x000000071a00720c */ /* 0x000fc40003f26270 */
[----:B------:R-:W-:Y:S01]  /*0cf0*/  LEA.HI.X R17, R5, UR5, R12, 0x2, P5 ;  /* 0x0000000505117c11 */ /* 0x000fe2000a8f140c */
[----:B------:R-:W-:Y:S01]  /*0d00*/  IMAD.IADD R5, R20, 0x1, -R7 ;  /* 0x0000000114057824 */ /* 0x000fe200078e0a07 */
[-C--:B------:R-:W-:Y:S02]  /*0d10*/  ISETP.GE.AND P3, PT, R24, R7.reuse, PT ;  /* 0x000000071800720c */ /* 0x080fe40003f66270 */
[----:B------:R-:W-:Y:S02]  /*0d20*/  LEA R12, P6, R9, UR4, 0x2 ;  /* 0x00000004090c7c11 */ /* 0x000fe4000f8c10ff */
[----:B------:R-:W-:Y:S02]  /*0d30*/  ISETP.GE.AND P5, PT, R20, R7, PT ;  /* 0x000000071400720c */ /* 0x000fe40003fa6270 */
[----:B------:R-:W-:Y:S02]  /*0d40*/  SEL R26, R26, R6, !P1 ;  /* 0x000000061a1a7207 */ /* 0x000fe40004800000 */
[----:B------:R-:W-:-:S02]  /*0d50*/  SEL R15, R10, R33, !P1 ;  /* 0x000000210a0f7207 */ /* 0x000fc40004800000 */
[----:B------:R-:W-:Y:S02]  /*0d60*/  LEA.HI.X R13, R9, UR5, R18, 0x2, P6 ;  /* 0x00000005090d7c11 */ /* 0x000fe4000b0f1412 */
[----:B------:R-:W-:Y:S02]  /*0d70*/  SHF.R.S32.HI R4, RZ, 0x1f, R4 ;  /* 0x0000001fff047819 */ /* 0x000fe40000011404 */
[----:B------:R-:W-:Y:S01]  /*0d80*/  SEL R3, R24, R14, !P3 ;  /* 0x0000000e18037207 */ /* 0x000fe20005800000 */
[----:B------:R-:W5:Y:S01]  /*0d90*/  LDG.E R29, desc[UR8][R12.64] ;  /* 0x000000080c1d7981 */ /* 0x000f62000c1e1900 */
[----:B------:R-:W-:Y:S02]  /*0da0*/  SEL R9, R20, R5, !P5 ;  /* 0x0000000514097207 */ /* 0x000fe40006800000 */
[----:B------:R-:W-:Y:S02]  /*0db0*/  SEL R18, R10, R33, !P5 ;  /* 0x000000210a127207 */ /* 0x000fe40006800000 */
[----:B------:R-:W-:-:S02]  /*0dc0*/  SHF.R.S32.HI R6, RZ, 0x1f, R6 ;  /* 0x0000001fff067819 */ /* 0x000fc40000011406 */
[----:B------:R-:W-:Y:S02]  /*0dd0*/  LOP3.LUT R24, R2, 0x800, RZ, 0xfc, !PT ;  /* 0x0000080002187812 */ /* 0x000fe400078efcff */
[----:B------:R-:W-:Y:S02]  /*0de0*/  SEL R20, R10, R33, !P3 ;  /* 0x000000210a147207 */ /* 0x000fe40005800000 */
[----:B------:R-:W-:Y:S02]  /*0df0*/  IADD3 R26, P2, PT, R26, R15, RZ ;  /* 0x0000000f1a1a7210 */ /* 0x000fe40007f5e0ff */
[----:B------:R-:W-:Y:S02]  /*0e00*/  SEL R32, R4, RZ, P0 ;  /* 0x000000ff04207207 */ /* 0x000fe40000000000 */
[-C--:B------:R-:W-:Y:S02]  /*0e10*/  SEL R15, R11, R31.reuse, !P0 ;  /* 0x0000001f0b0f7207 */ /* 0x080fe40004000000 */
[----:B------:R-:W-:Y:S01]  /*0e20*/  IADD3 R4, P0, PT, R9, R18, RZ ;  /* 0x0000001209047210 */ /* 0x000fe20007f1e0ff */
[----:B------:R-:W-:Y:S01]  /*0e30*/  IMAD.IADD R18, R24, 0x1, -R7 ;  /* 0x0000000118127824 */ /* 0x000fe200078e0a07 */
[----:B------:R-:W-:Y:S01]  /*0e40*/  SEL R27, R11, R31, !P1 ;  /* 0x0000001f0b1b7207 */ /* 0x000fe20004800000 */
[----:B------:R-:W-:Y:S01]  /*0e50*/  IMAD.X R32, R32, 0x1, R15, P4 ;  /* 0x0000000120207824 */ /* 0x000fe200020e060f */
[----:B------:R-:W-:-:S02]  /*0e60*/  SEL R6, R6, RZ, P1 ;  /* 0x000000ff06067207 */ /* 0x000fc40000800000 */
[----:B------:R-:W-:Y:S01]  /*0e70*/  IADD3 R3, P6, PT, R3, R20, RZ ;  /* 0x0000001403037210 */ /* 0x000fe20007fde0ff */
[----:B------:R-:W-:Y:S01]  /*0e80*/  VIADD R20, R2, 0x700 ;  /* 0x0000070002147836 */ /* 0x000fe20000000000 */
[----:B------:R-:W-:Y:S01]  /*0e90*/  ISETP.GE.AND P1, PT, R24, R7, PT ;  /* 0x000000071800720c */ /* 0x000fe20003f26270 */
[----:B------:R-:W-:Y:S01]  /*0ea0*/  IMAD.X R27, R6, 0x1, R27, P2 ;  /* 0x00000001061b7824 */ /* 0x000fe200010e061b */
[----:B------:R-:W-:Y:S01]  /*0eb0*/  SHF.R.S32.HI R14, RZ, 0x1f, R14 ;  /* 0x0000001fff0e7819 */ /* 0x000fe2000001140e */
[----:B------:R-:W-:Y:S01]  /*0ec0*/  IMAD.IADD R9, R20, 0x1, -R7 ;  /* 0x0000000114097824 */ /* 0x000fe200078e0a07 */
[----:B------:R-:W-:Y:S02]  /*0ed0*/  SEL R15, R24, R18, !P1 ;  /* 0x00000012180f7207 */ /* 0x000fe40004800000 */
[----:B------:R-:W-:Y:S02]  /*0ee0*/  SEL R6, R10, R33, !P1 ;  /* 0x000000210a067207 */ /* 0x000fe40004800000 */
[----:B------:R-:W-:-:S02]  /*0ef0*/  SEL R14, R14, RZ, P3 ;  /* 0x000000ff0e0e7207 */ /* 0x000fc40001800000 */
[----:B------:R-:W-:Y:S02]  /*0f00*/  SEL R19, R11, R31, !P3 ;  /* 0x0000001f0b137207 */ /* 0x000fe40005800000 */
[----:B------:R-:W-:Y:S02]  /*0f10*/  ISETP.GE.AND P4, PT, R20, R7, PT ;  /* 0x000000071400720c */ /* 0x000fe40003f86270 */
[----:B------:R-:W-:Y:S02]  /*0f20*/  SHF.R.S32.HI R5, RZ, 0x1f, R5 ;  /* 0x0000001fff057819 */ /* 0x000fe40000011405 */
[----:B------:R-:W-:Y:S01]  /*0f30*/  IADD3 R15, P2, PT, R15, R6, RZ ;  /* 0x000000060f0f7210 */ /* 0x000fe20007f5e0ff */
[----:B------:R-:W-:Y:S01]  /*0f40*/  IMAD.X R6, R14, 0x1, R19, P6 ;  /* 0x000000010e067824 */ /* 0x000fe200030e0613 */
[----:B------:R-:W-:Y:S02]  /*0f50*/  SEL R35, R20, R9, !P4 ;  /* 0x0000000914237207 */ /* 0x000fe40006000000 */
[----:B------:R-:W-:-:S02]  /*0f60*/  SEL R20, R10, R33, !P4 ;  /* 0x000000210a147207 */ /* 0x000fc40006000000 */
[----:B------:R-:W-:Y:S02]  /*0f70*/  SEL R14, R11, R31, !P5 ;  /* 0x0000001f0b0e7207 */ /* 0x000fe40006800000 */
[----:B------:R-:W-:Y:S02]  /*0f80*/  SEL R5, R5, RZ, P5 ;  /* 0x000000ff05057207 */ /* 0x000fe40002800000 */
[----:B------:R-:W-:Y:S02]  /*0f90*/  ISETP.GE.AND P5, PT, R28, R7, PT ;  /* 0x000000071c00720c */ /* 0x000fe40003fa6270 */
[----:B------:R-:W-:Y:S01]  /*0fa0*/  SHF.R.S32.HI R9, RZ, 0x1f, R9 ;  /* 0x0000001fff097819 */ /* 0x000fe20000011409 */
[----:B------:R-:W-:Y:S01]  /*0fb0*/  IMAD.X R5, R5, 0x1, R14, P0 ;  /* 0x0000000105057824 */ /* 0x000fe200000e060e */
[----:B------:R-:W-:Y:S01]  /*0fc0*/  IADD3 R35, P3, PT, R35, R20, RZ ;  /* 0x0000001423237210 */ /* 0x000fe20007f7e0ff */
[----:B------:R-:W-:Y:S01]  /*0fd0*/  VIADD R20, R2, 0x900 ;  /* 0x0000090002147836 */ /* 0x000fe20000000000 */
[----:B------:R-:W-:-:S02]  /*0fe0*/  SEL R19, R28, R34, !P5 ;  /* 0x000000221c137207 */ /* 0x000fc40006800000 */
[----:B------:R-:W-:Y:S01]  /*0ff0*/  SEL R21, R9, RZ, P4 ;  /* 0x000000ff09157207 */ /* 0x000fe20002000000 */
[--C-:B------:R-:W-:Y:S01]  /*1000*/  IMAD.IADD R24, R20, 0x1, -R7.reuse ;  /* 0x0000000114187824 */ /* 0x100fe200078e0a07 */
[----:B------:R-:W-:Y:S02]  /*1010*/  SEL R14, R10, R33, !P5 ;  /* 0x000000210a0e7207 */ /* 0x000fe40006800000 */
[----:B------:R-:W-:Y:S02]  /*1020*/  SEL R28, R11, R31, !P4 ;  /* 0x0000001f0b1c7207 */ /* 0x000fe40006000000 */
[----:B------:R-:W-:Y:S02]  /*1030*/  ISETP.GE.AND P6, PT, R20, R7, PT ;  /* 0x000000071400720c */ /* 0x000fe40003fc6270 */
[----:B------:R-:W-:Y:S01]  /*1040*/  IADD3 R19, P4, PT, R19, R14, RZ ;  /* 0x0000000e13137210 */ /* 0x000fe20007f9e0ff */
[----:B------:R-:W-:Y:S01]  /*1050*/  IMAD.X R14, R21, 0x1, R28, P3 ;  /* 0x00000001150e7824 */ /* 0x000fe200018e061c */
[----:B------:R-:W-:Y:S01]  /*1060*/  SHF.R.S32.HI R18, RZ, 0x1f, R18 ;  /* 0x0000001fff127819 */ /* 0x000fe20000011412 */
[----:B------:R-:W-:Y:S01]  /*1070*/  VIADD R21, R2, 0xb00 ;  /* 0x00000b0002157836 */ /* 0x000fe20000000000 */
[----:B------:R-:W-:Y:S01]  /*1080*/  SEL R9, R10, R33, !P6 ;  /* 0x000000210a097207 */ /* 0x000fe20007000000 */
[----:B------:R0:W5:Y:S01]  /*1090*/  LDG.E R28, desc[UR8][R16.64] ;  /* 0x00000008101c7981 */ /* 0x000162000c1e1900 */
[----:B------:R-:W-:Y:S01]  /*10a0*/  SEL R20, R20, R24, !P6 ;  /* 0x0000001814147207 */ /* 0x000fe20007000000 */
[----:B------:R-:W-:Y:S01]  /*10b0*/  IMAD.IADD R30, R21, 0x1, -R7 ;  /* 0x00000001151e7824 */ /* 0x000fe200078e0a07 */
[----:B------:R-:W-:-:S02]  /*10c0*/  SEL R37, R11, R31, !P1 ;  /* 0x0000001f0b257207 */ /* 0x000fc40004800000 */
[----:B------:R-:W-:Y:S02]  /*10d0*/  SEL R18, R18, RZ, P1 ;  /* 0x000000ff12127207 */ /* 0x000fe40000800000 */
[----:B------:R-:W-:Y:S02]  /*10e0*/  LOP3.LUT R36, R2, 0xc00, RZ, 0xfc, !PT ;  /* 0x00000c0002247812 */ /* 0x000fe400078efcff */
[C---:B------:R-:W-:Y:S01]  /*10f0*/  ISETP.GE.AND P3, PT, R21.reuse, R7, PT ;  /* 0x000000071500720c */ /* 0x040fe20003f66270 */
[----:B------:R-:W-:Y:S01]  /*1100*/  IMAD.X R18, R18, 0x1, R37, P2 ;  /* 0x0000000112127824 */ /* 0x000fe200010e0625 */
[----:B------:R-:W-:Y:S01]  /*1110*/  IADD3 R20, P0, PT, R20, R9, RZ ;  /* 0x0000000914147210 */ /* 0x000fe20007f1e0ff */
[C---:B0-----:R-:W-:Y:S01]  /*1120*/  IMAD.IADD R16, R36.reuse, 0x1, -R7 ;  /* 0x0000000124107824 */ /* 0x041fe200078e0a07 */
[----:B------:R0:W5:Y:S01]  /*1130*/  LDG.E R9, desc[UR8][R22.64] ;  /* 0x0000000816097981 */ /* 0x000162000c1e1900 */
[----:B------:R-:W-:Y:S02]  /*1140*/  SEL R21, R21, R30, !P3 ;  /* 0x0000001e15157207 */ /* 0x000fe40005800000 */
[----:B------:R-:W-:-:S02]  /*1150*/  ISETP.GE.AND P2, PT, R36, R7, PT ;  /* 0x000000072400720c */ /* 0x000fc40003f46270 */
[----:B------:R-:W-:Y:S02]  /*1160*/  SHF.R.S32.HI R24, RZ, 0x1f, R24 ;  /* 0x0000001fff187819 */ /* 0x000fe40000011418 */
[----:B------:R-:W-:Y:S02]  /*1170*/  SHF.R.S32.HI R34, RZ, 0x1f, R34 ;  /* 0x0000001fff227819 */ /* 0x000fe40000011422 */
[----:B0-----:R-:W-:Y:S02]  /*1180*/  SEL R22, R10, R33, !P3 ;  /* 0x000000210a167207 */ /* 0x001fe40005800000 */
[----:B------:R-:W-:Y:S02]  /*1190*/  SEL R23, R36, R16, !P2 ;  /* 0x0000001024177207 */ /* 0x000fe40005000000 */
[----:B------:R-:W-:Y:S02]  /*11a0*/  IADD3 R21, P1, PT, R21, R22, RZ ;  /* 0x0000001615157210 */ /* 0x000fe40007f3e0ff */
[----:B------:R-:W-:-:S02]  /*11b0*/  SEL R36, R11, R31, !P6 ;  /* 0x0000001f0b247207 */ /* 0x000fc40007000000 */
[----:B------:R-:W-:Y:S02]  /*11c0*/  SEL R17, R24, RZ, P6 ;  /* 0x000000ff18117207 */ /* 0x000fe40003000000 */
[----:B------:R-:W-:Y:S02]  /*11d0*/  SEL R22, R34, RZ, P5 ;  /* 0x000000ff22167207 */ /* 0x000fe40002800000 */
[----:B------:R-:W-:Y:S01]  /*11e0*/  SEL R13, R11, R31, !P5 ;  /* 0x0000001f0b0d7207 */ /* 0x000fe20006800000 */
[----:B------:R-:W-:Y:S01]  /*11f0*/  IMAD.X R17, R17, 0x1, R36, P0 ;  /* 0x0000000111117824 */ /* 0x000fe200000e0624 */
[----:B------:R-:W-:-:S03]  /*1200*/  LEA R24, P0, R25, UR4, 0x2 ;  /* 0x0000000419187c11 */ /* 0x000fc6000f8010ff */
[----:B------:R-:W-:Y:S01]  /*1210*/  IMAD.X R22, R22, 0x1, R13, P4 ;  /* 0x0000000116167824 */ /* 0x000fe200020e060d */
[----:B------:R-:W-:Y:S02]  /*1220*/  LEA R36, P4, R26, UR4, 0x2 ;  /* 0x000000041a247c11 */ /* 0x000fe4000f8810ff */
[----:B------:R-:W-:Y:S01]  /*1230*/  SEL R12, R10, R33, !P2 ;  /* 0x000000210a0c7207 */ /* 0x000fe20005000000 */
[----:B------:R-:W-:Y:S01]  /*1240*/  VIADD R34, R2, 0xd00 ;  /* 0x00000d0002227836 */ /* 0x000fe20000000000 */
[----:B------:R-:W-:Y:S02]  /*1250*/  LEA.HI.X R25, R25, UR5, R32, 0x2, P0 ;  /* 0x0000000519197c11 */ /* 0x000fe400080f1420 */
[----:B------:R-:W-:Y:S02]  /*1260*/  LEA.HI.X R37, R26, UR5, R27, 0x2, P4 ;  /* 0x000000051a257c11 */ /* 0x000fe4000a0f141b */
[----:B------:R-:W-:Y:S02]  /*1270*/  LEA R26, P0, R3, UR4, 0x2 ;  /* 0x00000004031a7c11 */ /* 0x000fe4000f8010ff */
[----:B------:R-:W-:-:S02]  /*1280*/  IADD3 R23, P5, PT, R23, R12, RZ ;  /* 0x0000000c17177210 */ /* 0x000fc40007fbe0ff */
[----:B------:R-:W-:Y:S01]  /*1290*/  LEA R12, P4, R4, UR4, 0x2 ;  /* 0x00000004040c7c11 */ /* 0x000fe2000f8810ff */
[C---:B------:R-:W-:Y:S01]  /*12a0*/  IMAD.IADD R32, R34.reuse, 0x1, -R7 ;  /* 0x0000000122207824 */ /* 0x040fe200078e0a07 */
[----:B------:R-:W-:Y:S02]  /*12b0*/  LEA.HI.X R27, R3, UR5, R6, 0x2, P0 ;  /* 0x00000005031b7c11 */ /* 0x000fe400080f1406 */
[----:B------:R0:W5:Y:S01]  /*12c0*/  LDG.E R6, desc[UR8][R24.64] ;  /* 0x0000000818067981 */ /* 0x000162000c1e1900 */
[----:B------:R-:W-:Y:S02]  /*12d0*/  ISETP.GE.AND P6, PT, R34, R7, PT ;  /* 0x000000072200720c */ /* 0x000fe40003fc6270 */
[----:B------:R-:W-:Y:S02]  /*12e0*/  LEA.HI.X R13, R4, UR5, R5, 0x2, P4 ;  /* 0x00000005040d7c11 */ /* 0x000fe4000a0f1405 */
[----:B------:R-:W-:Y:S01]  /*12f0*/  SHF.R.S32.HI R30, RZ, 0x1f, R30 ;  /* 0x0000001fff1e7819 */ /* 0x000fe2000001141e */
[----:B------:R1:W5:Y:S01]  /*1300*/  LDG.E R4, desc[UR8][R26.64] ;  /* 0x000000081a047981 */ /* 0x000362000c1e1900 */
[----:B0-----:R-:W-:Y:S01]  /*1310*/  VIADD R24, R2, 0xe00 ;  /* 0x00000e0002187836 */ /* 0x001fe20000000000 */
[----:B------:R-:W-:-:S02]  /*1320*/  SEL R25, R34, R32, !P6 ;  /* 0x0000002022197207 */ /* 0x000fc40007000000 */
[----:B------:R0:W5:Y:S01]  /*1330*/  LDG.E R3, desc[UR8][R12.64] ;  /* 0x000000080c037981 */ /* 0x000162000c1e1900 */
[C---:B------:R-:W-:Y:S01]  /*1340*/  IMAD.IADD R34, R24.reuse, 0x1, -R7 ;  /* 0x0000000118227824 */ /* 0x040fe200078e0a07 */
[C---:B------:R-:W-:Y:S02]  /*1350*/  ISETP.GE.AND P0, PT, R24.reuse, R7, PT ;  /* 0x000000071800720c */ /* 0x040fe40003f06270 */
[----:B------:R2:W5:Y:S01]  /*1360*/  LDG.E R5, desc[UR8][R36.64] ;  /* 0x0000000824057981 */ /* 0x000562000c1e1900 */
[----:B------:R-:W-:Y:S02]  /*1370*/  SHF.R.S32.HI R32, RZ, 0x1f, R32 ;  /* 0x0000001fff207819 */ /* 0x000fe40000011420 */
[----:B-1----:R-:W-:Y:S02]  /*1380*/  SEL R27, R24, R34, !P0 ;  /* 0x00000022181b7207 */ /* 0x002fe40004000000 */
[CC--:B0-----:R-:W-:Y:S02]  /*1390*/  SEL R12, R10.reuse, R33.reuse, !P6 ;  /* 0x000000210a0c7207 */ /* 0x0c1fe40007000000 */
[----:B------:R-:W-:-:S02]  /*13a0*/  SEL R24, R10, R33, !P0 ;  /* 0x000000210a187207 */ /* 0x000fc40004000000 */
[----:B------:R-:W-:Y:S02]  /*13b0*/  IADD3 R25, P4, PT, R25, R12, RZ ;  /* 0x0000000c19197210 */ /* 0x000fe40007f9e0ff */
[CC--:B--2---:R-:W-:Y:S02]  /*13c0*/  SEL R37, R11.reuse, R31.reuse, !P3 ;  /* 0x0000001f0b257207 */ /* 0x0c4fe40005800000 */
[----:B------:R-:W-:Y:S02]  /*13d0*/  SEL R30, R30, RZ, P3 ;  /* 0x000000ff1e1e7207 */ /* 0x000fe40001800000 */
[----:B------:R-:W-:Y:S02]  /*13e0*/  SEL R32, R32, RZ, P6 ;  /* 0x000000ff20207207 */ /* 0x000fe40003000000 */
[----:B------:R-:W-:Y:S02]  /*13f0*/  SEL R13, R11, R31, !P6 ;  /* 0x0000001f0b0d7207 */ /* 0x000fe40007000000 */
[----:B------:R-:W-:-:S02]  /*1400*/  SHF.R.S32.HI R34, RZ, 0x1f, R34 ;  /* 0x0000001fff227819 */ /* 0x000fc40000011422 */
[----:B------:R-:W-:Y:S01]  /*1410*/  IADD3 R27, P3, PT, R27, R24, RZ ;  /* 0x000000181b1b7210 */ /* 0x000fe20007f7e0ff */
[----:B------:R-:W-:Y:S01]  /*1420*/  IMAD.X R24, R30, 0x1, R37, P1 ;  /* 0x000000011e187824 */ /* 0x000fe200008e0625 */
[----:B------:R-:W-:Y:S01]  /*1430*/  SEL R30, R34, RZ, P0 ;  /* 0x000000ff221e7207 */ /* 0x000fe20000000000 */
[----:B------:R-:W-:Y:S01]  /*1440*/  IMAD.X R32, R32, 0x1, R13, P4 ;  /* 0x0000000120207824 */ /* 0x000fe200020e060d */
[----:B------:R-:W-:Y:S02]  /*1450*/  SEL R13, R11, R31, !P0 ;  /* 0x0000001f0b0d7207 */ /* 0x000fe40004000000 */
[C---:B------:R-:W-:Y:S02]  /*1460*/  LEA R12, P0, R35.reuse, UR4, 0x2 ;  /* 0x00000004230c7c11 */ /* 0x040fe4000f8010ff */
[----:B------:R-:W-:Y:S01]  /*1470*/  SHF.R.S32.HI R16, RZ, 0x1f, R16 ;  /* 0x0000001fff107819 */ /* 0x000fe20000011410 */
[----:B------:R-:W-:Y:S01]  /*1480*/  IMAD.X R30, R30, 0x1, R13, P3 ;  /* 0x000000011e1e7824 */ /* 0x000fe200018e060d */
[----:B------:R-:W-:-:S02]  /*1490*/  LEA.HI.X R13, R35, UR5, R14, 0x2, P0 ;  /* 0x00000005230d7c11 */ /* 0x000fc400080f140e */
[----:B------:R-:W-:Y:S02]  /*14a0*/  SEL R16, R16, RZ, P2 ;  /* 0x000000ff10107207 */ /* 0x000fe40001000000 */
[----:B------:R-:W-:Y:S01]  /*14b0*/  SEL R37, R11, R31, !P2 ;  /* 0x0000001f0b257207 */ /* 0x000fe20005000000 */
[----:B------:R-:W-:Y:S01]  /*14c0*/  VIADD R34, R2, 0xf00 ;  /* 0x00000f0002227836 */ /* 0x000fe20000000000 */
[C---:B------:R-:W-:Y:S01]  /*14d0*/  LEA R14, P0, R15.reuse, UR4, 0x2 ;  /* 0x000000040f0e7c11 */ /* 0x040fe2000f8010ff */
[----:B------:R1:W5:Y:S02]  /*14e0*/  LDG.E R12, desc[UR8][R12.64] ;  /* 0x000000080c0c7981 */ /* 0x000364000c1e1900 */
[----:B------:R-:W-:Y:S01]  /*14f0*/  IMAD.X R26, R16, 0x1, R37, P5 ;  /* 0x00000001101a7824 */ /* 0x000fe200028e0625 */
[----:B------:R-:W-:Y:S02]  /*1500*/  LEA.HI.X R15, R15, UR5, R18, 0x2, P0 ;  /* 0x000000050f0f7c11 */ /* 0x000fe400080f1412 */
[----:B------:R-:W-:-:S02]  /*1510*/  LEA R18, P0, R19, UR4, 0x2 ;  /* 0x0000000413127c11 */ /* 0x000fc4000f8010ff */
[C---:B------:R-:W-:Y:S02]  /*1520*/  LEA R16, P1, R20.reuse, UR4, 0x2 ;  /* 0x0000000414107c11 */ /* 0x040fe4000f8210ff */
[----:B------:R-:W-:Y:S02]  /*1530*/  LEA.HI.X R19, R19, UR5, R22, 0x2, P0 ;  /* 0x0000000513137c11 */ /* 0x000fe400080f1416 */
[----:B------:R-:W-:Y:S02]  /*1540*/  LEA.HI.X R17, R20, UR5, R17, 0x2, P1 ;  /* 0x0000000514117c11 */ /* 0x000fe400088f1411 */
[----:B------:R-:W-:Y:S01]  /*1550*/  LEA R22, P0, R23, UR4, 0x2 ;  /* 0x0000000417167c11 */ /* 0x000fe2000f8010ff */
[----:B------:R1:W5:Y:S01]  /*1560*/  LDG.E R18, desc[UR8][R18.64] ;  /* 0x0000000812127981 */ /* 0x000362000c1e1900 */
[----:B------:R-:W-:Y:S02]  /*1570*/  LEA R20, P1, R21, UR4, 0x2 ;  /* 0x0000000415147c11 */ /* 0x000fe4000f8210ff */
[----:B------:R-:W-:Y:S01]  /*1580*/  LEA.HI.X R23, R23, UR5, R26, 0x2, P0 ;  /* 0x0000000517177c11 */ /* 0x000fe200080f141a */
[----:B------:R1:W5:Y:S01]  /*1590*/  LDG.E R16, desc[UR8][R16.64] ;  /* 0x0000000810107981 */ /* 0x000362000c1e1900 */
[----:B------:R-:W-:-:S02]  /*15a0*/  LEA.HI.X R21, R21, UR5, R24, 0x2, P1 ;  /* 0x0000000515157c11 */ /* 0x000fc400088f1418 */
[----:B------:R-:W-:Y:S01]  /*15b0*/  LEA R26, P0, R27, UR4, 0x2 ;  /* 0x000000041b1a7c11 */ /* 0x000fe2000f8010ff */
[----:B------:R1:W5:Y:S01]  /*15c0*/  LDG.E R22, desc[UR8][R22.64] ;  /* 0x0000000816167981 */ /* 0x000362000c1e1900 */
[----:B------:R-:W-:Y:S02]  /*15d0*/  LEA R24, P1, R25, UR4, 0x2 ;  /* 0x0000000419187c11 */ /* 0x000fe4000f8210ff */
[----:B------:R-:W-:Y:S01]  /*15e0*/  LEA.HI.X R27, R27, UR5, R30, 0x2, P0 ;  /* 0x000000051b1b7c11 */ /* 0x000fe200080f141e */
[C---:B------:R-:W-:Y:S01]  /*15f0*/  IMAD.IADD R30, R34.reuse, 0x1, -R7 ;  /* 0x00000001221e7824 */ /* 0x040fe200078e0a07 */
[----:B------:R-:W-:Y:S01]  /*1600*/  LEA.HI.X R25, R25, UR5, R32, 0x2, P1 ;  /* 0x0000000519197c11 */ /* 0x000fe200088f1420 */
[----:B------:R1:W5:Y:S01]  /*1610*/  LDG.E R20, desc[UR8][R20.64] ;  /* 0x0000000814147981 */ /* 0x000362000c1e1900 */
[C---:B------:R-:W-:Y:S02]  /*1620*/  ISETP.GE.AND P1, PT, R34.reuse, R7, PT ;  /* 0x000000072200720c */ /* 0x040fe40003f26270 */
[----:B------:R-:W-:Y:S01]  /*1630*/  SHF.R.S32.HI R32, RZ, 0x1f, R30 ;  /* 0x0000001fff207819 */ /* 0x000fe2000001141e */
[----:B------:R1:W5:Y:S01]  /*1640*/  LDG.E R24, desc[UR8][R24.64] ;  /* 0x0000000818187981 */ /* 0x000362000c1e1900 */
[----:B------:R-:W-:-:S02]  /*1650*/  SEL R34, R34, R30, !P1 ;  /* 0x0000001e22227207 */ /* 0x000fc40004800000 */
[----:B------:R-:W-:Y:S01]  /*1660*/  SEL R35, R10, R33, !P1 ;  /* 0x000000210a237207 */ /* 0x000fe20004800000 */
[----:B------:R1:W5:Y:S01]  /*1670*/  LDG.E R26, desc[UR8][R26.64] ;  /* 0x000000081a1a7981 */ /* 0x000362000c1e1900 */
[----:B------:R-:W-:Y:S02]  /*1680*/  SEL R32, R32, RZ, P1 ;  /* 0x000000ff20207207 */ /* 0x000fe40000800000 */
[----:B------:R-:W-:Y:S02]  /*1690*/  IADD3 R30, P0, PT, R34, R35, RZ ;  /* 0x00000023221e7210 */ /* 0x000fe40007f1e0ff */
[----:B------:R-:W-:-:S05]  /*16a0*/  SEL R35, R11, R31, !P1 ;  /* 0x0000001f0b237207 */ /* 0x000fca0004800000 */
[----:B------:R-:W-:Y:S01]  /*16b0*/  IMAD.X R35, R32, 0x1, R35, P0 ;  /* 0x0000000120237824 */ /* 0x000fe200000e0623 */
[----:B------:R-:W-:-:S04]  /*16c0*/  LEA R34, P0, R30, UR4, 0x2 ;  /* 0x000000041e227c11 */ /* 0x000fc8000f8010ff */
[----:B------:R-:W-:Y:S02]  /*16d0*/  LEA.HI.X R35, R30, UR5, R35, 0x2, P0 ;  /* 0x000000051e237c11 */ /* 0x000fe400080f1423 */
[----:B------:R-:W-:-:S03]  /*16e0*/  LOP3.LUT R30, R2, 0x1000, RZ, 0xfc, !PT ;  /* 0x00001000021e7812 */ /* 0x000fc600078efcff */
[----:B------:R1:W5:Y:S01]  /*16f0*/  LDG.E R34, desc[UR8][R34.64] ;  /* 0x0000000822227981 */ /* 0x000362000c1e1900 */
[----:B------:R-:W-:-:S04]  /*1700*/  ISETP.GE.AND P1, PT, R30, R7, PT ;  /* 0x000000071e00720c */ /* 0x000fc80003f26270 */
[----:B------:R-:W-:Y:S01]  /*1710*/  SEL R33, R10, R33, !P1 ;  /* 0x000000210a217207 */ /* 0x000fe20004800000 */
[----:B------:R-:W-:-:S05]  /*1720*/  IMAD.IADD R10, R30, 0x1, -R7 ;  /* 0x000000011e0a7824 */ /* 0x000fca00078e0a07 */
[----:B------:R-:W-:Y:S02]  /*1730*/  SEL R30, R30, R10, !P1 ;  /* 0x0000000a1e1e7207 */ /* 0x000fe40004800000 */
[----:B------:R-:W-:Y:S02]  /*1740*/  SHF.R.S32.HI R10, RZ, 0x1f, R10 ;  /* 0x0000001fff0a7819 */ /* 0x000fe4000001140a */
[----:B------:R-:W-:Y:S02]  /*1750*/  SEL R11, R11, R31, !P1 ;  /* 0x0000001f0b0b7207 */ /* 0x000fe40004800000 */
[----:B------:R-:W-:Y:S02]  /*1760*/  IADD3 R33, P0, PT, R30, R33, RZ ;  /* 0x000000211e217210 */ /* 0x000fe40007f1e0ff */
[----:B------:R-:W-:-:S05]  /*1770*/  SEL R10, R10, RZ, P1 ;  /* 0x000000ff0a0a7207 */ /* 0x000fca0000800000 */
[----:B------:R-:W-:Y:S01]  /*1780*/  IMAD.X R30, R10, 0x1, R11, P0 ;  /* 0x000000010a1e7824 */ /* 0x000fe200000e060b */
[----:B------:R-:W-:-:S04]  /*1790*/  LEA R10, P0, R33, UR4, 0x2 ;  /* 0x00000004210a7c11 */ /* 0x000fc8000f8010ff */
[----:B------:R-:W-:Y:S02]  /*17a0*/  LEA.HI.X R11, R33, UR5, R30, 0x2, P0 ;  /* 0x00000005210b7c11 */ /* 0x000fe400080f141e */
[----:B------:R1:W5:Y:S04]  /*17b0*/  LDG.E R30, desc[UR8][R14.64] ;  /* 0x000000080e1e7981 */ /* 0x000368000c1e1900 */
[----:B------:R1:W5:Y:S03]  /*17c0*/  LDG.E R31, desc[UR8][R10.64] ;  /* 0x000000080a1f7981 */ /* 0x000366000c1e1900 */
.L_x_2:
[----:B01----:R-:W0:Y:S01]  /*17d0*/  S2R R11, SR_CgaCtaId ;  /* 0x00000000000b7919 */ /* 0x003e220000008800 */
[----:B------:R-:W-:-:S04]  /*17e0*/  MOV R10, 0x400 ;  /* 0x00000400000a7802 */ /* 0x000fc80000000f00 */
[----:B0-----:R-:W-:-:S05]  /*17f0*/  LEA R10, R11, R10, 0x18 ;  /* 0x0000000a0b0a7211 */ /* 0x001fca00078ec0ff */
[----:B------:R-:W-:-:S05]  /*1800*/  IMAD R11, R2, 0x4, R10 ;  /* 0x00000004020b7824 */ /* 0x000fca00078e020a */
[----:B-----5:R-:W-:Y:S04]  /*1810*/  STS [R11], R9 ;  /* 0x000000090b007388 */ /* 0x020fe80000000800 */
[----:B------:R-:W-:Y:S04]  /*1820*/  STS [R11+0x400], R28 ;  /* 0x0004001c0b007388 */ /* 0x000fe80000000800 */
[----:B------:R-:W-:Y:S04]  /*1830*/  STS [R11+0x800], R29 ;  /* 0x0008001d0b007388 */ /* 0x000fe80000000800 */
[----:B------:R-:W-:Y:S04]  /*1840*/  STS [R11+0xc00], R6 ;  /* 0x000c00060b007388 */ /* 0x000fe80000000800 */
[----:B------:R-:W-:Y:S04]  /*1850*/  STS [R11+0x1000], R5 ;  /* 0x001000050b007388 */ /* 0x000fe80000000800 */
[----:B------:R0:W-:Y:S04]  /*1860*/  STS [R11+0x1400], R4 ;  /* 0x001400040b007388 */ /* 0x0001e80000000800 */
[----:B------:R1:W-:Y:S04]  /*1870*/  STS [R11+0x1800], R3 ;  /* 0x001800030b007388 */ /* 0x0003e80000000800 */
[----:B------:R-:W-:Y:S04]  /*1880*/  STS [R11+0x1c00], R12 ;  /* 0x001c000c0b007388 */ /* 0x000fe80000000800 */
[----:B------:R-:W-:Y:S04]  /*1890*/  STS [R11+0x2000], R30 ;  /* 0x0020001e0b007388 */ /* 0x000fe80000000800 */
[----:B------:R2:W-:Y:S04]  /*18a0*/  STS [R11+0x2400], R16 ;  /* 0x002400100b007388 */ /* 0x0005e80000000800 */
[----:B------:R3:W-:Y:S04]  /*18b0*/  STS [R11+0x2800], R18 ;  /* 0x002800120b007388 */ /* 0x0007e80000000800 */
[----:B------:R3:W-:Y:S04]  /*18c0*/  STS [R11+0x2c00], R20 ;  /* 0x002c00140b007388 */ /* 0x0007e80000000800 */
[----:B------:R3:W-:Y:S04]  /*18d0*/  STS [R11+0x3000], R22 ;  /* 0x003000160b007388 */ /* 0x0007e80000000800 */
[----:B------:R3:W-:Y:S04]  /*18e0*/  STS [R11+0x3400], R24 ;  /* 0x003400180b007388 */ /* 0x0007e80000000800 */
[----:B------:R3:W-:Y:S04]  /*18f0*/  STS [R11+0x3800], R26 ;  /* 0x0038001a0b007388 */ /* 0x0007e80000000800 */
[----:B------:R3:W-:Y:S04]  /*1900*/  STS [R11+0x3c00], R34 ;  /* 0x003c00220b007388 */ /* 0x0007e80000000800 */
[----:B------:R3:W-:Y:S01]  /*1910*/  STS [R11+0x4000], R31 ;  /* 0x0040001f0b007388 */ /* 0x0007e20000000800 */
[----:B------:R-:W-:Y:S01]  /*1920*/  BAR.SYNC.DEFER_BLOCKING 0x0 ;  /* 0x0000000000007b1d */ /* 0x000fe20000010000 */
[----:B0-----:R-:W-:-:S05]  /*1930*/  IMAD R4, R2, 0x11, RZ ;  /* 0x0000001102047824 */ /* 0x001fca00078e02ff */
[----:B------:R-:W0:Y:S01]  /*1940*/  LDCU UR5, c[0x0][0x3b8] ;  /* 0x00007700ff0577ac */ /* 0x000e220008000800 */
[C---:B-1----:R-:W-:Y:S01]  /*1950*/  IMAD.IADD R3, R7.reuse, 0x1, R8 ;  /* 0x0000000107037824 */ /* 0x042fe200078e0208 */
[----:B------:R-:W-:Y:S01]  /*1960*/  PREEXIT ;  /* 0x000000000000782d */ /* 0x000fe20000000000 */
[----:B------:R-:W-:Y:S01]  /*1970*/  BSSY.RECONVERGENT B0, `(.L_x_3) ;  /* 0x0000021000007945 */ /* 0x000fe20003800200 */
[----:B------:R-:W0:Y:S01]  /*1980*/  LDCU.64 UR6, c[0x0][0x3b0] ;  /* 0x00007600ff0677ac */ /* 0x000e220008000a00 */
[----:B------:R-:W-:Y:S01]  /*1990*/  IMAD R6, R7, 0x4, R10 ;  /* 0x0000000407067824 */ /* 0x000fe200078e020a */
[----:B------:R-:W-:-:S04]  /*19a0*/  VIMNMX R9, PT, PT, R3, R4, PT ;  /* 0x0000000403097248 */ /* 0x000fc80003fe0100 */
[C---:B------:R-:W-:Y:S01]  /*19b0*/  ISETP.GE.AND P0, PT, R9.reuse, R8, PT ;  /* 0x000000080900720c */ /* 0x040fe20003f06270 */
[----:B------:R-:W-:Y:S01]  /*19c0*/  IMAD.IADD R8, R9, 0x1, -R8 ;  /* 0x0000000109087824 */ /* 0x000fe200078e0a08 */
[----:B------:R-:W-:-:S04]  /*19d0*/  VIMNMX R5, PT, PT, R7, R9, PT ;  /* 0x0000000907057248 */ /* 0x000fc80003fe0100 */
[----:B------:R-:W-:-:S04]  /*19e0*/  SEL R8, R8, RZ, P0 ;  /* 0x000000ff08087207 */ /* 0x000fc80000000000 */
[----:B------:R-:W-:Y:S01]  /*19f0*/  ISETP.GE.AND P0, PT, R8, R5, PT ;  /* 0x000000050800720c */ /* 0x000fe20003f06270 */
[----:B0-----:R-:W-:-:S04]  /*1a00*/  UIADD3 UR4, UP1, UPT, UR5, UR6, URZ ;  /* 0x0000000605047290 */ /* 0x001fc8000ff3e0ff */
[----:B------:R-:W-:Y:S02]  /*1a10*/  ULEA.HI.X.SX32 UR5, UR5, UR7, 0x1, UP1 ;  /* 0x0000000705057291 */ /* 0x000fe400088f0eff */
[----:B--2---:R-:W-:-:S04]  /*1a20*/  IMAD.U32 R16, RZ, RZ, UR4 ;  /* 0x00000004ff107e24 */ /* 0x004fc8000f8e00ff */
[----:B------:R-:W-:Y:S02]  /*1a30*/  IMAD.U32 R17, RZ, RZ, UR5 ;  /* 0x00000005ff117e24 */ /* 0x000fe4000f8e00ff */
[----:B---3--:R-:W-:Y:S05]  /*1a40*/  @P0 BRA `(.L_x_4) ;  /* 0x00000000004c0947 */ /* 0x008fea0003800000 */
[----:B------:R-:W-:-:S07]  /*1a50*/  IMAD.MOV.U32 R11, RZ, RZ, R5 ;  /* 0x000000ffff0b7224 */ /* 0x000fce00078e0005 */
.L_x_5:
[----:B------:R-:W-:-:S05]  /*1a60*/  IMAD.IADD R4, R11, 0x1, -R8 ;  /* 0x000000010b047824 */ /* 0x000fca00078e0a08 */
[----:B------:R-:W-:-:S04]  /*1a70*/  LEA.HI R5, R4, R4, RZ, 0x1 ;  /* 0x0000000404057211 */ /* 0x000fc800078f08ff */
[----:B------:R-:W-:-:S04]  /*1a80*/  LEA.HI.SX32 R14, R5, R8, 0x1f ;  /* 0x00000008050e7211 */ /* 0x000fc800078ffaff */
[----:B------:R-:W-:Y:S01]  /*1a90*/  LOP3.LUT R4, RZ, R14, RZ, 0x33, !PT ;  /* 0x0000000eff047212 */ /* 0x000fe200078e33ff */
[----:B------:R-:W-:-:S04]  /*1aa0*/  IMAD R15, R14, 0x4, R10 ;  /* 0x000000040e0f7824 */ /* 0x000fc800078e020a */
[----:B------:R-:W-:Y:S01]  /*1ab0*/  IMAD.IADD R5, R9, 0x1, R4 ;  /* 0x0000000109057824 */ /* 0x000fe200078e0204 */
[----:B------:R-:W0:Y:S03]  /*1ac0*/  LDS R13, [R15] ;  /* 0x000000000f0d7984 */ /* 0x000e260000000800 */
[----:B------:R-:W-:-:S05]  /*1ad0*/  IMAD R18, R5, 0x4, R6 ;  /* 0x0000000405127824 */ /* 0x000fca00078e0206 */
[----:B------:R-:W1:Y:S01]  /*1ae0*/  LDS R5, [R18] ;  /* 0x0000000012057984 */ /* 0x000e620000000800 */
[----:B0-----:R-:W-:-:S06]  /*1af0*/  IMAD.WIDE R12, R13, 0x10, R16 ;  /* 0x000000100d0c7825 */ /* 0x001fcc00078e0210 */
[----:B------:R-:W2:Y:S01]  /*1b00*/  LDG.E R13, desc[UR8][R12.64] ;  /* 0x000000080c0d7981 */ /* 0x000ea2000c1e1900 */
[----:B-1----:R-:W-:-:S06]  /*1b10*/  IMAD.WIDE R4, R5, 0x10, R16 ;  /* 0x0000001005047825 */ /* 0x002fcc00078e0210 */
[----:B------:R-:W2:Y:S02]  /*1b20*/  LDG.E R4, desc[UR8][R4.64] ;  /* 0x0000000804047981 */ /* 0x000ea4000c1e1900 */
[----:B--2---:R-:W-:-:S04]  /*1b30*/  ISETP.GE.AND P0, PT, R4, R13, PT ;  /* 0x0000000d0400720c */ /* 0x004fc80003f06270 */
[----:B------:R-:W-:-:S09]  /*1b40*/  SEL R11, R14, R11, !P0 ;  /* 0x0000000b0e0b7207 */ /* 0x000fd20004000000 */
[----:B------:R-:W-:-:S05]  /*1b50*/  @P0 VIADD R8, R14, 0x1 ;  /* 0x000000010e080836 */ /* 0x000fca0000000000 */
[----:B------:R-:W-:-:S13]  /*1b60*/  ISETP.GE.AND P0, PT, R8, R11, PT ;  /* 0x0000000b0800720c */ /* 0x000fda0003f06270 */
[----:B------:R-:W-:Y:S05]  /*1b70*/  @!P0 BRA `(.L_x_5) ;  /* 0xfffffffc00b88947 */ /* 0x000fea000383ffff */
.L_x_4:
[----:B------:R-:W-:Y:S05]  /*1b80*/  BSYNC.RECONVERGENT B0 ;  /* 0x0000000000007941 */ /* 0x000fea0003800200 */
.L_x_3:
[----:B------:R-:W-:Y:S01]  /*1b90*/  IMAD.IADD R9, R9, 0x1, -R8 ;  /* 0x0000000109097824 */ /* 0x000fe200078e0a08 */
[----:B------:R-:W-:Y:S01]  /*1ba0*/  BSSY.RECONVERGENT B0, `(.L_x_6) ;  /* 0x0000011000007945 */ /* 0x000fe20003800200 */
[----:B------:R-:W-:Y:S01]  /*1bb0*/  IMAD R21, R8, 0x4, R10 ;  /* 0x0000000408157824 */ /* 0x000fe200078e020a */
[----:B------:R-:W-:Y:S01]  /*1bc0*/  PLOP3.LUT P0, PT, PT, PT, PT, 0x8, 0x80 ;  /* 0x000000000080781c */ /* 0x000fe20003f0e170 */
[----:B------:R-:W-:Y:S02]  /*1bd0*/  IMAD R20, R9, 0x4, R6 ;  /* 0x0000000409147824 */ /* 0x000fe400078e0206 */
[----:B------:R-:W-:Y:S01]  /*1be0*/  IMAD.IADD R18, R7, 0x1, R9 ;  /* 0x0000000107127824 */ /* 0x000fe200078e0209 */
[----:B------:R0:W1:Y:S04]  /*1bf0*/  LDS R4, [R21] ;  /* 0x0000000015047984 */ /* 0x0000680000000800 */
[----:B------:R0:W2:Y:S01]  /*1c00*/  LDS R5, [R20] ;  /* 0x0000000014057984 */ /* 0x0000a20000000800 */
[----:B------:R-:W-:-:S13]  /*1c10*/  ISETP.GE.AND P1, PT, R18, R3, PT ;  /* 0x000000031200720c */ /* 0x000fda0003f26270 */
[----:B0-----:R-:W-:Y:S05]  /*1c20*/  @P1 BRA `(.L_x_7) ;  /* 0x0000000000201947 */ /* 0x001fea0003800000 */
[----:B------:R-:W-:Y:S02]  /*1c30*/  ISETP.GE.AND P1, PT, R8, R7, PT ;  /* 0x000000070800720c */ /* 0x000fe40003f26270 */
[----:B------:R-:W-:-:S11]  /*1c40*/  PLOP3.LUT P0, PT, PT, PT, PT, 0x80, 0x8 ;  /* 0x000000000008781c */ /* 0x000fd60003f0f070 */
[----:B------:R-:W-:Y:S05]  /*1c50*/  @P1 BRA `(.L_x_7) ;  /* 0x0000000000141947 */ /* 0x000fea0003800000 */
[----:B--2---:R-:W-:-:S04]  /*1c60*/  IMAD.WIDE R12, R5, 0x10, R16 ;  /* 0x00000010050c7825 */ /* 0x004fc800078e0210 */
[----:B-1----:R-:W-:Y:S02]  /*1c70*/  IMAD.WIDE R14, R4, 0x10, R16 ;  /* 0x00000010040e7825 */ /* 0x002fe400078e0210 */
[----:B------:R-:W2:Y:S04]  /*1c80*/  LDG.E R12, desc[UR8][R12.64] ;  /* 0x000000080c0c7981 */ /* 0x000ea8000c1e1900 */
[----:B------:R-:W2:Y:S02]  /*1c90*/  LDG.E R15, desc[UR8][R14.64] ;  /* 0x000000080e0f7981 */ /* 0x000ea4000c1e1900 */
[----:B--2---:R-:W-:-:S13]  /*1ca0*/  ISETP.LT.AND P0, PT, R12, R15, PT ;  /* 0x0000000f0c00720c */ /* 0x004fda0003f01270 */
.L_x_7:
[----:B------:R-:W-:Y:S05]  /*1cb0*/  BSYNC.RECONVERGENT B0 ;  /* 0x0000000000007941 */ /* 0x000fea0003800200 */
.L_x_6:
[----:B------:R-:W-:Y:S01]  /*1cc0*/  VIADD R14, R18, 0x1 ;  /* 0x00000001120e7836 */ /* 0x000fe20000000000 */
[----:B------:R-:W-:Y:S01]  /*1cd0*/  BSSY.RECONVERGENT B0, `(.L_x_8) ;  /* 0x0000014000007945 */ /* 0x000fe20003800200 */
[----:B------:R-:W-:Y:S01]  /*1ce0*/  @!P0 IMAD.MOV R14, RZ, RZ, R18 ;  /* 0x000000ffff0e8224 */ /* 0x000fe200078e0212 */
[----:B-12---:R-:W-:Y:S01]  /*1cf0*/  SEL R6, R5, R4, P0 ;  /* 0x0000000405067207 */ /* 0x006fe20000000000 */
[----:B------:R-:W-:Y:S01]  /*1d00*/  VIADD R18, R8, 0x1 ;  /* 0x0000000108127836 */ /* 0x000fe20000000000 */
[----:B------:R0:W1:Y:S01]  /*1d10*/  @P0 LDS R5, [R20+0x4] ;  /* 0x0000040014050984 */ /* 0x0000620000000800 */
[----:B------:R-:W-:Y:S01]  /*1d20*/  @P0 IMAD.MOV R18, RZ, RZ, R8 ;  /* 0x000000ffff120224 */ /* 0x000fe200078e0208 */
[C---:B------:R-:W-:Y:S01]  /*1d30*/  ISETP.GE.AND P1, PT, R14.reuse, R3, PT ;  /* 0x000000030e00720c */ /* 0x040fe20003f26270 */
[----:B------:R-:W-:Y:S01]  /*1d40*/  VIADD R11, R14, 0x1 ;  /* 0x000000010e0b7836 */ /* 0x000fe20000000000 */
[----:B------:R0:W2:Y:S01]  /*1d50*/  @!P0 LDS R4, [R21+0x4] ;  /* 0x0000040015048984 */ /* 0x0000a20000000800 */
[----:B------:R-:W-:Y:S01]  /*1d60*/  VIADD R19, R18, 0x1 ;  /* 0x0000000112137836 */ /* 0x000fe20000000000 */
[----:B------:R-:W-:-:S09]  /*1d70*/  PLOP3.LUT P0, PT, PT, PT, PT, 0x8, 0x80 ;  /* 0x000000000080781c */ /* 0x000fd20003f0e170 */
[----:B0-----:R-:W-:Y:S05]  /*1d80*/  @P1 BRA `(.L_x_9) ;  /* 0x0000000000201947 */ /* 0x001fea0003800000 */
[----:B------:R-:W-:Y:S02]  /*1d90*/  ISETP.GE.AND P1, PT, R18, R7, PT ;  /* 0x000000071200720c */ /* 0x000fe40003f26270 */
[----:B------:R-:W-:-:S11]  /*1da0*/  PLOP3.LUT P0, PT, PT, PT, PT, 0x80, 0x8 ;  /* 0x000000000008781c */ /* 0x000fd60003f0f070 */
[----:B------:R-:W-:Y:S05]  /*1db0*/  @P1 BRA `(.L_x_9) ;  /* 0x0000000000141947 */ /* 0x000fea0003800000 */
[----:B-1----:R-:W-:-:S04]  /*1dc0*/  IMAD.WIDE R8, R5, 0x10, R16 ;  /* 0x0000001005087825 */ /* 0x002fc800078e0210 */
[----:B--2---:R-:W-:Y:S02]  /*1dd0*/  IMAD.WIDE R12, R4, 0x10, R16 ;  /* 0x00000010040c7825 */ /* 0x004fe400078e0210 */
[----:B------:R-:W2:Y:S04]  /*1de0*/  LDG.E R8, desc[UR8][R8.64] ;  /* 0x0000000808087981 */ /* 0x000ea8000c1e1900 */
[----:B------:R-:W2:Y:S02]  /*1df0*/  LDG.E R13, desc[UR8][R12.64] ;  /* 0x000000080c0d7981 */ /* 0x000ea4000c1e1900 */
[----:B--2---:R-:W-:-:S13]  /*1e00*/  ISETP.LT.AND P0, PT, R8, R13, PT ;  /* 0x0000000d0800720c */ /* 0x004fda0003f01270 */
.L_x_9:
[----:B------:R-:W-:Y:S05]  /*1e10*/  BSYNC.RECONVERGENT B0 ;  /* 0x0000000000007941 */ /* 0x000fea0003800200 */
.L_x_8:
[----:B------:R-:W-:Y:S01]  /*1e20*/  @!P0 IMAD.MOV R11, RZ, RZ, R14 ;  /* 0x000000ffff0b8224 */ /* 0x000fe200078e020e */
[----:B------:R-:W-:Y:S01]  /*1e30*/  BSSY.RECONVERGENT B0, `(.L_x_10) ;  /* 0x0000014000007945 */ /* 0x000fe20003800200 */
[----:B------:R-:W-:Y:S01]  /*1e40*/  @P0 IMAD.MOV R19, RZ, RZ, R18 ;  /* 0x000000ffff130224 */ /* 0x000fe200078e0212 */
[----:B-12---:R-:W-:Y:S01]  /*1e50*/  SEL R8, R5, R4, P0 ;  /* 0x0000000405087207 */ /* 0x006fe20000000000 */
[C-C-:B------:R-:W-:Y:S01]  /*1e60*/  @P0 IMAD R12, R11.reuse, 0x4, R10.reuse ;  /* 0x000000040b0c0824 */ /* 0x140fe200078e020a */
[----:B------:R-:W-:Y:S01]  /*1e70*/  ISETP.GE.AND P1, PT, R11, R3, PT ;  /* 0x000000030b00720c */ /* 0x000fe20003f26270 */
[----:B------:R-:W-:Y:S02]  /*1e80*/  @!P0 IMAD R9, R19, 0x4, R10 ;  /* 0x0000000413098824 */ /* 0x000fe400078e020a */
[----:B------:R-:W-:Y:S01]  /*1e90*/  VIADD R18, R11, 0x1 ;  /* 0x000000010b127836 */ /* 0x000fe20000000000 */
[----:B------:R0:W1:Y:S01]  /*1ea0*/  @P0 LDS R5, [R12] ;  /* 0x000000000c050984 */ /* 0x0000620000000800 */
[----:B------:R-:W-:-:S03]  /*1eb0*/  VIADD R20, R19, 0x1 ;  /* 0x0000000113147836 */ /* 0x000fc60000000000 */
[----:B------:R0:W2:Y:S01]  /*1ec0*/  @!P0 LDS R4, [R9] ;  /* 0x0000000009048984 */ /* 0x0000a20000000800 */
[----:B------:R-:W-:-:S04]  /*1ed0*/  PLOP3.LUT P0, PT, PT, PT, PT, 0x8, 0x80 ;  /* 0x000000000080781c */ /* 0x000fc80003f0e170 */
[----:B------:R-:W-:Y:S09]  /*1ee0*/  @P1 BRA `(.L_x_11) ;  /* 0x0000000000201947 */ /* 0x000ff20003800000 */
[----:B------:R-:W-:Y:S02]  /*1ef0*/  ISETP.GE.AND P1, PT, R19, R7, PT ;  /* 0x000000071300720c */ /* 0x000fe40003f26270 */
[----:B------:R-:W-:-:S11]  /*1f00*/  PLOP3.LUT P0, PT, PT, PT, PT, 0x80, 0x8 ;  /* 0x000000000008781c */ /* 0x000fd60003f0f070 */
[----:B------:R-:W-:Y:S05]  /*1f10*/  @P1 BRA `(.L_x_11) ;  /* 0x0000000000141947 */ /* 0x000fea0003800000 */
[----:B01----:R-:W-:-:S04]  /*1f20*/  IMAD.WIDE R12, R5, 0x10, R16 ;  /* 0x00000010050c7825 */ /* 0x003fc800078e0210 */
[----:B--2---:R-:W-:Y:S02]  /*1f30*/  IMAD.WIDE R14, R4, 0x10, R16 ;  /* 0x00000010040e7825 */ /* 0x004fe400078e0210 */
[----:B------:R-:W2:Y:S04]  /*1f40*/  LDG.E R12, desc[UR8][R12.64] ;  /* 0x000000080c0c7981 */ /* 0x000ea8000c1e1900 */
[----:B------:R-:W2:Y:S02]  /*1f50*/  LDG.E R15, desc[UR8][R14.64] ;  /* 0x000000080e0f7981 */ /* 0x000ea4000c1e1900 */
[----:B--2---:R-:W-:-:S13]  /*1f60*/  ISETP.LT.AND P0, PT, R12, R15, PT ;  /* 0x0000000f0c00720c */ /* 0x004fda0003f01270 */
.L_x_11:
[----:B------:R-:W-:Y:S05]  /*1f70*/  BSYNC.RECONVERGENT B0 ;  /* 0x0000000000007941 */ /* 0x000fea0003800200 */
.L_x_10:
[----:B------:R-:W-:Y:S01]  /*1f80*/  @!P0 IMAD.MOV R18, RZ, RZ, R11 ;  /* 0x000000ffff128224 */ /* 0x000fe200078e020b */
[----:B------:R-:W-:Y:S01]  /*1f90*/  BSSY.RECONVERGENT B0, `(.L_x_12) ;  /* 0x0000014000007945 */ /* 0x000fe20003800200 */
[----:B------:R-:W-:Y:S01]  /*1fa0*/  @P0 IMAD.MOV R20, RZ, RZ, R19 ;  /* 0x000000ffff140224 */ /* 0x000fe200078e0213 */
[----:B012---:R-:W-:Y:S01]  /*1fb0*/  SEL R9, R5, R4, P0 ;  /* 0x0000000405097207 */ /* 0x007fe20000000000 */
        /* <DEDUP_REMOVED lines=17> */
.L_x_13:
[----:B------:R-:W-:Y:S05]  /*20d0*/  BSYNC.RECONVERGENT B0 ;  /* 0x0000000000007941 */ /* 0x000fea0003800200 */
.L_x_12:
        /* <DEDUP_REMOVED lines=16> */
[----:B-1----:R-:W-:-:S04]  /*21e0*/  IMAD.WIDE R14, R5, 0x10, R16 ;  /* 0x00000010050e7825 */ /* 0x002fc800078e0210 */
[----:B0-2---:R-:W-:Y:S02]  /*21f0*/  IMAD.WIDE R12, R4, 0x10, R16 ;  /* 0x00000010040c7825 */ /* 0x005fe400078e0210 */
[----:B------:R-:W2:Y:S04]  /*2200*/  LDG.E R14, desc[UR8][R14.64] ;  /* 0x000000080e0e7981 */ /* 0x000ea8000c1e1900 */
[----:B------:R-:W2:Y:S02]  /*2210*/  LDG.E R13, desc[UR8][R12.64] ;  /* 0x000000080c0d7981 */ /* 0x000ea4000c1e1900 */
[----:B--2---:R-:W-:-:S13]  /*2220*/  ISETP.LT.AND P0, PT, R14, R13, PT ;  /* 0x0000000d0e00720c */ /* 0x004fda0003f01270 */
.L_x_15:
[----:B------:R-:W-:Y:S05]  /*2230*/  BSYNC.RECONVERGENT B0 ;  /* 0x0000000000007941 */ /* 0x000fea0003800200 */
.L_x_14:
        /* <DEDUP_REMOVED lines=21> */
.L_x_17:
[----:B------:R-:W-:Y:S05]  /*2390*/  BSYNC.RECONVERGENT B0 ;  /* 0x0000000000007941 */ /* 0x000fea0003800200 */
.L_x_16:
        /* <DEDUP_REMOVED lines=21> */
.L_x_19:
[----:B------:R-:W-:Y:S05]  /*24f0*/  BSYNC.RECONVERGENT B0 ;  /* 0x0000000000007941 */ /* 0x000fea0003800200 */
.L_x_18:
        /* <DEDUP_REMOVED lines=21> */
.L_x_21:
[----:B------:R-:W-:Y:S05]  /*2650*/  BSYNC.RECONVERGENT B0 ;  /* 0x0000000000007941 */ /* 0x000fea0003800200 */
.L_x_20:
[----:B------:R-:W-:Y:S01]  /*2660*/  @!P0 IMAD.MOV R25, RZ, RZ, R22 ;  /* 0x000000ffff198224 */ /* 0x000fe200078e0216 */
[----:B------:R-:W-:Y:S01]  /*2670*/  BSSY.RECONVERGENT B0, `(.L_x_22) ;  /* 0x0000014000007945 */ /* 0x000fe20003800200 */
[----:B------:R-:W-:Y:S01]  /*2680*/  @P0 IMAD.MOV R26, RZ, RZ, R24 ;  /* 0x000000ffff1a0224 */ /* 0x000fe200078e0218 */
[----:B012---:R-:W-:Y:S01]  /*2690*/  SEL R15, R5, R4, P0 ;  /* 0x00000004050f7207 */ /* 0x007fe20000000000 */
[C-C-:B------:R-:W-:Y:S01]  /*26a0*/  @P0 IMAD R19, R25.reuse, 0x4, R10.reuse ;  /* 0x0000000419130824 */ /* 0x140fe200078e020a */
[C---:B------:R-:W-:Y:S01]  /*26b0*/  ISETP.GE.AND P1, PT, R25.reuse, R3, PT ;  /* 0x000000031900720c */ /* 0x040fe20003f26270 */
[C---:B------:R-:W-:Y:S02]  /*26c0*/  @!P0 IMAD R18, R26.reuse, 0x4, R10 ;  /* 0x000000041a128824 */ /* 0x040fe400078e020a */
        /* <DEDUP_REMOVED lines=14> */
.L_x_23:
[----:B------:R-:W-:Y:S05]  /*27b0*/  BSYNC.RECONVERGENT B0 ;  /* 0x0000000000007941 */ /* 0x000fea0003800200 */
.L_x_22:
[----:B------:R-:W-:Y:S01]  /*27c0*/  @!P0 IMAD.MOV R23, RZ, RZ, R25 ;  /* 0x000000ffff178224 */ /* 0x000fe200078e0219 */
[----:B------:R-:W-:Y:S01]  /*27d0*/  BSSY.RECONVERGENT B0, `(.L_x_24) ;  /* 0x0000014000007945 */ /* 0x000fe20003800200 */
[----:B------:R-:W-:Y:S01]  /*27e0*/  @P0 IMAD.MOV R24, RZ, RZ, R26 ;  /* 0x000000ffff180224 */ /* 0x000fe200078e021a */
[----:B-12---:R-:W-:Y:S01]  /*27f0*/  SEL R22, R5, R4, P0 ;  /* 0x0000000405167207 */ /* 0x006fe20000000000 */
[C-C-:B0-----:R-:W-:Y:S01]  /*2800*/  @P0 IMAD R19, R23.reuse, 0x4, R10.reuse ;  /* 0x0000000417130824 */ /* 0x141fe200078e020a */
        /* <DEDUP_REMOVED lines=16> */
.L_x_25:
[----:B------:R-:W-:Y:S05]  /*2910*/  BSYNC.RECONVERGENT B0 ;  /* 0x0000000000007941 */ /* 0x000fea0003800200 */
.L_x_24:
        /* <DEDUP_REMOVED lines=21> */
.L_x_27:
[----:B------:R-:W-:Y:S05]  /*2a70*/  BSYNC.RECONVERGENT B0 ;  /* 0x0000000000007941 */ /* 0x000fea0003800200 */
.L_x_26:
        /* <DEDUP_REMOVED lines=21> */
.L_x_29:
[----:B------:R-:W-:Y:S05]  /*2bd0*/  BSYNC.RECONVERGENT B0 ;  /* 0x0000000000007941 */ /* 0x000fea0003800200 */
.L_x_28:
        /* <DEDUP_REMOVED lines=21> */
.L_x_31:
[----:B------:R-:W-:Y:S05]  /*2d30*/  BSYNC.RECONVERGENT B0 ;  /* 0x0000000000007941 */ /* 0x000fea0003800200 */
.L_x_30:
        /* <DEDUP_REMOVED lines=21> */
.L_x_33:
[----:B------:R-:W-:Y:S05]  /*2e90*/  BSYNC.RECONVERGENT B0 ;  /* 0x0000000000007941 */ /* 0x000fea0003800200 */
.L_x_32:
        /* <DEDUP_REMOVED lines=21> */
.L_x_35:
[----:B------:R-:W-:Y:S05]  /*2ff0*/  BSYNC.RECONVERGENT B0 ;  /* 0x0000000000007941 */ /* 0x000fea0003800200 */
.L_x_34:
[----:B------:R-:W-:Y:S01]  /*3000*/  @!P0 IMAD.MOV R28, RZ, RZ, R29 ;  /* 0x000000ffff1c8224 */ /* 0x000fe200078e021d */
[----:B------:R-:W-:Y:S01]  /*3010*/  BSSY.RECONVERGENT B0, `(.L_x_36) ;  /* 0x0000013000007945 */ /* 0x000fe20003800200 */
[----:B------:R-:W-:Y:S01]  /*3020*/  @P0 IMAD.MOV R31, RZ, RZ, R30 ;  /* 0x000000ffff1f0224 */ /* 0x000fe200078e021e */
[----:B-12---:R-:W-:Y:S01]  /*3030*/  SEL R29, R5, R4, P0 ;  /* 0x00000004051d7207 */ /* 0x006fe20000000000 */
[C-C-:B0-----:R-:W-:Y:S01]  /*3040*/  @P0 IMAD R19, R28.reuse, 0x4, R10.reuse ;  /* 0x000000041c130824 */ /* 0x141fe200078e020a */
[----:B------:R-:W-:Y:S01]  /*3050*/  ISETP.GE.AND P1, PT, R28, R3, PT ;  /* 0x000000031c00720c */ /* 0x000fe20003f26270 */
[C---:B------:R-:W-:Y:S02]  /*3060*/  @!P0 IMAD R18, R31.reuse, 0x4, R10 ;  /* 0x000000041f128824 */ /* 0x040fe400078e020a */
[----:B------:R-:W-:Y:S01]  /*3070*/  VIADD R30, R31, 0x1 ;  /* 0x000000011f1e7836 */ /* 0x000fe20000000000 */
[----:B------:R0:W1:Y:S04]  /*3080*/  @P0 LDS R5, [R19] ;  /* 0x0000000013050984 */ /* 0x0000680000000800 */
        /* <DEDUP_REMOVED lines=11> */
.L_x_37:
[----:B------:R-:W-:Y:S05]  /*3140*/  BSYNC.RECONVERGENT B0 ;  /* 0x0000000000007941 */ /* 0x000fea0003800200 */
.L_x_36:
[----:B------:R-:W-:Y:S01]  /*3150*/  @P0 IMAD.MOV R30, RZ, RZ, R31 ;  /* 0x000000ffff1e0224 */ /* 0x000fe200078e021f */
[----:B-12---:R-:W-:Y:S01]  /*3160*/  SEL R20, R5, R4, P0 ;  /* 0x0000000405147207 */ /* 0x006fe20000000000 */
[----:B0-----:R-:W-:Y:S01]  /*3170*/  VIADD R18, R28, 0x1 ;  /* 0x000000011c127836 */ /* 0x001fe20000000000 */
[----:B------:R-:W-:Y:S01]  /*3180*/  BSSY.RECONVERGENT B0, `(.L_x_38) ;  /* 0x0000012000007945 */ /* 0x000fe20003800200 */
[----:B------:R-:W-:Y:S02]  /*3190*/  @!P0 IMAD.MOV R18, RZ, RZ, R28 ;  /* 0x000000ffff128224 */ /* 0x000fe400078e021c */
[----:B------:R-:W-:-:S03]  /*31a0*/  @!P0 IMAD R19, R30, 0x4, R10 ;  /* 0x000000041e138824 */ /* 0x000fc600078e020a */
[C---:B------:R-:W-:Y:S01]  /*31b0*/  ISETP.GE.AND P1, PT, R18.reuse, R3, PT ;  /* 0x000000031200720c */ /* 0x040fe20003f26270 */
[----:B------:R-:W-:Y:S01]  /*31c0*/  @P0 IMAD R18, R18, 0x4, R10 ;  /* 0x0000000412120824 */ /* 0x000fe200078e020a */
[----:B------:R-:W0:Y:S04]  /*31d0*/  @!P0 LDS R4, [R19] ;  /* 0x0000000013048984 */ /* 0x000e280000000800 */
[----:B------:R1:W2:Y:S01]  /*31e0*/  @P0 LDS R5, [R18] ;  /* 0x0000000012050984 */ /* 0x0002a20000000800 */
[----:B0-----:R-:W-:-:S06]  /*31f0*/  IMAD.MOV.U32 R21, RZ, RZ, R4 ;  /* 0x000000ffff157224 */ /* 0x001fcc00078e0004 */
[----:B-1----:R-:W-:Y:S05]  /*3200*/  @P1 BRA `(.L_x_39) ;  /* 0x0000000000241947 */ /* 0x002fea0003800000 */
[----:B------:R-:W-:Y:S01]  /*3210*/  ISETP.GE.AND P0, PT, R30, R7, PT ;  /* 0x000000071e00720c */ /* 0x000fe20003f06270 */
[----:B--2---:R-:W-:-:S12]  /*3220*/  IMAD.MOV.U32 R21, RZ, RZ, R5 ;  /* 0x000000ffff157224 */ /* 0x004fd800078e0005 */
[----:B------:R-:W-:Y:S05]  /*3230*/  @P0 BRA `(.L_x_39) ;  /* 0x0000000000180947 */ /* 0x000fea0003800000 */
[----:B------:R-:W-:-:S04]  /*3240*/  IMAD.WIDE R18, R5, 0x10, R16 ;  /* 0x0000001005127825 */ /* 0x000fc800078e0210 */
[----:B------:R-:W-:Y:S02]  /*3250*/  IMAD.WIDE R16, R4, 0x10, R16 ;  /* 0x0000001004107825 */ /* 0x000fe400078e0210 */
[----:B------:R-:W2:Y:S04]  /*3260*/  LDG.E R18, desc[UR8][R18.64] ;  /* 0x0000000812127981 */ /* 0x000ea8000c1e1900 */
[----:B------:R-:W2:Y:S02]  /*3270*/  LDG.E R17, desc[UR8][R16.64] ;  /* 0x0000000810117981 */ /* 0x000ea4000c1e1900 */
[----:B--2---:R-:W-:-:S04]  /*3280*/  ISETP.GE.AND P0, PT, R18, R17, PT ;  /* 0x000000111200720c */ /* 0x004fc80003f06270 */
[----:B------:R-:W-:-:S09]  /*3290*/  SEL R21, R5, R4, !P0 ;  /* 0x0000000405157207 */ /* 0x000fd20004000000 */
.L_x_39:
[----:B------:R-:W-:Y:S05]  /*32a0*/  BSYNC.RECONVERGENT B0 ;  /* 0x0000000000007941 */ /* 0x000fea0003800200 */
.L_x_38:
[----:B------:R-:W-:Y:S06]  /*32b0*/  BAR.SYNC.DEFER_BLOCKING 0x0 ;  /* 0x0000000000007b1d */ /* 0x000fec0000010000 */
[----:B------:R-:W-:Y:S05]  /*32c0*/  BRA.U !UP0, `(.L_x_40) ;  /* 0x0000000508107547 */ /* 0x000fea000b800000 */
[----:B------:R-:W0:Y:S01]  /*32d0*/  S2R R16, SR_LANEID ;  /* 0x0000000000107919 */ /* 0x000e220000000000 */
[----:B------:R-:W-:Y:S01]  /*32e0*/  SHF.R.U32.HI R3, RZ, 0x5, R2 ;  /* 0x00000005ff037819 */ /* 0x000fe20000011602 */
[----:B------:R-:W1:Y:S04]  /*32f0*/  LDCU.64 UR4, c[0x0][0x3a0] ;  /* 0x00007400ff0477ac */ /* 0x000e680008000a00 */
[----:B0-----:R-:W-:-:S04]  /*3300*/  IMAD R3, R3, 0x20, R16 ;  /* 0x0000002003037824 */ /* 0x001fc800078e0210 */
[----:B------:R-:W-:-:S04]  /*3310*/  IMAD R3, R3, 0x11, RZ ;  /* 0x0000001103037824 */ /* 0x000fc800078e02ff */
[----:B------:R-:W-:Y:S02]  /*3320*/  IMAD R4, R3, 0x4, R10 ;  /* 0x0000000403047824 */ /* 0x000fe400078e020a */
[----:B------:R-:W-:-:S03]  /*3330*/  IMAD R3, R16, -0x10, R3 ;  /* 0xfffffff010037824 */ /* 0x000fc600078e0203 */
[----:B------:R-:W-:Y:S01]  /*3340*/  STS [R4], R6 ;  /* 0x0000000604007388 */ /* 0x000fe20000000800 */
[----:B------:R-:W-:Y:S01]  /*3350*/  IMAD R10, R3, 0x4, R10 ;  /* 0x00000004030a7824 */ /* 0x000fe200078e020a */
[C---:B------:R-:W-:Y:S02]  /*3360*/  LOP3.LUT R3, R2.reuse, 0x3e0, RZ, 0xc0, !PT ;  /* 0x000003e002037812 */ /* 0x040fe400078ec0ff */
[----:B------:R-:W-:Y:S01]  /*3370*/  STS [R4+0x4], R8 ;  /* 0x0000040804007388 */ /* 0x000fe20000000800 */
[----:B------:R-:W-:-:S03]  /*3380*/  LOP3.LUT R2, R2, 0x1f, RZ, 0xc0, !PT ;  /* 0x0000001f02027812 */ /* 0x000fc600078ec0ff */
[----:B------:R-:W-:Y:S02]  /*3390*/  STS [R4+0x8], R9 ;  /* 0x0000080904007388 */ /* 0x000fe40000000800 */
[----:B------:R-:W-:Y:S02]  /*33a0*/  IMAD R2, R3, 0x11, R2 ;  /* 0x0000001103027824 */ /* 0x000fe400078e0202 */
[----:B------:R-:W-:Y:S01]  /*33b0*/  STS [R4+0xc], R11 ;  /* 0x00000c0b04007388 */ /* 0x000fe20000000800 */
[----:B------:R-:W-:-:S03]  /*33c0*/  IMAD.MOV.U32 R3, RZ, RZ, RZ ;  /* 0x000000ffff037224 */ /* 0x000fc600078e00ff */
[----:B------:R-:W-:Y:S01]  /*33d0*/  STS [R4+0x10], R12 ;  /* 0x0000100c04007388 */ /* 0x000fe20000000800 */
[----:B------:R-:W-:-:S03]  /*33e0*/  IMAD.WIDE.U32 R2, R0, 0x1100, R2 ;  /* 0x0000110000027825 */ /* 0x000fc600078e0002 */
[----:B------:R-:W-:Y:S04]  /*33f0*/  STS [R4+0x14], R13 ;  /* 0x0000140d04007388 */ /* 0x000fe80000000800 */
        /* <DEDUP_REMOVED lines=10> */
[----:B------:R1:W-:Y:S01]  /*34a0*/  STS [R4+0x40], R21 ;  /* 0x0000401504007388 */ /* 0x0003e20000000800 */
[----:B------:R-:W-:-:S03]  /*34b0*/  NOP ;  /* 0x0000000000007918 */ /* 0x000fc60000000000 */
[----:B------:R-:W0:Y:S01]  /*34c0*/  LDS R7, [R10] ;  /* 0x000000000a077984 */ /* 0x000e220000000800 */
[----:B-1----:R-:W-:-:S03]  /*34d0*/  LEA R4, P0, R2, UR4, 0x2 ;  /* 0x0000000402047c11 */ /* 0x002fc6000f8010ff */
[----:B------:R-:W1:Y:S01]  /*34e0*/  LDS R9, [R10+0x80] ;  /* 0x000080000a097984 */ /* 0x000e620000000800 */
[----:B--2---:R-:W-:-:S03]  /*34f0*/  LEA.HI.X R5, R2, UR5, R3, 0x2, P0 ;  /* 0x0000000502057c11 */ /* 0x004fc600080f1403 */
[----:B------:R-:W2:Y:S04]  /*3500*/  LDS R11, [R10+0x100] ;  /* 0x000100000a0b7984 */ /* 0x000ea80000000800 */
[----:B------:R-:W3:Y:S04]  /*3510*/  LDS R13, [R10+0x180] ;  /* 0x000180000a0d7984 */ /* 0x000ee80000000800 */
[----:B------:R-:W4:Y:S04]  /*3520*/  LDS R15, [R10+0x200] ;  /* 0x000200000a0f7984 */ /* 0x000f280000000800 */
[----:B------:R-:W5:Y:S04]  /*3530*/  LDS R17, [R10+0x280] ;  /* 0x000280000a117984 */ /* 0x000f680000000800 */
        /* <DEDUP_REMOVED lines=11> */
[----:B0-----:R-:W-:Y:S04]  /*35f0*/  STG.E desc[UR8][R4.64], R7 ;  /* 0x0000000704007986 */ /* 0x001fe8000c101908 */
[----:B-1----:R-:W-:Y:S04]  /*3600*/  STG.E desc[UR8][R4.64+0x80], R9 ;  /* 0x0000800904007986 */ /* 0x002fe8000c101908 */
[----:B--2---:R-:W-:Y:S04]  /*3610*/  STG.E desc[UR8][R4.64+0x100], R11 ;  /* 0x0001000b04007986 */ /* 0x004fe8000c101908 */
[----:B---3--:R-:W-:Y:S04]  /*3620*/  STG.E desc[UR8][R4.64+0x180], R13 ;  /* 0x0001800d04007986 */ /* 0x008fe8000c101908 */
[----:B----4-:R-:W-:Y:S04]  /*3630*/  STG.E desc[UR8][R4.64+0x200], R15 ;  /* 0x0002000f04007986 */ /* 0x010fe8000c101908 */
[----:B-----5:R-:W-:Y:S04]  /*3640*/  STG.E desc[UR8][R4.64+0x280], R17 ;  /* 0x0002801104007986 */ /* 0x020fe8000c101908 */
[----:B------:R-:W-:Y:S04]  /*3650*/  STG.E desc[UR8][R4.64+0x300], R19 ;  /* 0x0003001304007986 */ /* 0x000fe8000c101908 */
        /* <DEDUP_REMOVED lines=9> */
[----:B------:R-:W-:Y:S01]  /*36f0*/  STG.E desc[UR8][R4.64+0x800], R6 ;  /* 0x0008000604007986 */ /* 0x000fe2000c101908 */
[----:B------:R-:W-:Y:S05]  /*3700*/  EXIT ;  /* 0x000000000000794d */ /* 0x000fea0003800000 */
.L_x_40:
[----:B------:R-:W0:Y:S01]  /*3710*/  S2R R3, SR_LANEID ;  /* 0x0000000000037919 */ /* 0x000e220000000000 */
[----:B------:R-:W-:Y:S01]  /*3720*/  SHF.R.U32.HI R4, RZ, 0x5, R2 ;  /* 0x00000005ff047819 */ /* 0x000fe20000011602 */
[----:B------:R-:W1:Y:S04]  /*3730*/  LDCU.64 UR4, c[0x0][0x388] ;  /* 0x00007100ff0477ac */ /* 0x000e680008000a00 */
[----:B0-----:R-:W-:-:S04]  /*3740*/  IMAD R4, R4, 0x20, R3 ;  /* 0x0000002004047824 */ /* 0x001fc800078e0203 */
[----:B------:R-:W-:-:S04]  /*3750*/  IMAD R4, R4, 0x11, RZ ;  /* 0x0000001104047824 */ /* 0x000fc800078e02ff */
[----:B------:R-:W-:Y:S02]  /*3760*/  IMAD R3, R3, -0x10, R4 ;  /* 0xfffffff003037824 */ /* 0x000fe400078e0204 */
[--C-:B------:R-:W-:Y:S01]  /*3770*/  IMAD R16, R4, 0x4, R10.reuse ;  /* 0x0000000404107824 */ /* 0x100fe200078e020a */
[C---:B------:R-:W-:Y:S01]  /*3780*/  LOP3.LUT R4, R2.reuse, 0x3e0, RZ, 0xc0, !PT ;  /* 0x000003e002047812 */ /* 0x040fe200078ec0ff */
[----:B------:R-:W-:Y:S01]  /*3790*/  IMAD R10, R3, 0x4, R10 ;  /* 0x00000004030a7824 */ /* 0x000fe200078e020a */
[----:B------:R-:W-:Y:S01]  /*37a0*/  LOP3.LUT R2, R2, 0x1f, RZ, 0xc0, !PT ;  /* 0x0000001f02027812 */ /* 0x000fe200078ec0ff */
[----:B------:R-:W-:Y:S01]  /*37b0*/  IMAD.MOV.U32 R3, RZ, RZ, RZ ;  /* 0x000000ffff037224 */ /* 0x000fe200078e00ff */
[----:B------:R-:W-:Y:S03]  /*37c0*/  STS [R16], R6 ;  /* 0x0000000610007388 */ /* 0x000fe60000000800 */
[----:B------:R-:W-:Y:S01]  /*37d0*/  IMAD.WIDE.U32 R2, R0, 0x1100, R2 ;  /* 0x0000110000027825 */ /* 0x000fe200078e0002 */
[----:B------:R-:W-:Y:S03]  /*37e0*/  STS [R16+0x4], R8 ;  /* 0x0000040810007388 */ /* 0x000fe60000000800 */
[----:B------:R-:W-:Y:S01]  /*37f0*/  IMAD R0, R4, 0x11, RZ ;  /* 0x0000001104007824 */ /* 0x000fe200078e02ff */
[----:B------:R-:W-:Y:S04]  /*3800*/  STS [R16+0x8], R9 ;  /* 0x0000080910007388 */ /* 0x000fe80000000800 */
[----:B------:R-:W-:Y:S01]  /*3810*/  STS [R16+0xc], R11 ;  /* 0x00000c0b10007388 */ /* 0x000fe20000000800 */
[----:B------:R-:W-:-:S03]  /*3820*/  IADD3 R0, P0, PT, R0, R2, RZ ;  /* 0x0000000200007210 */ /* 0x000fc60007f1e0ff */
[----:B------:R-:W-:Y:S02]  /*3830*/  STS [R16+0x10], R12 ;  /* 0x0000100c10007388 */ /* 0x000fe40000000800 */
[----:B------:R-:W-:Y:S01]  /*3840*/  IMAD.X R3, RZ, RZ, R3, P0 ;  /* 0x000000ffff037224 */ /* 0x000fe200000e0603 */
[C---:B-1----:R-:W-:Y:S01]  /*3850*/  LEA R2, P0, R0.reuse, UR4, 0x2 ;  /* 0x0000000400027c11 */ /* 0x042fe2000f8010ff */
[----:B------:R-:W-:Y:S03]  /*3860*/  STS [R16+0x14], R13 ;  /* 0x0000140d10007388 */ /* 0x000fe60000000800 */
[----:B------:R-:W-:Y:S01]  /*3870*/  LEA.HI.X R3, R0, UR5, R3, 0x2, P0 ;  /* 0x0000000500037c11 */ /* 0x000fe200080f1403 */
        /* <DEDUP_REMOVED lines=10> */
[----:B------:R-:W-:Y:S01]  /*3920*/  STS [R16+0x40], R21 ;  /* 0x0000401510007388 */ /* 0x000fe20000000800 */
[----:B------:R-:W-:-:S03]  /*3930*/  NOP ;  /* 0x0000000000007918 */ /* 0x000fc60000000000 */
[----:B--2---:R-:W0:Y:S04]  /*3940*/  LDS R5, [R10] ;  /* 0x000000000a057984 */ /* 0x004e280000000800 */
[----:B------:R-:W1:Y:S04]  /*3950*/  LDS R7, [R10+0x80] ;  /* 0x000080000a077984 */ /* 0x000e680000000800 */
        /* <DEDUP_REMOVED lines=33> */
.L_x_0:
        /* <DEDUP_REMOVED lines=9> */
[----:B------:R-:W-:Y:S01]  /*3c00*/  SHF.R.U64 R26, R12, 0x1, R13 ;  /* 0x000000010c1a7819 */ /* 0x000fe2000000120d */
[----:B------:R-:W-:Y:S01]  /*3c10*/  BSSY.RECONVERGENT B0, `(.L_x_41) ;  /* 0x00001d1000007945 */ /* 0x000fe20003800200 */
[----:B------:R-:W-:Y:S01]  /*3c20*/  LOP3.LUT R3, R5, R0, RZ, 0xc0, !PT ;  /* 0x0000000005037212 */ /* 0x000fe200078ec0ff */
[----:B------:R-:W-:-:S03]  /*3c30*/  ACQBULK ;  /* 0x000000000000782e */ /* 0x000fc60000000000 */
[----:B------:R-:W-:Y:S02]  /*3c40*/  IADD3 R4, P0, PT, R0, -R3, RZ ;  /* 0x8000000300047210 */ /* 0x000fe40007f1e0ff */
[----:B------:R-:W-:-:S03]  /*3c50*/  LOP3.LUT R18, R5, R0, RZ, 0xfc, !PT ;  /* 0x0000000005127212 */ /* 0x000fc600078efcff */
[----:B------:R-:W-:Y:S02]  /*3c60*/  IMAD.X R14, RZ, RZ, -0x1, P0 ;  /* 0xffffffffff0e7424 */ /* 0x000fe400000e06ff */
[----:B------:R-:W-:-:S04]  /*3c70*/  IMAD.WIDE.U32 R4, R4, 0x1100, RZ ;  /* 0x0000110004047825 */ /* 0x000fc800078e00ff */
[----:B------:R-:W-:Y:S01]  /*3c80*/  IMAD R15, R14, 0x1100, RZ ;  /* 0x000011000e0f7824 */ /* 0x000fe200078e02ff */
[----:B------:R-:W-:-:S03]  /*3c90*/  ISETP.GT.U32.AND P2, PT, R4, -0x1101, PT ;  /* 0xffffeeff0400780c */ /* 0x000fc60003f44070 */
[----:B------:R-:W-:Y:S01]  /*3ca0*/  IMAD.IADD R12, R5, 0x1, R15 ;  /* 0x00000001050c7824 */ /* 0x000fe200078e020f */
[--C-:B0-----:R-:W-:Y:S01]  /*3cb0*/  SHF.R.U32.HI R6, RZ, 0x1, R13.reuse ;  /* 0x00000001ff067819 */ /* 0x101fe2000001160d */
[----:B------:R-:W-:Y:S01]  /*3cc0*/  IMAD.X R13, RZ, RZ, ~R13, P1 ;  /* 0x000000ffff0d7224 */ /* 0x000fe200008e0e0d */
[----:B------:R-:W-:Y:S02]  /*3cd0*/  ISETP.NE.U32.AND P0, PT, R18, -0x1, PT ;  /* 0xffffffff1200780c */ /* 0x000fe40003f05070 */
[----:B------:R-:W-:Y:S01]  /*3ce0*/  ISETP.GT.U32.AND.EX P2, PT, R12, -0x1, PT, P2 ;  /* 0xffffffff0c00780c */ /* 0x000fe20003f44120 */
[----:B------:R-:W-:Y:S01]  /*3cf0*/  IMAD R5, R6, 0x1100, RZ ;  /* 0x0000110006057824 */ /* 0x000fe200078e02ff */
[----:B------:R-:W-:Y:S01]  /*3d00*/  ISETP.NE.AND.EX P0, PT, R13, -0x1, PT, P0 ;  /* 0xffffffff0d00780c */ /* 0x000fe20003f05300 */
[----:B------:R-:W-:Y:S01]  /*3d10*/  IMAD.WIDE.U32 R26, R26, 0x1100, RZ ;  /* 0x000011001a1a7825 */ /* 0x000fe200078e00ff */
[----:B------:R-:W-:-:S03]  /*3d20*/  SEL R13, R4, 0xffffeeff, P2 ;  /* 0xffffeeff040d7807 */ /* 0x000fc60001000000 */
[----:B---3--:R-:W-:Y:S01]  /*3d30*/  IMAD.WIDE.U32 R8, R3, -0x1100, R8 ;  /* 0xffffef0003087825 */ /* 0x008fe200078e0008 */
[----:B------:R-:W-:-:S03]  /*3d40*/  LOP3.LUT R15, RZ, R13, RZ, 0x33, !PT ;  /* 0x0000000dff0f7212 */ /* 0x000fc600078e33ff */
[----:B------:R-:W-:Y:S01]  /*3d50*/  IMAD.IADD R5, R27, 0x1, R5 ;  /* 0x000000011b057824 */ /* 0x000fe200078e0205 */
[----:B------:R-:W-:Y:S01]  /*3d60*/  ISETP.GT.U32.AND P1, PT, R8, R26, PT ;  /* 0x0000001a0800720c */ /* 0x000fe20003f24070 */
[----:B------:R-:W-:Y:S01]  /*3d70*/  IMAD.IADD R19, R9, 0x1, -R3 ;  /* 0x0000000109137824 */ /* 0x000fe200078e0a03 */
[----:B------:R-:W-:Y:S02]  /*3d80*/  ISETP.LT.U32.AND P6, PT, R26, R8, PT ;  /* 0x000000081a00720c */ /* 0x000fe40003fc1070 */
[----:B------:R-:W-:Y:S02]  /*3d90*/  SEL R14, R12, 0xffffffff, P2 ;  /* 0xffffffff0c0e7807 */ /* 0x000fe40001000000 */
[----:B------:R-:W-:Y:S02]  /*3da0*/  ISETP.GT.U32.AND.EX P1, PT, R19, R5, PT, P1 ;  /* 0x000000051300720c */ /* 0x000fe40003f24110 */
[----:B------:R-:W-:Y:S02]  /*3db0*/  ISETP.LT.U32.AND.EX P2, PT, R5, R19, PT, P6 ;  /* 0x000000130500720c */ /* 0x000fe40003f41160 */
[----:B------:R-:W-:-:S02]  /*3dc0*/  LOP3.LUT R14, RZ, R14, RZ, 0x33, !PT ;  /* 0x0000000eff0e7212 */ /* 0x000fc400078e33ff */
[----:B------:R-:W-:Y:S01]  /*3dd0*/  SEL R19, R19, R5, P1 ;  /* 0x0000000513137207 */ /* 0x000fe20000800000 */
[----:B------:R-:W-:Y:S01]  /*3de0*/  UISETP.NE.AND UP0, UPT, UR4, URZ, UPT ;  /* 0x000000ff0400728c */ /* 0x000fe2000bf05270 */
[----:B------:R-:W-:Y:S01]  /*3df0*/  SEL R25, R26, R8, P2 ;  /* 0x000000081a197207 */ /* 0x000fe20001000000 */
[----:B----4-:R-:W-:-:S04]  /*3e00*/  IMAD.WIDE.U32 R10, R3, -0x1100, R10 ;  /* 0xffffef00030a7825 */ /* 0x010fc800078e000a */
[----:B-----5:R-:W-:Y:S01]  /*3e10*/  IMAD.WIDE.U32 R6, R3, -0x1100, R16 ;  /* 0xffffef0003067825 */ /* 0x020fe200078e0010 */
[----:B------:R-:W-:-:S03]  /*3e20*/  IADD3 R9, P4, P5, -R10, R4, R15 ;  /* 0x000000040a097210 */ /* 0x000fc60007d9e10f */
[--C-:B------:R-:W-:Y:S02]  /*3e30*/  IMAD.IADD R15, R7, 0x1, -R3.reuse ;  /* 0x00000001070f7824 */ /* 0x100fe400078e0a03 */
[----:B------:R-:W-:Y:S01]  /*3e40*/  IMAD.IADD R7, R11, 0x1, -R3 ;  /* 0x000000010b077824 */ /* 0x000fe200078e0a03 */
[----:B------:R-:W-:Y:S02]  /*3e50*/  SEL R11, R8, R26, P1 ;  /* 0x0000001a080b7207 */ /* 0x000fe40000800000 */
[----:B------:R-:W-:Y:S02]  /*3e60*/  IADD3 R13, P3, PT, R4, -R6, RZ ;  /* 0x80000006040d7210 */ /* 0x000fe40007f7e0ff */
[----:B------:R-:W-:Y:S02]  /*3e70*/  IADD3 R11, P1, PT, R11, -R26, RZ ;  /* 0x8000001a0b0b7210 */ /* 0x000fe40007f3e0ff */
[----:B------:R-:W-:Y:S02]  /*3e80*/  IADD3.X R7, PT, PT, ~R7, R12, R14, P4, P5 ;  /* 0x0000000c07077210 */ /* 0x000fe400027ea50e */
[----:B------:R-:W-:Y:S01]  /*3e90*/  SEL R22, R26, R9, !P0 ;  /* 0x000000091a167207 */ /* 0x000fe20004000000 */
[----:B------:R-:W-:Y:S01]  /*3ea0*/  IMAD.X R24, R12, 0x1, ~R15, P3 ;  /* 0x000000010c187824 */ /* 0x000fe200018e0e0f */
[----:B------:R-:W-:Y:S01]  /*3eb0*/  SEL R7, R5, R7, !P0 ;  /* 0x0000000705077207 */ /* 0x000fe20004000000 */
[----:B------:R-:W-:Y:S01]  /*3ec0*/  IMAD.X R19, R19, 0x1, ~R5, P1 ;  /* 0x0000000113137824 */ /* 0x000fe200008e0e05 */
[----:B------:R-:W-:-:S02]  /*3ed0*/  ISETP.LT.U32.AND P1, PT, R13, R11, PT ;  /* 0x0000000b0d00720c */ /* 0x000fc40003f21070 */
[----:B------:R-:W-:Y:S02]  /*3ee0*/  ISETP.LT.U32.AND P3, PT, R22, R11, PT ;  /* 0x0000000b1600720c */ /* 0x000fe40003f61070 */
[-C--:B------:R-:W-:Y:S02]  /*3ef0*/  ISETP.LT.U32.AND.EX P1, PT, R24, R19.reuse, PT, P1 ;  /* 0x000000131800720c */ /* 0x080fe40003f21110 */
        /* <DEDUP_REMOVED lines=11> */
[----:B------:R-:W-:Y:S01]  /*3fb0*/  IMAD.IADD R23, R25, 0x1, R22 ;  /* 0x0000000119177824 */ /* 0x000fe200078e0216 */
[----:B------:R-:W-:Y:S01]  /*3fc0*/  UMOV UR4, URZ ;  /* 0x000000ff00047c82 */ /* 0x000fe20008000000 */
[----:B------:R-:W-:Y:S01]  /*3fd0*/  IMAD.WIDE.U32 R4, R3, 0x1100, R4 ;  /* 0x0000110003047825 */ /* 0x000fe200078e0004 */
[----:B------:R-:W-:Y:S03]  /*3fe0*/  BSSY.RECONVERGENT B1, `(.L_x_43) ;  /* 0x0000016000017945 */ /* 0x000fe60003800200 */
[C---:B------:R-:W-:Y:S02]  /*3ff0*/  IMAD.IADD R3, R2.reuse, 0x1, -R25 ;  /* 0x0000000102037824 */ /* 0x040fe400078e0a19 */
[----:B------:R-:W-:Y:S01]  /*4000*/  IMAD.X R17, RZ, RZ, R17, P0 ;  /* 0x000000ffff117224 */ /* 0x000fe200000e0611 */
[C---:B------:R-:W-:Y:S01]  /*4010*/  ISETP.GE.AND P0, PT, R2.reuse, R23, PT ;  /* 0x000000170200720c */ /* 0x040fe20003f06270 */
[----:B------:R-:W-:Y:S01]  /*4020*/  VIADD R5, R5, UR4 ;  /* 0x0000000405057c36 */ /* 0x000fe20008000000 */
[----:B------:R-:W-:Y:S01]  /*4030*/  IADD3 R4, P1, P2, R3, R4, R7 ;  /* 0x0000000403047210 */ /* 0x000fe20007a3e007 */
[C---:B------:R-:W-:Y:S01]  /*4040*/  VIADD R8, R2.reuse, 0x100 ;  /* 0x0000010002087836 */ /* 0x040fe20000000000 */
[----:B------:R-:W-:Y:S01]  /*4050*/  SHF.R.S32.HI R3, RZ, 0x1f, R3 ;  /* 0x0000001fff037819 */ /* 0x000fe20000011403 */
[----:B------:R-:W-:Y:S01]  /*4060*/  VIADD R10, R2, 0x200 ;  /* 0x00000200020a7836 */ /* 0x000fe20000000000 */
[----:B0-----:R-:W-:-:S02]  /*4070*/  LEA R18, P3, R6, UR6, 0x2 ;  /* 0x0000000606127c11 */ /* 0x001fc4000f8610ff */
[----:B------:R-:W-:Y:S02]  /*4080*/  IADD3.X R3, PT, PT, R3, R5, R24, P1, P2 ;  /* 0x0000000503037210 */ /* 0x000fe40000fe4418 */
[----:B------:R-:W-:Y:S02]  /*4090*/  LEA R26, P4, R4, UR6, 0x2 ;  /* 0x00000006041a7c11 */ /* 0x000fe4000f8810ff */
[----:B------:R-:W-:Y:S02]  /*40a0*/  LEA.HI.X R19, R6, UR7, R17, 0x2, P3 ;  /* 0x0000000706137c11 */ /* 0x000fe400098f1411 */
[----:B------:R-:W-:Y:S01]  /*40b0*/  LEA.HI.X R27, R4, UR7, R3, 0x2, P4 ;  /* 0x00000007041b7c11 */ /* 0x000fe2000a0f1403 */
[----:B------:R-:W-:Y:S01]  /*40c0*/  VIADD R4, R2, 0x300 ;  /* 0x0000030002047836 */ /* 0x000fe20000000000 */
[-C--:B------:R-:W-:Y:S02]  /*40d0*/  ISETP.GE.AND P1, PT, R8, R23.reuse, PT ;  /* 0x000000170800720c */ /* 0x080fe40003f26270 */
[----:B------:R-:W-:-:S02]  /*40e0*/  ISETP.GE.AND P2, PT, R10, R23, PT ;  /* 0x000000170a00720c */ /* 0x000fc40003f46270 */
[----:B------:R-:W-:Y:S01]  /*40f0*/  LOP3.LUT R6, R2, 0x400, RZ, 0xfc, !PT ;  /* 0x0000040002067812 */ /* 0x000fe200078efcff */
[----:B------:R-:W-:Y:S10]  /*4100*/  @P0 BRA `(.L_x_44) ;  /* 0x00000000000c0947 */ /* 0x000ff40003800000 */
[----:B------:R-:W-:-:S13]  /*4110*/  ISETP.GE.AND P0, PT, R2, R25, PT ;  /* 0x000000190200720c */ /* 0x000fda0003f06270 */
[----:B------:R0:W5:Y:S04]  /*4120*/  @!P0 LDG.E R21, desc[UR8][R18.64] ;  /* 0x0000000812158981 */ /* 0x000168000c1e1900 */
[----:B------:R0:W5:Y:S02]  /*4130*/  @P0 LDG.E R21, desc[UR8][R26.64] ;  /* 0x000000081a150981 */ /* 0x000164000c1e1900 */
.L_x_44:
[----:B------:R-:W-:Y:S05]  /*4140*/  BSYNC.RECONVERGENT B1 ;  /* 0x0000000000017941 */ /* 0x000fea0003800200 */
.L_x_43:
[----:B------:R-:W-:Y:S04]  /*4150*/  BSSY.RECONVERGENT B1, `(.L_x_45) ;  /* 0x0000005000017945 */ /* 0x000fe80003800200 */
[----:B------:R-:W-:Y:S05]  /*4160*/  @P1 BRA `(.L_x_46) ;  /* 0x00000000000c1947 */ /* 0x000fea0003800000 */
[----:B------:R-:W-:-:S13]  /*4170*/  ISETP.GE.AND P0, PT, R8, R25, PT ;  /* 0x000000190800720c */ /* 0x000fda0003f06270 */
[----:B------:R1:W5:Y:S04]  /*4180*/  @P0 LDG.E R20, desc[UR8][R26.64+0x400] ;  /* 0x000400081a140981 */ /* 0x000368000c1e1900 */
[----:B------:R1:W5:Y:S02]  /*4190*/  @!P0 LDG.E R20, desc[UR8][R18.64+0x400] ;  /* 0x0004000812148981 */ /* 0x000364000c1e1900 */
.L_x_46:
[----:B------:R-:W-:Y:S05]  /*41a0*/  BSYNC.RECONVERGENT B1 ;  /* 0x0000000000017941 */ /* 0x000fea0003800200 */
.L_x_45:
[----:B------:R-:W-:Y:S04]  /*41b0*/  BSSY.RECONVERGENT B1, `(.L_x_47) ;  /* 0x0000005000017945 */ /* 0x000fe80003800200 */
[----:B------:R-:W-:Y:S05]  /*41c0*/  @P2 BRA `(.L_x_48) ;  /* 0x00000000000c2947 */ /* 0x000fea0003800000 */
[----:B------:R-:W-:-:S13]  /*41d0*/  ISETP.GE.AND P0, PT, R10, R25, PT ;  /* 0x000000190a00720c */ /* 0x000fda0003f06270 */
[----:B------:R2:W5:Y:S04]  /*41e0*/  @P0 LDG.E R3, desc[UR8][R26.64+0x800] ;  /* 0x000800081a030981 */ /* 0x000568000c1e1900 */
[----:B------:R2:W5:Y:S02]  /*41f0*/  @!P0 LDG.E R3, desc[UR8][R18.64+0x800] ;  /* 0x0008000812038981 */ /* 0x000564000c1e1900 */
.L_x_48:
[----:B------:R-:W-:Y:S05]  /*4200*/  BSYNC.RECONVERGENT B1 ;  /* 0x0000000000017941 */ /* 0x000fea0003800200 */
.L_x_47:
[-C--:B------:R-:W-:Y:S01]  /*4210*/  ISETP.GE.AND P6, PT, R4, R23.reuse, PT ;  /* 0x000000170400720c */ /* 0x080fe20003fc6270 */
[C---:B------:R-:W-:Y:S01]  /*4220*/  VIADD R8, R2.reuse, 0x500 ;  /* 0x0000050002087836 */ /* 0x040fe20000000000 */
[C---:B------:R-:W-:Y:S01]  /*4230*/  LOP3.LUT R14, R2.reuse, 0x800, RZ, 0xfc, !PT ;  /* 0x00000800020e7812 */ /* 0x040fe200078efcff */
[C---:B------:R-:W-:Y:S01]  /*4240*/  VIADD R10, R2.reuse, 0x600 ;  /* 0x00000600020a7836 */ /* 0x040fe20000000000 */
[----:B------:R-:W-:Y:S01]  /*4250*/  BSSY.RECONVERGENT B1, `(.L_x_49) ;  /* 0x000000d000017945 */ /* 0x000fe20003800200 */
[----:B------:R-:W-:Y:S01]  /*4260*/  VIADD R12, R2, 0x700 ;  /* 0x00000700020c7836 */ /* 0x000fe20000000000 */
[-C--:B------:R-:W-:Y:S01]  /*4270*/  ISETP.GE.AND P0, PT, R6, R23.reuse, PT ;  /* 0x000000170600720c */ /* 0x080fe20003f06270 */
[----:B------:R-:W-:Y:S01]  /*4280*/  VIADD R16, R2, 0x900 ;  /* 0x0000090002107836 */ /* 0x000fe20000000000 */
[-C--:B------:R-:W-:Y:S02]  /*4290*/  ISETP.GE.AND P1, PT, R8, R23.reuse, PT ;  /* 0x000000170800720c */ /* 0x080fe40003f26270 */
[----:B------:R-:W-:-:S02]  /*42a0*/  ISETP.GE.AND P2, PT, R10, R23, PT ;  /* 0x000000170a00720c */ /* 0x000fc40003f46270 */
[-C--:B------:R-:W-:Y:S02]  /*42b0*/  ISETP.GE.AND P3, PT, R12, R23.reuse, PT ;  /* 0x000000170c00720c */ /* 0x080fe40003f66270 */
[-C--:B------:R-:W-:Y:S02]  /*42c0*/  ISETP.GE.AND P4, PT, R14, R23.reuse, PT ;  /* 0x000000170e00720c */ /* 0x080fe40003f86270 */
[----:B------:R-:W-:Y:S01]  /*42d0*/  ISETP.GE.AND P5, PT, R16, R23, PT ;  /* 0x000000171000720c */ /* 0x000fe20003fa6270 */
[----:B------:R-:W-:-:S12]  /*42e0*/  @P6 BRA `(.L_x_50) ;  /* 0x00000000000c6947 */ /* 0x000fd80003800000 */
[----:B------:R-:W-:-:S13]  /*42f0*/  ISETP.GE.AND P6, PT, R4, R25, PT ;  /* 0x000000190400720c */ /* 0x000fda0003fc6270 */
[----:B------:R3:W5:Y:S04]  /*4300*/  @P6 LDG.E R4, desc[UR8][R26.64+0xc00] ;  /* 0x000c00081a046981 */ /* 0x000768000c1e1900 */
[----:B------:R3:W5:Y:S02]  /*4310*/  @!P6 LDG.E R4, desc[UR8][R18.64+0xc00] ;  /* 0x000c00081204e981 */ /* 0x000764000c1e1900 */
.L_x_50:
[----:B------:R-:W-:Y:S05]  /*4320*/  BSYNC.RECONVERGENT B1 ;  /* 0x0000000000017941 */ /* 0x000fea0003800200 */
.L_x_49:
[----:B------:R-:W-:Y:S04]  /*4330*/  BSSY.RECONVERGENT B1, `(.L_x_51) ;  /* 0x0000005000017945 */ /* 0x000fe80003800200 */
[----:B------:R-:W-:Y:S05]  /*4340*/  @P0 BRA `(.L_x_52) ;  /* 0x00000000000c0947 */ /* 0x000fea0003800000 */
[----:B------:R-:W-:-:S13]  /*4350*/  ISETP.GE.AND P0, PT, R6, R25, PT ;  /* 0x000000190600720c */ /* 0x000fda0003f06270 */
[----:B------:R4:W5:Y:S04]  /*4360*/  @P0 LDG.E R5, desc[UR8][R26.64+0x1000] ;  /* 0x001000081a050981 */ /* 0x000968000c1e1900 */
[----:B------:R4:W5:Y:S02]  /*4370*/  @!P0 LDG.E R5, desc[UR8][R18.64+0x1000] ;  /* 0x0010000812058981 */ /* 0x000964000c1e1900 */
.L_x_52:
[----:B------:R-:W-:Y:S05]  /*4380*/  BSYNC.RECONVERGENT B1 ;  /* 0x0000000000017941 */ /* 0x000fea0003800200 */
.L_x_51:
[----:B------:R-:W-:Y:S04]  /*4390*/  BSSY.RECONVERGENT B1, `(.L_x_53) ;  /* 0x0000005000017945 */ /* 0x000fe80003800200 */
[----:B------:R-:W-:Y:S05]  /*43a0*/  @P1 BRA `(.L_x_54) ;  /* 0x00000000000c1947 */ /* 0x000fea0003800000 */
[----:B------:R-:W-:-:S13]  /*43b0*/  ISETP.GE.AND P0, PT, R8, R25, PT ;  /* 0x000000190800720c */ /* 0x000fda0003f06270 */
[----:B------:R0:W5:Y:S04]  /*43c0*/  @P0 LDG.E R6, desc[UR8][R26.64+0x1400] ;  /* 0x001400081a060981 */ /* 0x000168000c1e1900 */
[----:B------:R0:W5:Y:S02]  /*43d0*/  @!P0 LDG.E R6, desc[UR8][R18.64+0x1400] ;  /* 0x0014000812068981 */ /* 0x000164000c1e1900 */
.L_x_54:
[----:B------:R-:W-:Y:S05]  /*43e0*/  BSYNC.RECONVERGENT B1 ;  /* 0x0000000000017941 */ /* 0x000fea0003800200 */
.L_x_53:
[----:B------:R-:W-:Y:S01]  /*43f0*/  BSSY.RECONVERGENT B1, `(.L_x_55) ;  /* 0x0000007000017945 */ /* 0x000fe20003800200 */
[C---:B------:R-:W-:Y:S02]  /*4400*/  VIADD R24, R2.reuse, 0xa00 ;  /* 0x00000a0002187836 */ /* 0x040fe40000000000 */
[----:B------:R-:W-:Y:S01]  /*4410*/  VIADD R28, R2, 0xb00 ;  /* 0x00000b00021c7836 */ /* 0x000fe20000000000 */
[----:B------:R-:W-:Y:S06]  /*4420*/  @P2 BRA `(.L_x_56) ;  /* 0x00000000000c2947 */ /* 0x000fec0003800000 */
[----:B------:R-:W-:-:S13]  /*4430*/  ISETP.GE.AND P0, PT, R10, R25, PT ;  /* 0x000000190a00720c */ /* 0x000fda0003f06270 */
[----:B------:R0:W5:Y:S04]  /*4440*/  @P0 LDG.E R7, desc[UR8][R26.64+0x1800] ;  /* 0x001800081a070981 */ /* 0x000168000c1e1900 */
[----:B------:R0:W5:Y:S02]  /*4450*/  @!P0 LDG.E R7, desc[UR8][R18.64+0x1800] ;  /* 0x0018000812078981 */ /* 0x000164000c1e1900 */
.L_x_56:
[----:B------:R-:W-:Y:S05]  /*4460*/  BSYNC.RECONVERGENT B1 ;  /* 0x0000000000017941 */ /* 0x000fea0003800200 */
.L_x_55:
[----:B------:R-:W-:Y:S04]  /*4470*/  BSSY.RECONVERGENT B1, `(.L_x_57) ;  /* 0x0000005000017945 */ /* 0x000fe80003800200 */
[----:B------:R-:W-:Y:S05]  /*4480*/  @P3 BRA `(.L_x_58) ;  /* 0x00000000000c3947 */ /* 0x000fea0003800000 */
[----:B------:R-:W-:-:S13]  /*4490*/  ISETP.GE.AND P0, PT, R12, R25, PT ;  /* 0x000000190c00720c */ /* 0x000fda0003f06270 */
[----:B------:R0:W5:Y:S04]  /*44a0*/  @P0 LDG.E R8, desc[UR8][R26.64+0x1c00] ;  /* 0x001c00081a080981 */ /* 0x000168000c1e1900 */
[----:B------:R0:W5:Y:S02]  /*44b0*/  @!P0 LDG.E R8, desc[UR8][R18.64+0x1c00] ;  /* 0x001c000812088981 */ /* 0x000164000c1e1900 */
.L_x_58:
[----:B------:R-:W-:Y:S05]  /*44c0*/  BSYNC.RECONVERGENT B1 ;  /* 0x0000000000017941 */ /* 0x000fea0003800200 */
.L_x_57:
[----:B------:R-:W-:Y:S04]  /*44d0*/  BSSY.RECONVERGENT B1, `(.L_x_59) ;  /* 0x0000005000017945 */ /* 0x000fe80003800200 */
[----:B------:R-:W-:Y:S05]  /*44e0*/  @P4 BRA `(.L_x_60) ;  /* 0x00000000000c4947 */ /* 0x000fea0003800000 */
[----:B------:R-:W-:-:S13]  /*44f0*/  ISETP.GE.AND P0, PT, R14, R25, PT ;  /* 0x000000190e00720c */ /* 0x000fda0003f06270 */
[----:B------:R0:W5:Y:S04]  /*4500*/  @P0 LDG.E R9, desc[UR8][R26.64+0x2000] ;  /* 0x002000081a090981 */ /* 0x000168000c1e1900 */
[----:B------:R0:W5:Y:S02]  /*4510*/  @!P0 LDG.E R9, desc[UR8][R18.64+0x2000] ;  /* 0x0020000812098981 */ /* 0x000164000c1e1900 */
.L_x_60:
[----:B------:R-:W-:Y:S05]  /*4520*/  BSYNC.RECONVERGENT B1 ;  /* 0x0000000000017941 */ /* 0x000fea0003800200 */
.L_x_59:
[----:B------:R-:W-:Y:S04]  /*4530*/  BSSY.RECONVERGENT B1, `(.L_x_61) ;  /* 0x0000005000017945 */ /* 0x000fe80003800200 */
[----:B------:R-:W-:Y:S05]  /*4540*/  @P5 BRA `(.L_x_62) ;  /* 0x00000000000c5947 */ /* 0x000fea0003800000 */
[----:B------:R-:W-:-:S13]  /*4550*/  ISETP.GE.AND P0, PT, R16, R25, PT ;  /* 0x000000191000720c */ /* 0x000fda0003f06270 */
[----:B------:R0:W5:Y:S04]  /*4560*/  @P0 LDG.E R10, desc[UR8][R26.64+0x2400] ;  /* 0x002400081a0a0981 */ /* 0x000168000c1e1900 */
[----:B------:R0:W5:Y:S02]  /*4570*/  @!P0 LDG.E R10, desc[UR8][R18.64+0x2400] ;  /* 0x00240008120a8981 */ /* 0x000164000c1e1900 */
.L_x_62:
[----:B------:R-:W-:Y:S05]  /*4580*/  BSYNC.RECONVERGENT B1 ;  /* 0x0000000000017941 */ /* 0x000fea0003800200 */
.L_x_61:
[-C--:B------:R-:W-:Y:S01]  /*4590*/  ISETP.GE.AND P6, PT, R24, R23.reuse, PT ;  /* 0x000000171800720c */ /* 0x080fe20003fc6270 */
[C---:B------:R-:W-:Y:S01]  /*45a0*/  VIADD R16, R2.reuse, 0xd00 ;  /* 0x00000d0002107836 */ /* 0x040fe20000000000 */
[C---:B------:R-:W-:Y:S01]  /*45b0*/  LOP3.LUT R14, R2.reuse, 0xc00, RZ, 0xfc, !PT ;  /* 0x00000c00020e7812 */ /* 0x040fe200078efcff */
[C---:B------:R-:W-:Y:S01]  /*45c0*/  VIADD R30, R2.reuse, 0xe00 ;  /* 0x00000e00021e7836 */ /* 0x040fe20000000000 */
[C---:B------:R-:W-:Y:S01]  /*45d0*/  LOP3.LUT R34, R2.reuse, 0x1000, RZ, 0xfc, !PT ;  /* 0x0000100002227812 */ /* 0x040fe200078efcff */
[----:B------:R-:W-:Y:S01]  /*45e0*/  VIADD R32, R2, 0xf00 ;  /* 0x00000f0002207836 */ /* 0x000fe20000000000 */
[----:B------:R-:W-:Y:S01]  /*45f0*/  BSSY.RECONVERGENT B1, `(.L_x_63) ;  /* 0x000000b000017945 */ /* 0x000fe20003800200 */
[-C--:B------:R-:W-:Y:S02]  /*4600*/  ISETP.GE.AND P0, PT, R28, R23.reuse, PT ;  /* 0x000000171c00720c */ /* 0x080fe40003f06270 */
        /* <DEDUP_REMOVED lines=9> */
.L_x_64:
[----:B------:R-:W-:Y:S05]  /*46a0*/  BSYNC.RECONVERGENT B1 ;  /* 0x0000000000017941 */ /* 0x000fea0003800200 */
.L_x_63:
[----:B------:R-:W-:Y:S04]  /*46b0*/  BSSY.RECONVERGENT B1, `(.L_x_65) ;  /* 0x0000005000017945 */ /* 0x000fe80003800200 */
[----:B------:R-:W-:Y:S05]  /*46c0*/  @P0 BRA `(.L_x_66) ;  /* 0x00000000000c0947 */ /* 0x000fea0003800000 */
[----:B------:R-:W-:-:S13]  /*46d0*/  ISETP.GE.AND P0, PT, R28, R25, PT ;  /* 0x000000191c00720c */ /* 0x000fda0003f06270 */
[----:B------:R0:W5:Y:S04]  /*46e0*/  @P0 LDG.E R12, desc[UR8][R26.64+0x2c00] ;  /* 0x002c00081a0c0981 */ /* 0x000168000c1e1900 */
[----:B------:R0:W5:Y:S02]  /*46f0*/  @!P0 LDG.E R12, desc[UR8][R18.64+0x2c00] ;  /* 0x002c0008120c8981 */ /* 0x000164000c1e1900 */
.L_x_66:
[----:B------:R-:W-:Y:S05]  /*4700*/  BSYNC.RECONVERGENT B1 ;  /* 0x0000000000017941 */ /* 0x000fea0003800200 */
.L_x_65:
[----:B------:R-:W-:Y:S04]  /*4710*/  BSSY.RECONVERGENT B1, `(.L_x_67) ;  /* 0x0000005000017945 */ /* 0x000fe80003800200 */
[----:B------:R-:W-:Y:S05]  /*4720*/  @P1 BRA `(.L_x_68) ;  /* 0x00000000000c1947 */ /* 0x000fea0003800000 */
[----:B------:R-:W-:-:S13]  /*4730*/  ISETP.GE.AND P0, PT, R14, R25, PT ;  /* 0x000000190e00720c */ /* 0x000fda0003f06270 */
[----:B------:R0:W5:Y:S04]  /*4740*/  @P0 LDG.E R13, desc[UR8][R26.64+0x3000] ;  /* 0x003000081a0d0981 */ /* 0x000168000c1e1900 */
[----:B------:R0:W5:Y:S02]  /*4750*/  @!P0 LDG.E R13, desc[UR8][R18.64+0x3000] ;  /* 0x00300008120d8981 */ /* 0x000164000c1e1900 */
.L_x_68:
[----:B------:R-:W-:Y:S05]  /*4760*/  BSYNC.RECONVERGENT B1 ;  /* 0x0000000000017941 */ /* 0x000fea0003800200 */
.L_x_67:
[----:B------:R-:W-:Y:S04]  /*4770*/  BSSY.RECONVERGENT B1, `(.L_x_69) ;  /* 0x0000005000017945 */ /* 0x000fe80003800200 */
[----:B------:R-:W-:Y:S05]  /*4780*/  @P2 BRA `(.L_x_70) ;  /* 0x00000000000c2947 */ /* 0x000fea0003800000 */
[----:B------:R-:W-:-:S13]  /*4790*/  ISETP.GE.AND P0, PT, R16, R25, PT ;  /* 0x000000191000720c */ /* 0x000fda0003f06270 */
[----:B------:R0:W5:Y:S04]  /*47a0*/  @P0 LDG.E R14, desc[UR8][R26.64+0x3400] ;  /* 0x003400081a0e0981 */ /* 0x000168000c1e1900 */
[----:B------:R0:W5:Y:S02]  /*47b0*/  @!P0 LDG.E R14, desc[UR8][R18.64+0x3400] ;  /* 0x00340008120e8981 */ /* 0x000164000c1e1900 */
.L_x_70:
[----:B------:R-:W-:Y:S05]  /*47c0*/  BSYNC.RECONVERGENT B1 ;  /* 0x0000000000017941 */ /* 0x000fea0003800200 */
.L_x_69:
[----:B------:R-:W-:Y:S04]  /*47d0*/  BSSY.RECONVERGENT B1, `(.L_x_71) ;  /* 0x0000005000017945 */ /* 0x000fe80003800200 */
[----:B------:R-:W-:Y:S05]  /*47e0*/  @P3 BRA `(.L_x_72) ;  /* 0x00000000000c3947 */ /* 0x000fea0003800000 */
[----:B------:R-:W-:-:S13]  /*47f0*/  ISETP.GE.AND P0, PT, R30, R25, PT ;  /* 0x000000191e00720c */ /* 0x000fda0003f06270 */
[----:B------:R0:W5:Y:S04]  /*4800*/  @P0 LDG.E R15, desc[UR8][R26.64+0x3800] ;  /* 0x003800081a0f0981 */ /* 0x000168000c1e1900 */
[----:B------:R0:W5:Y:S02]  /*4810*/  @!P0 LDG.E R15, desc[UR8][R18.64+0x3800] ;  /* 0x00380008120f8981 */ /* 0x000164000c1e1900 */
.L_x_72:
[----:B------:R-:W-:Y:S05]  /*4820*/  BSYNC.RECONVERGENT B1 ;  /* 0x0000000000017941 */ /* 0x000fea0003800200 */
.L_x_71:
[----:B------:R-:W-:Y:S04]  /*4830*/  BSSY.RECONVERGENT B1, `(.L_x_73) ;  /* 0x0000005000017945 */ /* 0x000fe80003800200 */
[----:B------:R-:W-:Y:S05]  /*4840*/  @P4 BRA `(.L_x_74) ;  /* 0x00000000000c4947 */ /* 0x000fea0003800000 */
[----:B------:R-:W-:-:S13]  /*4850*/  ISETP.GE.AND P0, PT, R32, R25, PT ;  /* 0x000000192000720c */ /* 0x000fda0003f06270 */
[----:B------:R0:W5:Y:S04]  /*4860*/  @P0 LDG.E R16, desc[UR8][R26.64+0x3c00] ;  /* 0x003c00081a100981 */ /* 0x000168000c1e1900 */
[----:B------:R0:W5:Y:S02]  /*4870*/  @!P0 LDG.E R16, desc[UR8][R18.64+0x3c00] ;  /* 0x003c000812108981 */ /* 0x000164000c1e1900 */
.L_x_74:
[----:B------:R-:W-:Y:S05]  /*4880*/  BSYNC.RECONVERGENT B1 ;  /* 0x0000000000017941 */ /* 0x000fea0003800200 */
.L_x_73:
[----:B------:R-:W-:Y:S05]  /*4890*/  @P5 BRA `(.L_x_75) ;  /* 0x0000001000205947 */ /* 0x000fea0003800000 */
[----:B------:R-:W-:-:S13]  /*48a0*/  ISETP.GE.AND P0, PT, R34, R25, PT ;  /* 0x000000192200720c */ /* 0x000fda0003f06270 */
[----:B------:R0:W5:Y:S04]  /*48b0*/  @P0 LDG.E R17, desc[UR8][R26.64+0x4000] ;  /* 0x004000081a110981 */ /* 0x000168000c1e1900 */
[----:B------:R0:W5:Y:S01]  /*48c0*/  @!P0 LDG.E R17, desc[UR8][R18.64+0x4000] ;  /* 0x0040000812118981 */ /* 0x000162000c1e1900 */
[----:B------:R-:W-:Y:S05]  /*48d0*/  BRA `(.L_x_75) ;  /* 0x0000001000107947 */ /* 0x000fea0003800000 */
.L_x_42:
[----:B------:R-:W-:Y:S02]  /*48e0*/  IMAD.IADD R23, R25, 0x1, R22 ;  /* 0x0000000119177824 */ /* 0x000fe400078e0216 */
[----:B------:R-:W-:Y:S02]  /*48f0*/  VIADD R28, R2, 0x100 ;  /* 0x00000100021c7836 */ /* 0x000fe40000000000 */
[----:B------:R-:W-:Y:S02]  /*4900*/  IMAD.MOV.U32 R27, RZ, RZ, R5 ;  /* 0x000000ffff1b7224 */ /* 0x000fe400078e0005 */
[----:B------:R-:W-:Y:S01]  /*4910*/  IMAD.MOV.U32 R29, RZ, RZ, RZ ;  /* 0x000000ffff1d7224 */ /* 0x000fe200078e00ff */
[----:B------:R-:W-:Y:S01]  /*4920*/  ISETP.GE.AND P1, PT, R28, R23, PT ;  /* 0x000000171c00720c */ /* 0x000fe20003f26270 */
[----:B------:R-:W-:-:S04]  /*4930*/  IMAD.WIDE.U32 R26, R3, 0x1100, R26 ;  /* 0x00001100031a7825 */ /* 0x000fc800078e001a */
[----:B------:R-:W-:Y:S01]  /*4940*/  VIADD R32, R2, 0x200 ;  /* 0x0000020002207836 */ /* 0x000fe20000000000 */
[----:B------:R-:W-:-:S04]  /*4950*/  IADD3 R26, P0, PT, R7, R26, RZ ;  /* 0x0000001a071a7210 */ /* 0x000fc80007f1e0ff */
[----:B------:R-:W-:Y:S02]  /*4960*/  IADD3.X R24, PT, PT, R24, R27, R29, P0, !PT ;  /* 0x0000001b18187210 */ /* 0x000fe400007fe41d */
[----:B------:R-:W-:Y:S01]  /*4970*/  ISETP.GE.AND P0, PT, R32, R23, PT ;  /* 0x000000172000720c */ /* 0x000fe20003f06270 */
[----:B------:R-:W0:Y:S01]  /*4980*/  @!P1 LDC.64 R18, c[0x0][0x3a0] ;  /* 0x0000e800ff129b82 */ /* 0x000e220000000a00 */
[C---:B------:R-:W-:Y:S01]  /*4990*/  @!P1 IMAD.IADD R27, R28.reuse, 0x1, -R25 ;  /* 0x000000011c1b9824 */ /* 0x040fe200078e0a19 */
[----:B------:R-:W-:-:S04]  /*49a0*/  @!P1 ISETP.GE.AND P3, PT, R28, R25, PT ;  /* 0x000000191c00920c */ /* 0x000fc80003f66270 */
[----:B------:R-:W-:Y:S02]  /*49b0*/  @!P1 SEL R28, R28, R27, !P3 ;  /* 0x0000001b1c1c9207 */ /* 0x000fe40005800000 */
[----:B------:R-:W-:Y:S02]  /*49c0*/  @!P1 SEL R29, R16, R26, !P3 ;  /* 0x0000001a101d9207 */ /* 0x000fe40005800000 */
[----:B------:R-:W-:Y:S02]  /*49d0*/  @!P1 SHF.R.S32.HI R27, RZ, 0x1f, R27 ;  /* 0x0000001fff1b9819 */ /* 0x000fe4000001141b */
[----:B------:R-:W-:Y:S01]  /*49e0*/  @!P1 IADD3 R28, P2, PT, R28, R29, RZ ;  /* 0x0000001d1c1c9210 */ /* 0x000fe20007f5e0ff */
[----:B------:R-:W-:Y:S01]  /*49f0*/  @!P0 IMAD.IADD R29, R32, 0x1, -R25 ;  /* 0x00000001201d8824 */ /* 0x000fe200078e0a19 */
[----:B------:R-:W-:Y:S02]  /*4a00*/  @!P1 SEL R27, R27, RZ, P3 ;  /* 0x000000ff1b1b9207 */ /* 0x000fe40001800000 */
[----:B------:R-:W-:-:S02]  /*4a10*/  @!P1 SEL R30, R17, R24, !P3 ;  /* 0x00000018111e9207 */ /* 0x000fc40005800000 */
[----:B------:R-:W-:-:S03]  /*4a20*/  @!P0 ISETP.GE.AND P4, PT, R32, R25, PT ;  /* 0x000000192000820c */ /* 0x000fc60003f86270 */
[----:B------:R-:W-:Y:S01]  /*4a30*/  @!P1 IMAD.X R27, R27, 0x1, R30, P2 ;  /* 0x000000011b1b9824 */ /* 0x000fe200010e061e */
[----:B------:R-:W-:Y:S02]  /*4a40*/  @!P0 SEL R34, R17, R24, !P4 ;  /* 0x0000001811228207 */ /* 0x000fe40006000000 */
[----:B0-----:R-:W-:-:S04]  /*4a50*/  @!P1 LEA R30, P2, R28, R18, 0x2 ;  /* 0x000000121c1e9211 */ /* 0x001fc800078410ff */
[----:B------:R-:W-:Y:S02]  /*4a60*/  @!P1 LEA.HI.X R31, R28, R19, R27, 0x2, P2 ;  /* 0x000000131c1f9211 */ /* 0x000fe400010f141b */
[----:B------:R-:W0:Y:S01]  /*4a70*/  @!P0 LDC.64 R18, c[0x0][0x3a0] ;  /* 0x0000e800ff128b82 */ /* 0x000e220000000a00 */
[----:B------:R-:W-:Y:S01]  /*4a80*/  @!P0 SEL R27, R32, R29, !P4 ;  /* 0x0000001d201b8207 */ /* 0x000fe20006000000 */
[----:B------:R-:W-:Y:S01]  /*4a90*/  VIADD R32, R2, 0x300 ;  /* 0x0000030002207836 */ /* 0x000fe20000000000 */
[----:B------:R-:W-:Y:S01]  /*4aa0*/  @!P0 SEL R28, R16, R26, !P4 ;  /* 0x0000001a101c8207 */ /* 0x000fe20006000000 */
[----:B------:R1:W5:Y:S01]  /*4ab0*/  @!P1 LDG.E R20, desc[UR8][R30.64] ;  /* 0x000000081e149981 */ /* 0x000362000c1e1900 */
[----:B------:R-:W-:Y:S02]  /*4ac0*/  @!P0 SHF.R.S32.HI R29, RZ, 0x1f, R29 ;  /* 0x0000001fff1d8819 */ /* 0x000fe4000001141d */
[----:B------:R-:W-:Y:S02]  /*4ad0*/  ISETP.GE.AND P2, PT, R32, R23, PT ;  /* 0x000000172000720c */ /* 0x000fe40003f46270 */
[----:B------:R-:W-:-:S02]  /*4ae0*/  @!P0 IADD3 R27, P3, PT, R27, R28, RZ ;  /* 0x0000001c1b1b8210 */ /* 0x000fc40007f7e0ff */
[----:B------:R-:W-:-:S05]  /*4af0*/  @!P0 SEL R29, R29, RZ, P4 ;  /* 0x000000ff1d1d8207 */ /* 0x000fca0002000000 */
[----:B------:R-:W-:Y:S01]  /*4b00*/  @!P0 IMAD.X R34, R29, 0x1, R34, P3 ;  /* 0x000000011d228824 */ /* 0x000fe200018e0622 */
[----:B0-----:R-:W-:-:S03]  /*4b10*/  @!P0 LEA R28, P3, R27, R18, 0x2 ;  /* 0x000000121b1c8211 */ /* 0x001fc600078610ff */
[C---:B------:R-:W-:Y:S01]  /*4b20*/  @!P2 IMAD.IADD R33, R32.reuse, 0x1, -R25 ;  /* 0x000000012021a824 */ /* 0x040fe200078e0a19 */
[----:B------:R-:W-:Y:S02]  /*4b30*/  @!P0 LEA.HI.X R29, R27, R19, R34, 0x2, P3 ;  /* 0x000000131b1d8211 */ /* 0x000fe400018f1422 */
[----:B------:R-:W1:Y:S01]  /*4b40*/  @!P2 LDC.64 R18, c[0x0][0x3a0] ;  /* 0x0000e800ff12ab82 */ /* 0x000e620000000a00 */
[C---:B------:R-:W-:Y:S02]  /*4b50*/  @!P2 ISETP.GE.AND P4, PT, R32.reuse, R25, PT ;  /* 0x000000192000a20c */ /* 0x040fe40003f86270 */
[----:B------:R0:W5:Y:S02]  /*4b60*/  @!P0 LDG.E R3, desc[UR8][R28.64] ;  /* 0x000000081c038981 */ /* 0x000164000c1e1900 */
[----:B------:R-:W-:Y:S02]  /*4b70*/  @!P2 SEL R27, R32, R33, !P4 ;  /* 0x00000021201ba207 */ /* 0x000fe40006000000 */
[----:B------:R-:W-:-:S04]  /*4b80*/  @!P2 SEL R32, R16, R26, !P4 ;  /* 0x0000001a1020a207 */ /* 0x000fc80006000000 */
[----:B------:R-:W-:Y:S02]  /*4b90*/  @!P2 IADD3 R27, P3, PT, R27, R32, RZ ;  /* 0x000000201b1ba210 */ /* 0x000fe40007f7e0ff */
[----:B------:R-:W-:Y:S02]  /*4ba0*/  LOP3.LUT R32, R2, 0x400, RZ, 0xfc, !PT ;  /* 0x0000040002207812 */ /* 0x000fe400078efcff */
[----:B------:R-:W-:Y:S02]  /*4bb0*/  @!P2 SHF.R.S32.HI R33, RZ, 0x1f, R33 ;  /* 0x0000001fff21a819 */ /* 0x000fe40000011421 */
[----:B------:R-:W-:Y:S02]  /*4bc0*/  ISETP.GE.AND P1, PT, R32, R23, PT ;  /* 0x000000172000720c */ /* 0x000fe40003f26270 */
[----:B------:R-:W-:Y:S02]  /*4bd0*/  @!P2 SEL R33, R33, RZ, P4 ;  /* 0x000000ff2121a207 */ /* 0x000fe40002000000 */
[----:B------:R-:W-:-:S05]  /*4be0*/  @!P2 SEL R34, R17, R24, !P4 ;  /* 0x000000181122a207 */ /* 0x000fca0006000000 */
[----:B------:R-:W-:Y:S01]  /*4bf0*/  @!P2 IMAD.X R34, R33, 0x1, R34, P3 ;  /* 0x000000012122a824 */ /* 0x000fe200018e0622 */
[----:B-1----:R-:W-:-:S04]  /*4c00*/  @!P2 LEA R30, P3, R27, R18, 0x2 ;  /* 0x000000121b1ea211 */ /* 0x002fc800078610ff */
[----:B------:R-:W-:Y:S02]  /*4c10*/  @!P2 LEA.HI.X R31, R27, R19, R34, 0x2, P3 ;  /* 0x000000131b1fa211 */ /* 0x000fe400018f1422 */
[----:B------:R-:W1:Y:S01]  /*4c20*/  @!P1 LDC.64 R18, c[0x0][0x3a0] ;  /* 0x0000e800ff129b82 */ /* 0x000e620000000a00 */
[C---:B------:R-:W-:Y:S01]  /*4c30*/  @!P1 IMAD.IADD R27, R32.reuse, 0x1, -R25 ;  /* 0x00000001201b9824 */ /* 0x040fe200078e0a19 */
[----:B------:R-:W-:Y:S01]  /*4c40*/  @!P1 ISETP.GE.AND P3, PT, R32, R25, PT ;  /* 0x000000192000920c */ /* 0x000fe20003f66270 */
[----:B------:R-:W-:Y:S01]  /*4c50*/  VIADD R34, R2, 0x500 ;  /* 0x0000050002227836 */ /* 0x000fe20000000000 */
[----:B------:R2:W5:Y:S02]  /*4c60*/  @!P2 LDG.E R4, desc[UR8][R30.64] ;  /* 0x000000081e04a981 */ /* 0x000564000c1e1900 */
[----:B------:R-:W-:Y:S02]  /*4c70*/  @!P1 SEL R32, R32, R27, !P3 ;  /* 0x0000001b20209207 */ /* 0x000fe40005800000 */
[----:B------:R-:W-:-:S02]  /*4c80*/  @!P1 SEL R33, R16, R26, !P3 ;  /* 0x0000001a10219207 */ /* 0x000fc40005800000 */
[----:B------:R-:W-:Y:S02]  /*4c90*/  @!P1 SHF.R.S32.HI R27, RZ, 0x1f, R27 ;  /* 0x0000001fff1b9819 */ /* 0x000fe4000001141b */
[----:B------:R-:W-:Y:S02]  /*4ca0*/  ISETP.GE.AND P2, PT, R34, R23, PT ;  /* 0x000000172200720c */ /* 0x000fe40003f46270 */
[----:B------:R-:W-:Y:S02]  /*4cb0*/  @!P1 IADD3 R32, P0, PT, R32, R33, RZ ;  /* 0x0000002120209210 */ /* 0x000fe40007f1e0ff */
[----:B------:R-:W-:Y:S02]  /*4cc0*/  @!P1 SEL R27, R27, RZ, P3 ;  /* 0x000000ff1b1b9207 */ /* 0x000fe40001800000 */
[----:B0-----:R-:W-:-:S05]  /*4cd0*/  @!P1 SEL R28, R17, R24, !P3 ;  /* 0x00000018111c9207 */ /* 0x001fca0005800000 */
[----:B------:R-:W-:Y:S01]  /*4ce0*/  @!P1 IMAD.X R27, R27, 0x1, R28, P0 ;  /* 0x000000011b1b9824 */ /* 0x000fe200000e061c */
[----:B-1----:R-:W-:-:S04]  /*4cf0*/  @!P1 LEA R28, P0, R32, R18, 0x2 ;  /* 0x00000012201c9211 */ /* 0x002fc800078010ff */
[----:B------:R-:W-:Y:S02]  /*4d00*/  @!P1 LEA.HI.X R29, R32, R19, R27, 0x2, P0 ;  /* 0x00000013201d9211 */ /* 0x000fe400000f141b */
[----:B------:R-:W0:Y:S01]  /*4d10*/  @!P2 LDC.64 R18, c[0x0][0x3a0] ;  /* 0x0000e800ff12ab82 */ /* 0x000e220000000a00 */
[C---:B--2---:R-:W-:Y:S01]  /*4d20*/  @!P2 IMAD.IADD R31, R34.reuse, 0x1, -R25 ;  /* 0x00000001221fa824 */ /* 0x044fe200078e0a19 */
        /* <DEDUP_REMOVED lines=9> */
[----:B------:R-:W-:-:S05]  /*4dc0*/  @!P2 SEL R34, R17, R24, !P4 ;  /* 0x000000181122a207 */ /* 0x000fca0006000000 */
[----:B------:R-:W-:Y:S01]  /*4dd0*/  @!P2 IMAD.X R34, R31, 0x1, R34, P3 ;  /* 0x000000011f22a824 */ /* 0x000fe200018e0622 */
[----:B0-----:R-:W-:-:S04]  /*4de0*/  @!P2 LEA R30, P3, R27, R18, 0x2 ;  /* 0x000000121b1ea211 */ /* 0x001fc800078610ff */
[----:B------:R-:W-:Y:S02]  /*4df0*/  @!P2 LEA.HI.X R31, R27, R19, R34, 0x2, P3 ;  /* 0x000000131b1fa211 */ /* 0x000fe400018f1422 */
[----:B------:R-:W0:Y:S01]  /*4e00*/  @!P0 LDC.64 R18, c[0x0][0x3a0] ;  /* 0x0000e800ff128b82 */ /* 0x000e220000000a00 */
        /* <DEDUP_REMOVED lines=10> */
[----:B-1----:R-:W-:-:S05]  /*4eb0*/  @!P0 SEL R28, R17, R24, !P3 ;  /* 0x00000018111c8207 */ /* 0x002fca0005800000 */
[----:B------:R-:W-:Y:S01]  /*4ec0*/  @!P0 IMAD.X R27, R27, 0x1, R28, P1 ;  /* 0x000000011b1b8824 */ /* 0x000fe200008e061c */
[----:B0-----:R-:W-:-:S04]  /*4ed0*/  @!P0 LEA R28, P1, R32, R18, 0x2 ;  /* 0x00000012201c8211 */ /* 0x001fc800078210ff */
[----:B------:R-:W-:Y:S02]  /*4ee0*/  @!P0 LEA.HI.X R29, R32, R19, R27, 0x2, P1 ;  /* 0x00000013201d8211 */ /* 0x000fe400008f141b */
[----:B------:R-:W0:Y:S01]  /*4ef0*/  @!P2 LDC.64 R18, c[0x0][0x3a0] ;  /* 0x0000e800ff12ab82 */ /* 0x000e220000000a00 */
[C---:B--2---:R-:W-:Y:S01]  /*4f00*/  @!P2 IMAD.IADD R31, R34.reuse, 0x1, -R25 ;  /* 0x00000001221fa824 */ /* 0x044fe200078e0a19 */
[----:B------:R-:W-:Y:S01]  /*4f10*/  @!P2 ISETP.GE.AND P4, PT, R34, R25, PT ;  /* 0x000000192200a20c */ /* 0x000fe20003f86270 */
[----:B------:R1:W5:Y:S01]  /*4f20*/  @!P0 LDG.E R7, desc[UR8][R28.64] ;  /* 0x000000081c078981 */ /* 0x000362000c1e1900 */
[----:B------:R-:W-:Y:S02]  /*4f30*/  LOP3.LUT R32, R2, 0x800, RZ, 0xfc, !PT ;  /* 0x0000080002207812 */ /* 0x000fe400078efcff */
        /* <DEDUP_REMOVED lines=117> */
[C---:B------:R-:W-:Y:S01]  /*5690*/  @!P1 ISETP.GE.AND P4, PT, R34.reuse, R25, PT ;  /* 0x000000192200920c */ /* 0x040fe20003f86270 */
[----:B------:R1:W5:Y:S03]  /*56a0*/  @!P0 LDG.E R15, desc[UR8][R28.64] ;  /* 0x000000081c0f8981 */ /* 0x000366000c1e1900 */
        /* <DEDUP_REMOVED lines=9> */
[----:B------:R-:W-:Y:S01]  /*5740*/  @!P1 LEA.HI.X R31, R27, R19, R32, 0x2, P3 ;  /* 0x000000131b1f9211 */ /* 0x000fe200018f1420 */
[C---:B------:R-:W-:Y:S01]  /*5750*/  @!P2 IMAD.IADD R27, R2.reuse, 0x1, -R25 ;  /* 0x00000001021ba824 */ /* 0x040fe200078e0a19 */
[----:B------:R-:W-:-:S04]  /*5760*/  @!P2 ISETP.GE.AND P3, PT, R2, R25, PT ;  /* 0x000000190200a20c */ /* 0x000fc80003f66270 */
[----:B------:R-:W-:Y:S02]  /*5770*/  @!P2 SHF.R.S32.HI R34, RZ, 0x1f, R27 ;  /* 0x0000001fff22a819 */ /* 0x000fe4000001141b */
[----:B------:R-:W-:Y:S02]  /*5780*/  @!P2 SEL R27, R2, R27, !P3 ;  /* 0x0000001b021ba207 */ /* 0x000fe40005800000 */
[----:B------:R-:W-:Y:S02]  /*5790*/  @!P2 SEL R18, R16, R26, !P3 ;  /* 0x0000001a1012a207 */ /* 0x000fe40005800000 */
[----:B------:R-:W-:Y:S02]  /*57a0*/  @!P2 SEL R34, R34, RZ, P3 ;  /* 0x000000ff2222a207 */ /* 0x000fe40001800000 */
[----:B------:R-:W-:Y:S02]  /*57b0*/  @!P2 IADD3 R27, P4, PT, R27, R18, RZ ;  /* 0x000000121b1ba210 */ /* 0x000fe40007f9e0ff */
[----:B------:R-:W-:-:S05]  /*57c0*/  @!P2 SEL R19, R17, R24, !P3 ;  /* 0x000000181113a207 */ /* 0x000fca0005800000 */
[----:B------:R-:W-:Y:S02]  /*57d0*/  @!P2 IMAD.X R34, R34, 0x1, R19, P4 ;  /* 0x000000012222a824 */ /* 0x000fe400020e0613 */
[----:B------:R-:W0:Y:S02]  /*57e0*/  @!P2 LDC.64 R18, c[0x0][0x3a0] ;  /* 0x0000e800ff12ab82 */ /* 0x000e240000000a00 */
[----:B0-----:R-:W-:-:S04]  /*57f0*/  @!P2 LEA R32, P3, R27, R18, 0x2 ;  /* 0x000000121b20a211 */ /* 0x001fc800078610ff */
[----:B------:R-:W-:Y:S02]  /*5800*/  @!P2 LEA.HI.X R33, R27, R19, R34, 0x2, P3 ;  /* 0x000000131b21a211 */ /* 0x000fe400018f1422 */
[----:B------:R-:W-:-:S03]  /*5810*/  LOP3.LUT R34, R2, 0x1000, RZ, 0xfc, !PT ;  /* 0x0000100002227812 */ /* 0x000fc600078efcff */
[----:B------:R1:W5:Y:S01]  /*5820*/  @!P2 LDG.E R21, desc[UR8][R32.64] ;  /* 0x000000082015a981 */ /* 0x000362000c1e1900 */
[----:B------:R-:W-:-:S13]  /*5830*/  ISETP.GE.AND P4, PT, R34, R23, PT ;  /* 0x000000172200720c */ /* 0x000fda0003f86270 */
[----:B------:R-:W0:Y:S01]  /*5840*/  @!P4 LDC.64 R18, c[0x0][0x3a0] ;  /* 0x0000e800ff12cb82 */ /* 0x000e220000000a00 */
[C---:B------:R-:W-:Y:S01]  /*5850*/  @!P4 IMAD.IADD R27, R34.reuse, 0x1, -R25 ;  /* 0x00000001221bc824 */ /* 0x040fe200078e0a19 */
[----:B------:R-:W-:-:S04]  /*5860*/  @!P4 ISETP.GE.AND P5, PT, R34, R25, PT ;  /* 0x000000192200c20c */ /* 0x000fc80003fa6270 */
[----:B------:R-:W-:Y:S02]  /*5870*/  @!P4 SEL R35, R34, R27, !P5 ;  /* 0x0000001b2223c207 */ /* 0x000fe40006800000 */
[----:B------:R-:W-:Y:S02]  /*5880*/  @!P4 SEL R26, R16, R26, !P5 ;  /* 0x0000001a101ac207 */ /* 0x000fe40006800000 */
[----:B------:R-:W-:Y:S01]  /*5890*/  @!P4 SHF.R.S32.HI R27, RZ, 0x1f, R27 ;  /* 0x0000001fff1bc819 */ /* 0x000fe2000001141b */
[----:B------:R1:W5:Y:S01]  /*58a0*/  @!P1 LDG.E R16, desc[UR8][R30.64] ;  /* 0x000000081e109981 */ /* 0x000362000c1e1900 */
[----:B------:R-:W-:Y:S02]  /*58b0*/  @!P4 SEL R24, R17, R24, !P5 ;  /* 0x000000181118c207 */ /* 0x000fe40006800000 */
[----:B------:R-:W-:Y:S02]  /*58c0*/  @!P4 IADD3 R26, P3, PT, R35, R26, RZ ;  /* 0x0000001a231ac210 */ /* 0x000fe40007f7e0ff */
[----:B------:R-:W-:-:S05]  /*58d0*/  @!P4 SEL R27, R27, RZ, P5 ;  /* 0x000000ff1b1bc207 */ /* 0x000fca0002800000 */
[----:B------:R-:W-:Y:S01]  /*58e0*/  @!P4 IMAD.X R24, R27, 0x1, R24, P3 ;  /* 0x000000011b18c824 */ /* 0x000fe200018e0618 */
[----:B0-----:R-:W-:-:S04]  /*58f0*/  @!P4 LEA R18, P3, R26, R18, 0x2 ;  /* 0x000000121a12c211 */ /* 0x001fc800078610ff */
[----:B------:R-:W-:-:S05]  /*5900*/  @!P4 LEA.HI.X R19, R26, R19, R24, 0x2, P3 ;  /* 0x000000131a13c211 */ /* 0x000fca00018f1418 */
[----:B------:R1:W5:Y:S04]  /*5910*/  @!P4 LDG.E R17, desc[UR8][R18.64] ;  /* 0x000000081211c981 */ /* 0x000368000c1e1900 */
.L_x_75:
[----:B------:R-:W-:Y:S05]  /*5920*/  BSYNC.RECONVERGENT B0 ;  /* 0x0000000000007941 */ /* 0x000fea0003800200 */
.L_x_41:
[----:B01234-:R-:W0:Y:S01]  /*5930*/  S2R R19, SR_CgaCtaId ;  /* 0x0000000000137919 */ /* 0x01fe220000008800 */
[----:B------:R-:W-:-:S04]  /*5940*/  MOV R18, 0x400 ;  /* 0x0000040000127802 */ /* 0x000fc80000000f00 */
[----:B0-----:R-:W-:-:S05]  /*5950*/  LEA R18, R19, R18, 0x18 ;  /* 0x0000001213127211 */ /* 0x001fca00078ec0ff */
[----:B------:R-:W-:-:S05]  /*5960*/  IMAD R24, R2, 0x4, R18 ;  /* 0x0000000402187824 */ /* 0x000fca00078e0212 */
[----:B-----5:R-:W-:Y:S04]  /*5970*/  STS [R24], R21 ;  /* 0x0000001518007388 */ /* 0x020fe80000000800 */
[----:B------:R-:W-:Y:S04]  /*5980*/  STS [R24+0x400], R20 ;  /* 0x0004001418007388 */ /* 0x000fe80000000800 */
[----:B------:R-:W-:Y:S04]  /*5990*/  STS [R24+0x800], R3 ;  /* 0x0008000318007388 */ /* 0x000fe80000000800 */
[----:B------:R0:W-:Y:S04]  /*59a0*/  STS [R24+0xc00], R4 ;  /* 0x000c000418007388 */ /* 0x0001e80000000800 */
[----:B------:R-:W-:Y:S04]  /*59b0*/  STS [R24+0x1000], R5 ;  /* 0x0010000518007388 */ /* 0x000fe80000000800 */
[----:B------:R-:W-:Y:S04]  /*59c0*/  STS [R24+0x1400], R6 ;  /* 0x0014000618007388 */ /* 0x000fe80000000800 */
[----:B------:R1:W-:Y:S04]  /*59d0*/  STS [R24+0x1800], R7 ;  /* 0x0018000718007388 */ /* 0x0003e80000000800 */
[----:B------:R-:W-:Y:S04]  /*59e0*/  STS [R24+0x1c00], R8 ;  /* 0x001c000818007388 */ /* 0x000fe80000000800 */
[----:B------:R-:W-:Y:S04]  /*59f0*/  STS [R24+0x2000], R9 ;  /* 0x0020000918007388 */ /* 0x000fe80000000800 */
[----:B------:R-:W-:Y:S04]  /*5a00*/  STS [R24+0x2400], R10 ;  /* 0x0024000a18007388 */ /* 0x000fe80000000800 */
[----:B------:R-:W-:Y:S04]  /*5a10*/  STS [R24+0x2800], R11 ;  /* 0x0028000b18007388 */ /* 0x000fe80000000800 */
[----:B------:R-:W-:Y:S04]  /*5a20*/  STS [R24+0x2c00], R12 ;  /* 0x002c000c18007388 */ /* 0x000fe80000000800 */
[----:B------:R-:W-:Y:S04]  /*5a30*/  STS [R24+0x3000], R13 ;  /* 0x0030000d18007388 */ /* 0x000fe80000000800 */
[----:B------:R2:W-:Y:S04]  /*5a40*/  STS [R24+0x3400], R14 ;  /* 0x0034000e18007388 */ /* 0x0005e80000000800 */
[----:B------:R3:W-:Y:S04]  /*5a50*/  STS [R24+0x3800], R15 ;  /* 0x0038000f18007388 */ /* 0x0007e80000000800 */
[----:B------:R4:W-:Y:S04]  /*5a60*/  STS [R24+0x3c00], R16 ;  /* 0x003c001018007388 */ /* 0x0009e80000000800 */
[----:B------:R4:W-:Y:S01]  /*5a70*/  STS [R24+0x4000], R17 ;  /* 0x0040001118007388 */ /* 0x0009e20000000800 */
[----:B------:R-:W-:Y:S01]  /*5a80*/  BAR.SYNC.DEFER_BLOCKING 0x0 ;  /* 0x0000000000007b1d */ /* 0x000fe20000010000 */
[----:B0-----:R-:W-:-:S05]  /*5a90*/  IMAD R4, R2, 0x11, RZ ;  /* 0x0000001102047824 */ /* 0x001fca00078e02ff */
[----:B------:R-:W0:Y:S02]  /*5aa0*/  LDCU UR4, c[0x0][0x3b8] ;  /* 0x00007700ff0477ac */ /* 0x000e240008000800 */
[----:B------:R-:W-:Y:S01]  /*5ab0*/  PREEXIT ;  /* 0x000000000000782d */ /* 0x000fe20000000000 */
[----:B------:R-:W-:Y:S01]  /*5ac0*/  BSSY.RECONVERGENT B0, `(.L_x_76) ;  /* 0x0000021000007945 */ /* 0x000fe20003800200 */
[----:B-1----:R-:W-:Y:S01]  /*5ad0*/  IMAD R7, R25, 0x4, R18 ;  /* 0x0000000419077824 */ /* 0x002fe200078e0212 */
[----:B------:R-:W0:Y:S01]  /*5ae0*/  LDCU.64 UR6, c[0x0][0x3b0] ;  /* 0x00007600ff0677ac */ /* 0x000e220008000a00 */
        /* <DEDUP_REMOVED lines=9> */
[----:B---3--:R-:W-:Y:S02]  /*5b80*/  IMAD.U32 R15, RZ, RZ, UR7 ;  /* 0x00000007ff0f7e24 */ /* 0x008fe4000f8e00ff */
[----:B----4-:R-:W-:Y:S05]  /*5b90*/  @P0 BRA `(.L_x_77) ;  /* 0x00000000004c0947 */ /* 0x010fea0003800000 */
[----:B------:R-:W-:-:S07]  /*5ba0*/  IMAD.MOV.U32 R11, RZ, RZ, R5 ;  /* 0x000000ffff0b7224 */ /* 0x000fce00078e0005 */
.L_x_78:
        /* <DEDUP_REMOVED lines=18> */
.L_x_77:
[----:B------:R-:W-:Y:S05]  /*5cd0*/  BSYNC.RECONVERGENT B0 ;  /* 0x0000000000007941 */ /* 0x000fea0003800200 */
.L_x_76:
        /* <DEDUP_REMOVED lines=18> */
.L_x_80:
[----:B------:R-:W-:Y:S05]  /*5e00*/  BSYNC.RECONVERGENT B0 ;  /* 0x0000000000007941 */ /* 0x000fea0003800200 */
.L_x_79:
        /* <DEDUP_REMOVED lines=21> */
.L_x_82:
[----:B------:R-:W-:Y:S05]  /*5f60*/  BSYNC.RECONVERGENT B0 ;  /* 0x0000000000007941 */ /* 0x000fea0003800200 */
.L_x_81:
[----:B------:R-:W-:Y:S01]  /*5f70*/  @!P0 IMAD.MOV R13, RZ, RZ, R10 ;  /* 0x000000ffff0d8224 */ /* 0x000fe200078e020a */
[----:B------:R-:W-:Y:S01]  /*5f80*/  BSSY.RECONVERGENT B0, `(.L_x_83) ;  /* 0x0000014000007945 */ /* 0x000fe20003800200 */
[----:B------:R-:W-:Y:S01]  /*5f90*/  @P0 IMAD.MOV R16, RZ, RZ, R12 ;  /* 0x000000ffff100224 */ /* 0x000fe200078e020c */
[----:B-12---:R-:W-:Y:S01]  /*5fa0*/  SEL R6, R4, R3, P0 ;  /* 0x0000000304067207 */ /* 0x006fe20000000000 */
        /* <DEDUP_REMOVED lines=17> */
.L_x_84:
[----:B------:R-:W-:Y:S05]  /*60c0*/  BSYNC.RECONVERGENT B0 ;  /* 0x0000000000007941 */ /* 0x000fea0003800200 */
.L_x_83:
        /* <DEDUP_REMOVED lines=21> */
.L_x_86:
[----:B------:R-:W-:Y:S05]  /*6220*/  BSYNC.RECONVERGENT B0 ;  /* 0x0000000000007941 */ /* 0x000fea0003800200 */
.L_x_85:
        /* <DEDUP_REMOVED lines=21> */
.L_x_88:
[----:B------:R-:W-:Y:S05]  /*6380*/  BSYNC.RECONVERGENT B0 ;  /* 0x0000000000007941 */ /* 0x000fea0003800200 */
.L_x_87:
        /* <DEDUP_REMOVED lines=21> */
.L_x_90:
[----:B------:R-:W-:Y:S05]  /*64e0*/  BSYNC.RECONVERGENT B0 ;  /* 0x0000000000007941 */ /* 0x000fea0003800200 */
.L_x_89:
        /* <DEDUP_REMOVED lines=21> */
.L_x_92:
[----:B------:R-:W-:Y:S05]  /*6640*/  BSYNC.RECONVERGENT B0 ;  /* 0x0000000000007941 */ /* 0x000fea0003800200 */
.L_x_91:
        /* <DEDUP_REMOVED lines=21> */
.L_x_94:
[----:B------:R-:W-:Y:S05]  /*67a0*/  BSYNC.RECONVERGENT B0 ;  /* 0x0000000000007941 */ /* 0x000fea0003800200 */
.L_x_93:
        /* <DEDUP_REMOVED lines=21> */
.L_x_96:
[----:B------:R-:W-:Y:S05]  /*6900*/  BSYNC.RECONVERGENT B0 ;  /* 0x0000000000007941 */ /* 0x000fea0003800200 */
.L_x_95:
        /* <DEDUP_REMOVED lines=21> */
.L_x_98:
[----:B------:R-:W-:Y:S05]  /*6a60*/  BSYNC.RECONVERGENT B0 ;  /* 0x0000000000007941 */ /* 0x000fea0003800200 */
.L_x_97:
[----:B------:R-:W-:Y:S01]  /*6a70*/  @!P0 IMAD.MOV R24, RZ, RZ, R19 ;  /* 0x000000ffff188224 */ /* 0x000fe200078e0213 */
[----:B------:R-:W-:Y:S01]  /*6a80*/  BSSY.RECONVERGENT B0, `(.L_x_99) ;  /* 0x0000014000007945 */ /* 0x000fe20003800200 */
[----:B------:R-:W-:Y:S01]  /*6a90*/  @P0 IMAD.MOV R26, RZ, RZ, R22 ;  /* 0x000000ffff1a0224 */ /* 0x000fe200078e0216 */
[----:B-12---:R-:W-:Y:S01]  /*6aa0*/  SEL R19, R4, R3, P0 ;  /* 0x0000000304137207 */ /* 0x006fe20000000000 */
[C-C-:B0-----:R-:W-:Y:S01]  /*6ab0*/  @P0 IMAD R17, R24.reuse, 0x4, R18.reuse ;  /* 0x0000000418110824 */ /* 0x141fe200078e0212 */
        /* <DEDUP_REMOVED lines=16> */
.L_x_100:
[----:B------:R-:W-:Y:S05]  /*6bc0*/  BSYNC.RECONVERGENT B0 ;  /* 0x0000000000007941 */ /* 0x000fea0003800200 */
.L_x_99:
        /* <DEDUP_REMOVED lines=21> */
.L_x_102:
[----:B------:R-:W-:Y:S05]  /*6d20*/  BSYNC.RECONVERGENT B0 ;  /* 0x0000000000007941 */ /* 0x000fea0003800200 */
.L_x_101:
        /* <DEDUP_REMOVED lines=21> */
.L_x_104:
[----:B------:R-:W-:Y:S05]  /*6e80*/  BSYNC.RECONVERGENT B0 ;  /* 0x0000000000007941 */ /* 0x000fea0003800200 */
.L_x_103:
        /* <DEDUP_REMOVED lines=21> */
.L_x_106:
[----:B------:R-:W-:Y:S05]  /*6fe0*/  BSYNC.RECONVERGENT B0 ;  /* 0x0000000000007941 */ /* 0x000fea0003800200 */
.L_x_105:
        /* <DEDUP_REMOVED lines=21> */
.L_x_108:
[----:B------:R-:W-:Y:S05]  /*7140*/  BSYNC.RECONVERGENT B0 ;  /* 0x0000000000007941 */ /* 0x000fea0003800200 */
.L_x_107:
        /* <DEDUP_REMOVED lines=20> */
.L_x_110:
[----:B------:R-:W-:Y:S05]  /*7290*/  BSYNC.RECONVERGENT B0 ;  /* 0x0000000000007941 */ /* 0x000fea0003800200 */
.L_x_109:
        /* <DEDUP_REMOVED lines=21> */
.L_x_112:
[----:B------:R-:W-:Y:S05]  /*73f0*/  BSYNC.RECONVERGENT B0 ;  /* 0x0000000000007941 */ /* 0x000fea0003800200 */
.L_x_111:
[----:B------:R-:W-:Y:S06]  /*7400*/  BAR.SYNC.DEFER_BLOCKING 0x0 ;  /* 0x0000000000007b1d */ /* 0x000fec0000010000 */
[----:B------:R-:W-:Y:S05]  /*7410*/  BRA.U !UP0, `(.L_x_113) ;  /* 0x0000000508a87547 */ /* 0x000fea000b800000 */
[----:B------:R-:W0:Y:S01]  /*7420*/  S2R R3, SR_LANEID ;  /* 0x0000000000037919 */ /* 0x000e220000000000 */
[----:B--2---:R-:W-:Y:S01]  /*7430*/  SHF.R.U32.HI R4, RZ, 0x5, R2 ;  /* 0x00000005ff047819 */ /* 0x004fe20000011602 */
[----:B------:R-:W1:Y:S01]  /*7440*/  LDCU.64 UR4, c[0x0][0x3a0] ;  /* 0x00007400ff0477ac */ /* 0x000e620008000a00 */
[----:B------:R-:W-:-:S03]  /*7450*/  ISETP.NE.AND P0, PT, R2, RZ, PT ;  /* 0x000000ff0200720c */ /* 0x000fc60003f05270 */
[----:B0-----:R-:W-:-:S04]  /*7460*/  IMAD R4, R4, 0x20, R3 ;  /* 0x0000002004047824 */ /* 0x001fc800078e0203 */
[----:B------:R-:W-:-:S04]  /*7470*/  IMAD R4, R4, 0x11, RZ ;  /* 0x0000001104047824 */ /* 0x000fc800078e02ff */
[----:B------:R-:W-:Y:S02]  /*7480*/  IMAD R3, R3, -0x10, R4 ;  /* 0xfffffff003037824 */ /* 0x000fe400078e0204 */
[--C-:B------:R-:W-:Y:S02]  /*7490*/  IMAD R16, R4, 0x4, R18.reuse ;  /* 0x0000000404107824 */ /* 0x100fe400078e0212 */
[----:B------:R-:W-:Y:S01]  /*74a0*/  IMAD R28, R3, 0x4, R18 ;  /* 0x00000004031c7824 */ /* 0x000fe200078e0212 */
[C---:B------:R-:W-:Y:S02]  /*74b0*/  LOP3.LUT R3, R2.reuse, 0x3e0, RZ, 0xc0, !PT ;  /* 0x000003e002037812 */ /* 0x040fe400078ec0ff */
[----:B------:R-:W-:Y:S01]  /*74c0*/  STS [R16], R5 ;  /* 0x0000000510007388 */ /* 0x000fe20000000800 */
[----:B------:R-:W-:-:S03]  /*74d0*/  LOP3.LUT R2, R2, 0x1f, RZ, 0xc0, !PT ;  /* 0x0000001f02027812 */ /* 0x000fc600078ec0ff */
[----:B------:R-:W-:Y:S02]  /*74e0*/  STS [R16+0x4], R6 ;  /* 0x0000040610007388 */ /* 0x000fe40000000800 */
[----:B------:R-:W-:Y:S02]  /*74f0*/  IMAD R2, R3, 0x11, R2 ;  /* 0x0000001103027824 */ /* 0x000fe400078e0202 */
[----:B------:R0:W-:Y:S01]  /*7500*/  STS [R16+0x8], R7 ;  /* 0x0000080710007388 */ /* 0x0001e20000000800 */
[----:B------:R-:W-:-:S03]  /*7510*/  IMAD.MOV.U32 R3, RZ, RZ, RZ ;  /* 0x000000ffff037224 */ /* 0x000fc600078e00ff */
[----:B------:R-:W-:Y:S04]  /*7520*/  STS [R16+0xc], R8 ;  /* 0x00000c0810007388 */ /* 0x000fe80000000800 */
[----:B------:R-:W-:Y:S01]  /*7530*/  STS [R16+0x10], R9 ;  /* 0x0000100910007388 */ /* 0x000fe20000000800 */
[----:B0-----:R-:W-:-:S03]  /*7540*/  IMAD.WIDE.U32 R6, R0, 0x1100, R2 ;  /* 0x0000110000067825 */ /* 0x001fc600078e0002 */
[----:B------:R-:W-:Y:S01]  /*7550*/  STS [R16+0x14], R10 ;  /* 0x0000140a10007388 */ /* 0x000fe20000000800 */
[----:B------:R-:W-:-:S03]  /*7560*/  VIADD R3, R2, 0x20 ;  /* 0x0000002002037836 */ /* 0x000fc60000000000 */
[----:B------:R-:W-:Y:S01]  /*7570*/  STS [R16+0x18], R11 ;  /* 0x0000180b10007388 */ /* 0x000fe20000000800 */
[----:B------:R-:W-:-:S03]  /*7580*/  VIADD R0, R2, 0xc0 ;  /* 0x000000c002007836 */ /* 0x000fc60000000000 */
        /* <DEDUP_REMOVED lines=11> */
[----:B------:R-:W-:Y:S04]  /*7640*/  LDS R14, [R28] ;  /* 0x000000001c0e7984 */ /* 0x000fe80000000800 */
[----:B------:R-:W-:Y:S04]  /*7650*/  LDS R12, [R28+0x80] ;  /* 0x000080001c0c7984 */ /* 0x000fe80000000800 */
        /* <DEDUP_REMOVED lines=15> */
[----:B------:R0:W-:Y:S01]  /*7750*/  @!P0 STS [R18+0x4400], R23 ;  /* 0x0044001712008388 */ /* 0x0001e20000000800 */
[----:B------:R-:W-:Y:S01]  /*7760*/  BAR.SYNC.DEFER_BLOCKING 0x0 ;  /* 0x0000000000007b1d */ /* 0x000fe20000010000 */
[----:B-1----:R-:W-:-:S04]  /*7770*/  LEA R4, P0, R6, UR4, 0x2 ;  /* 0x0000000406047c11 */ /* 0x002fc8000f8010ff */
[----:B------:R-:W-:Y:S01]  /*7780*/  LEA.HI.X R5, R6, UR5, R7, 0x2, P0 ;  /* 0x0000000506057c11 */ /* 0x000fe200080f1407 */
[C---:B0-----:R-:W-:Y:S02]  /*7790*/  VIADD R23, R2.reuse, 0x40 ;  /* 0x0000004002177836 */ /* 0x041fe40000000000 */
[C---:B------:R-:W-:Y:S01]  /*77a0*/  VIADD R7, R2.reuse, 0x80 ;  /* 0x0000008002077836 */ /* 0x040fe20000000000 */
[----:B------:R-:W0:Y:S02]  /*77b0*/  LDS R8, [R18+0x4400] ;  /* 0x0044000012087984 */ /* 0x000e240000000800 */
[CC--:B0-----:R-:W-:Y:S02]  /*77c0*/  ISETP.GE.AND P2, PT, R2.reuse, R8.reuse, PT ;  /* 0x000000080200720c */ /* 0x0c1fe40003f46270 */
[-C--:B------:R-:W-:Y:S01]  /*77d0*/  ISETP.GE.AND P1, PT, R3, R8.reuse, PT ;  /* 0x000000080300720c */ /* 0x080fe20003f26270 */
[C---:B------:R-:W-:Y:S01]  /*77e0*/  VIADD R3, R2.reuse, 0x60 ;  /* 0x0000006002037836 */ /* 0x040fe20000000000 */
[-C--:B------:R-:W-:Y:S01]  /*77f0*/  ISETP.GE.AND P0, PT, R23, R8.reuse, PT ;  /* 0x000000081700720c */ /* 0x080fe20003f06270 */
[C---:B------:R-:W-:Y:S01]  /*7800*/  VIADD R23, R2.reuse, 0xa0 ;  /* 0x000000a002177836 */ /* 0x040fe20000000000 */
[-C--:B------:R-:W-:Y:S01]  /*7810*/  ISETP.GE.AND P6, PT, R7, R8.reuse, PT ;  /* 0x000000080700720c */ /* 0x080fe20003fc6270 */
[C---:B------:R-:W-:Y:S01]  /*7820*/  VIADD R7, R2.reuse, 0x100 ;  /* 0x0000010002077836 */ /* 0x040fe20000000000 */
[-C--:B------:R-:W-:Y:S01]  /*7830*/  ISETP.GE.AND P4, PT, R3, R8.reuse, PT ;  /* 0x000000080300720c */ /* 0x080fe20003f86270 */
[----:B------:R-:W-:Y:S01]  /*7840*/  VIADD R3, R2, 0xe0 ;  /* 0x000000e002037836 */ /* 0x000fe20000000000 */
[----:B------:R-:W-:-:S02]  /*7850*/  ISETP.GE.AND P3, PT, R0, R8, PT ;  /* 0x000000080000720c */ /* 0x000fc40003f66270 */
[-C--:B------:R-:W-:Y:S01]  /*7860*/  ISETP.GE.AND P5, PT, R23, R8.reuse, PT ;  /* 0x000000081700720c */ /* 0x080fe20003fa6270 */
[----:B------:R0:W-:Y:S01]  /*7870*/  @!P2 STG.E desc[UR8][R4.64], R14 ;  /* 0x0000000e0400a986 */ /* 0x0001e2000c101908 */
[-C--:B------:R-:W-:Y:S01]  /*7880*/  ISETP.GE.AND P2, PT, R3, R8.reuse, PT ;  /* 0x000000080300720c */ /* 0x080fe20003f46270 */
[C---:B------:R-:W-:Y:S02]  /*7890*/  VIADD R3, R2.reuse, 0x120 ;  /* 0x0000012002037836 */ /* 0x040fe40000000000 */
[----:B------:R0:W-:Y:S03]  /*78a0*/  @!P0 STG.E desc[UR8][R4.64+0x100], R10 ;  /* 0x0001000a04008986 */ /* 0x0001e6000c101908 */
[-C--:B------:R-:W-:Y:S01]  /*78b0*/  ISETP.GE.AND P0, PT, R3, R8.reuse, PT ;  /* 0x000000080300720c */ /* 0x080fe20003f06270 */
[C---:B------:R-:W-:Y:S01]  /*78c0*/  VIADD R3, R2.reuse, 0x160 ;  /* 0x0000016002037836 */ /* 0x040fe20000000000 */
[----:B------:R0:W-:Y:S01]  /*78d0*/  @!P1 STG.E desc[UR8][R4.64+0x80], R12 ;  /* 0x0000800c04009986 */ /* 0x0001e2000c101908 */
[----:B------:R-:W-:Y:S01]  /*78e0*/  ISETP.GE.AND P1, PT, R7, R8, PT ;  /* 0x000000080700720c */ /* 0x000fe20003f26270 */
[----:B------:R-:W-:-:S02]  /*78f0*/  VIADD R7, R2, 0x140 ;  /* 0x0000014002077836 */ /* 0x000fc40000000000 */
[----:B------:R0:W-:Y:S01]  /*7900*/  @!P6 STG.E desc[UR8][R4.64+0x200], R35 ;  /* 0x000200230400e986 */ /* 0x0001e2000c101908 */
[-C--:B------:R-:W-:Y:S01]  /*7910*/  ISETP.GE.AND P6, PT, R3, R8.reuse, PT ;  /* 0x000000080300720c */ /* 0x080fe20003fc6270 */
[C---:B------:R-:W-:Y:S02]  /*7920*/  VIADD R3, R2.reuse, 0x1a0 ;  /* 0x000001a002037836 */ /* 0x040fe40000000000 */
[----:B------:R0:W-:Y:S01]  /*7930*/  @!P4 STG.E desc[UR8][R4.64+0x180], R37 ;  /* 0x000180250400c986 */ /* 0x0001e2000c101908 */
[-C--:B------:R-:W-:Y:S01]  /*7940*/  ISETP.GE.AND P4, PT, R7, R8.reuse, PT ;  /* 0x000000080700720c */ /* 0x080fe20003f86270 */
[C---:B------:R-:W-:Y:S02]  /*7950*/  VIADD R7, R2.reuse, 0x180 ;  /* 0x0000018002077836 */ /* 0x040fe40000000000 */
        /* <DEDUP_REMOVED lines=8> */
[----:B------:R-:W-:Y:S02]  /*79e0*/  VIADD R3, R2, 0x200 ;  /* 0x0000020002037836 */ /* 0x000fe40000000000 */
[----:B------:R0:W-:Y:S01]  /*79f0*/  @!P2 STG.E desc[UR8][R4.64+0x380], R27 ;  /* 0x0003801b0400a986 */ /* 0x0001e2000c101908 */
[----:B------:R-:W-:-:S03]  /*7a00*/  ISETP.GE.AND P2, PT, R7, R8, PT ;  /* 0x000000080700720c */ /* 0x000fc60003f46270 */
[----:B------:R0:W-:Y:S01]  /*7a10*/  @!P0 STG.E desc[UR8][R4.64+0x480], R25 ;  /* 0x0004801904008986 */ /* 0x0001e2000c101908 */
[----:B------:R-:W-:-:S03]  /*7a20*/  ISETP.GE.AND P0, PT, R3, R8, PT ;  /* 0x000000080300720c */ /* 0x000fc60003f06270 */
[----:B------:R0:W-:Y:S04]  /*7a30*/  @!P4 STG.E desc[UR8][R4.64+0x500], R21 ;  /* 0x000500150400c986 */ /* 0x0001e8000c101908 */
[----:B------:R0:W-:Y:S04]  /*7a40*/  @!P6 STG.E desc[UR8][R4.64+0x580], R19 ;  /* 0x000580130400e986 */ /* 0x0001e8000c101908 */
[----:B------:R0:W-:Y:S04]  /*7a50*/  @!P5 STG.E desc[UR8][R4.64+0x600], R17 ;  /* 0x000600110400d986 */ /* 0x0001e8000c101908 */
[----:B------:R0:W-:Y:S04]  /*7a60*/  @!P3 STG.E desc[UR8][R4.64+0x680], R15 ;  /* 0x0006800f0400b986 */ /* 0x0001e8000c101908 */
[----:B------:R0:W-:Y:S04]  /*7a70*/  @!P2 STG.E desc[UR8][R4.64+0x700], R13 ;  /* 0x0007000d0400a986 */ /* 0x0001e8000c101908 */
[----:B------:R0:W-:Y:S01]  /*7a80*/  @!P1 STG.E desc[UR8][R4.64+0x780], R11 ;  /* 0x0007800b04009986 */ /* 0x0001e2000c101908 */
[----:B------:R-:W-:Y:S05]  /*7a90*/  @P0 EXIT ;  /* 0x000000000000094d */ /* 0x000fea0003800000 */
[----:B------:R-:W-:Y:S01]  /*7aa0*/  STG.E desc[UR8][R4.64+0x800], R9 ;  /* 0x0008000904007986 */ /* 0x000fe2000c101908 */
[----:B------:R-:W-:Y:S05]  /*7ab0*/  EXIT ;  /* 0x000000000000794d */ /* 0x000fea0003800000 */
.L_x_113:
        /* <DEDUP_REMOVED lines=8> */
[----:B------:R-:W-:-:S03]  /*7b40*/  IMAD R3, R3, 0x4, R18 ;  /* 0x0000000403037824 */ /* 0x000fc600078e0212 */
[----:B------:R0:W-:Y:S04]  /*7b50*/  STS [R14], R5 ;  /* 0x000000050e007388 */ /* 0x0001e80000000800 */
[----:B------:R-:W-:Y:S04]  /*7b60*/  STS [R14+0x4], R6 ;  /* 0x000004060e007388 */ /* 0x000fe80000000800 */
[----:B------:R-:W-:Y:S01]  /*7b70*/  STS [R14+0x8], R7 ;  /* 0x000008070e007388 */ /* 0x000fe20000000800 */
[----:B0-----:R-:W-:-:S03]  /*7b80*/  IMAD.WIDE.U32 R4, R0, 0x1100, RZ ;  /* 0x0000110000047825 */ /* 0x001fc600078e00ff */
[----:B------:R-:W-:Y:S01]  /*7b90*/  STS [R14+0xc], R8 ;  /* 0x00000c080e007388 */ /* 0x000fe20000000800 */
[----:B------:R-:W-:-:S03]  /*7ba0*/  LOP3.LUT R0, R4, 0x1f, R2, 0xf8, !PT ;  /* 0x0000001f04007812 */ /* 0x000fc600078ef802 */
        /* <DEDUP_REMOVED lines=14> */
[----:B------:R-:W-:Y:S01]  /*7c90*/  LDS R12, [R3] ;  /* 0x00000000030c7984 */ /* 0x000fe20000000800 */
[----:B0-----:R-:W-:-:S03]  /*7ca0*/  LOP3.LUT R14, R2, 0x3e0, RZ, 0xc0, !PT ;  /* 0x000003e0020e7812 */ /* 0x001fc600078ec0ff */
[----:B------:R-:W-:Y:S04]  /*7cb0*/  LDS R10, [R3+0x80] ;  /* 0x00008000030a7984 */ /* 0x000fe80000000800 */
[----:B------:R-:W-:Y:S01]  /*7cc0*/  LDS R8, [R3+0x100] ;  /* 0x0001000003087984 */ /* 0x000fe20000000800 */
[----:B------:R-:W-:-:S03]  /*7cd0*/  IMAD R35, R14, 0x11, RZ ;  /* 0x000000110e237824 */ /* 0x000fc600078e02ff */
        /* <DEDUP_REMOVED lines=13> */
[----:B------:R0:W-:Y:S04]  /*7db0*/  LDS R7, [R3+0x800] ;  /* 0x0008000003077984 */ /* 0x0001e80000000800 */
[----:B------:R2:W-:Y:S01]  /*7dc0*/  @!P0 STS [R18+0x4400], R23 ;  /* 0x0044001712008388 */ /* 0x0005e20000000800 */
[----:B------:R-:W-:Y:S01]  /*7dd0*/  BAR.SYNC.DEFER_BLOCKING 0x0 ;  /* 0x0000000000007b1d */ /* 0x000fe20000010000 */
[----:B------:R-:W-:-:S02]  /*7de0*/  IADD3 R0, P0, PT, R35, R0, RZ ;  /* 0x0000000023007210 */ /* 0x000fc40007f1e0ff */
[----:B------:R-:W-:-:S03]  /*7df0*/  LOP3.LUT R35, R35, 0x1f, R2, 0xf8, !PT ;  /* 0x0000001f23237812 */ /* 0x000fc600078ef802 */
[----:B0-----:R-:W-:Y:S01]  /*7e00*/  IMAD.X R3, RZ, RZ, R5, P0 ;  /* 0x000000ffff037224 */ /* 0x001fe200000e0605 */
[C---:B-1----:R-:W-:Y:S01]  /*7e10*/  LEA R2, P0, R0.reuse, UR4, 0x2 ;  /* 0x0000000400027c11 */ /* 0x042fe2000f8010ff */
[C---:B------:R-:W-:Y:S02]  /*7e20*/  VIADD R5, R35.reuse, 0x20 ;  /* 0x0000002023057836 */ /* 0x040fe40000000000 */
[C---:B--2---:R-:W-:Y:S01]  /*7e30*/  VIADD R23, R35.reuse, 0x40 ;  /* 0x0000004023177836 */ /* 0x044fe20000000000 */
[----:B------:R-:W-:Y:S01]  /*7e40*/  LEA.HI.X R3, R0, UR5, R3, 0x2, P0 ;  /* 0x0000000500037c11 */ /* 0x000fe200080f1403 */
[C---:B------:R-:W-:Y:S02]  /*7e50*/  VIADD R0, R35.reuse, 0xa0 ;  /* 0x000000a023007836 */ /* 0x040fe40000000000 */
[C---:B------:R-:W-:Y:S01]  /*7e60*/  VIADD R4, R35.reuse, 0xc0 ;  /* 0x000000c023047836 */ /* 0x040fe20000000000 */
[----:B------:R-:W0:Y:S02]  /*7e70*/  LDS R6, [R18+0x4400] ;  /* 0x0044000012067984 */ /* 0x000e240000000800 */
[----:B0-----:R-:W-:-:S02]  /*7e80*/  ISETP.GE.AND P2, PT, R35, R6, PT ;  /* 0x000000062300720c */ /* 0x001fc40003f46270 */
[-C--:B------:R-:W-:Y:S01]  /*7e90*/  ISETP.GE.AND P3, PT, R5, R6.reuse, PT ;  /* 0x000000060500720c */ /* 0x080fe20003f66270 */
[----:B------:R-:W-:Y:S01]  /*7ea0*/  VIADD R5, R35, 0x60 ;  /* 0x0000006023057836 */ /* 0x000fe20000000000 */
[-C--:B------:R-:W-:Y:S01]  /*7eb0*/  ISETP.GE.AND P4, PT, R23, R6.reuse, PT ;  /* 0x000000061700720c */ /* 0x080fe20003f86270 */
[----:B------:R-:W-:Y:S01]  /*7ec0*/  VIADD R23, R35, 0x80 ;  /* 0x0000008023177836 */ /* 0x000fe20000000000 */
[-C--:B------:R-:W-:Y:S02]  /*7ed0*/  ISETP.GE.AND P0, PT, R0, R6.reuse, PT ;  /* 0x000000060000720c */ /* 0x080fe40003f06270 */
[-C--:B------:R-:W-:Y:S01]  /*7ee0*/  ISETP.GE.AND P5, PT, R5, R6.reuse, PT ;  /* 0x000000060500720c */ /* 0x080fe20003fa6270 */
[----:B------:R-:W-:Y:S01]  /*7ef0*/  VIADD R5, R35, 0xe0 ;  /* 0x000000e023057836 */ /* 0x000fe20000000000 */
[-C--:B------:R-:W-:Y:S01]  /*7f00*/  ISETP.GE.AND P6, PT, R23, R6.reuse, PT ;  /* 0x000000061700720c */ /* 0x080fe20003fc6270 */
[----:B------:R-:W-:Y:S01]  /*7f10*/  VIADD R23, R35, 0x100 ;  /* 0x0000010023177836 */ /* 0x000fe20000000000 */
[-C--:B------:R-:W-:Y:S01]  /*7f20*/  ISETP.GE.AND P1, PT, R4, R6.reuse, PT ;  /* 0x000000060400720c */ /* 0x080fe20003f26270 */
[----:B------:R0:W-:Y:S01]  /*7f30*/  @!P2 STG.E desc[UR8][R2.64], R12 ;  /* 0x0000000c0200a986 */ /* 0x0001e2000c101908 */
[----:B------:R-:W-:Y:S01]  /*7f40*/  ISETP.GE.AND P2, PT, R5, R6, PT ;  /* 0x000000060500720c */ /* 0x000fe20003f46270 */
[----:B------:R-:W-:-:S02]  /*7f50*/  VIADD R5, R35, 0x120 ;  /* 0x0000012023057836 */ /* 0x000fc40000000000 */
[----:B------:R0:W-:Y:S01]  /*7f60*/  @!P3 STG.E desc[UR8][R2.64+0x80], R10 ;  /* 0x0000800a0200b986 */ /* 0x0001e2000c101908 */
[-C--:B------:R-:W-:Y:S01]  /*7f70*/  ISETP.GE.AND P3, PT, R23, R6.reuse, PT ;  /* 0x000000061700720c */ /* 0x080fe20003f66270 */
[----:B------:R-:W-:Y:S02]  /*7f80*/  VIADD R23, R35, 0x140 ;  /* 0x0000014023177836 */ /* 0x000fe40000000000 */
[----:B------:R0:W-:Y:S01]  /*7f90*/  @!P4 STG.E desc[UR8][R2.64+0x100], R8 ;  /* 0x000100080200c986 */ /* 0x0001e2000c101908 */
[-C--:B------:R-:W-:Y:S01]  /*7fa0*/  ISETP.GE.AND P4, PT, R5, R6.reuse, PT ;  /* 0x000000060500720c */ /* 0x080fe20003f86270 */
[----:B------:R-:W-:Y:S02]  /*7fb0*/  VIADD R5, R35, 0x160 ;  /* 0x0000016023057836 */ /* 0x000fe40000000000 */
        /* <DEDUP_REMOVED lines=12> */
[----:B------:R-:W-:Y:S01]  /*8080*/  VIADD R35, R35, 0x200 ;  /* 0x0000020023237836 */ /* 0x000fe20000000000 */
[----:B------:R0:W-:Y:S01]  /*8090*/  @!P2 STG.E desc[UR8][R2.64+0x380], R25 ;  /* 0x000380190200a986 */ /* 0x0001e2000c101908 */
[----:B------:R-:W-:-:S03]  /*80a0*/  ISETP.GE.AND P2, PT, R23, R6, PT ;  /* 0x000000061700720c */ /* 0x000fc60003f46270 */
        /* <DEDUP_REMOVED lines=13> */
.L_x_114:
[----:B------:R-:W-:-:S00]  /*8180*/  BRA `(.L_x_114) ;  /* 0xfffffffc00fc7947 */ /* 0x000fc0000383ffff */
[----:B------:R-:W-:-:S00]  /*8190*/  NOP ;  /* 0x0000000000007918 */ /* 0x000fc00000000000 */
        /* <DEDUP_REMOVED lines=14> */
.L_x_1111:


//--------------------- .text._ZN3cub18CUB_300001_SM_10006detail10merge_sort30DeviceMergeSortPartitionKernelIN6thrust24THRUST_300001_SM_1000_NS6detail15normal_iteratorINS5_10device_ptrIiEEEEm17CompareCandMemberiEEvbT_PT2_T0_SF_PSF_T1_SF_i --------------------------
	.section	.text._ZN3cub18CUB_300001_SM_10006detail10merge_sort30DeviceMergeSortPartitionKernelIN6thrust24THRUST_300001_SM_1000_NS6detail15normal_iteratorINS5_10device_ptrIiEEEEm17CompareCandMemberiEEvbT_PT2_T0_SF_PSF_T1_SF_i,"ax",@progbits
	.align	128
        .global         _ZN3cub18CUB_300001_SM_10006detail10merge_sort30DeviceMergeSortPartitionKernelIN6thrust24THRUST_300001_SM_1000_NS6detail15normal_iteratorINS5_10device_ptrIiEEEEm17CompareCandMemberiEEvbT_PT2_T0_SF_PSF_T1_SF_i
        .type           _ZN3cub18CUB_300001_SM_10006detail10merge_sort30DeviceMergeSortPartitionKernelIN6thrust24THRUST_300001_SM_1000_NS6detail15normal_iteratorINS5_10device_ptrIiEEEEm17CompareCandMemberiEEvbT_PT2_T0_SF_PSF_T1_SF_i,@function
        .size           _ZN3cub18CUB_300001_SM_10006detail10merge_sort30DeviceMergeSortPartitionKernelIN6thrust24THRUST_300001_SM_1000_NS6detail15normal_iteratorINS5_10device_ptrIiEEEEm17CompareCandMemberiEEvbT_PT2_T0_SF_PSF_T1_SF_i,(.L_x_1112 - _ZN3cub18CUB_300001_SM_10006detail10merge_sort30DeviceMergeSortPartitionKernelIN6thrust24THRUST_300001_SM_1000_NS6detail15normal_iteratorINS5_10device_ptrIiEEEEm17CompareCandMemberiEEvbT_PT2_T0_SF_PSF_T1_SF_i)
        .other          _ZN3cub18CUB_300001_SM_10006detail10merge_sort30DeviceMergeSortPartitionKernelIN6thrust24THRUST_300001_SM_1000_NS6detail15normal_iteratorINS5_10device_ptrIiEEEEm17CompareCandMemberiEEvbT_PT2_T0_SF_PSF_T1_SF_i,@"STO_CUDA_ENTRY STV_DEFAULT"
_ZN3cub18CUB_300001_SM_10006detail10merge_sort30DeviceMergeSortPartitionKernelIN6thrust24THRUST_300001_SM_1000_NS6detail15normal_iteratorINS5_10device_ptrIiEEEEm17CompareCandMemberiEEvbT_PT2_T0_SF_PSF_T1_SF_i:
.text._ZN3cub18CUB_300001_SM_10006detail10merge_sort30DeviceMergeSortPartitionKernelIN6thrust24THRUST_300001_SM_1000_NS6detail15normal_iteratorINS5_10device_ptrIiEEEEm17CompareCandMemberiEEvbT_PT2_T0_SF_PSF_T1_SF_i:
[----:B------:R-:W-:Y:S01]  /*0000*/  LDC R1, c[0x0][0x37c] ;  /* 0x0000df00ff017b82 */ /* 0x000fe20000000800 */
[----:B------:R-:W0:Y:S01]  /*0010*/  S2R R2, SR_CTAID.X ;  /* 0x0000000000027919 */ /* 0x000e220000002500 */
[----:B------:R-:W0:Y:S01]  /*0020*/  LDCU UR4, c[0x0][0x360] ;  /* 0x00006c00ff0477ac */ /* 0x000e220008000800 */
[----:B------:R-:W0:Y:S01]  /*0030*/  S2R R3, SR_TID.X ;  /* 0x0000000000037919 */ /* 0x000e220000002100 */
[----:B------:R-:W1:Y:S01]  /*0040*/  LDCU.64 UR10, c[0x0][0x3a0] ;  /* 0x00007400ff0a77ac */ /* 0x000e620008000a00 */
[----:B0-----:R-:W-:-:S05]  /*0050*/  IMAD R2, R2, UR4, R3 ;  /* 0x0000000402027c24 */ /* 0x001fca000f8e0203 */
[----:B-1----:R-:W-:-:S04]  /*0060*/  ISETP.GE.U32.AND P0, PT, R2, UR10, PT ;  /* 0x0000000a02007c0c */ /* 0x002fc8000bf06070 */
[----:B------:R-:W-:-:S13]  /*0070*/  ISETP.GE.U32.AND.EX P0, PT, RZ, UR11, PT, P0 ;  /* 0x0000000bff007c0c */ /* 0x000fda000bf06100 */
[----:B------:R-:W-:Y:S05]  /*0080*/  @P0 EXIT ;  /* 0x000000000000094d */ /* 0x000fea0003800000 */
[----:B------:R-:W0:Y:S01]  /*0090*/  LDCU.64 UR6, c[0x0][0x3c0] ;  /* 0x00007800ff0677ac */ /* 0x000e220008000a00 */
[----:B------:R-:W1:Y:S01]  /*00a0*/  LDC R0, c[0x0][0x3c8] ;  /* 0x0000f200ff007b82 */ /* 0x000e620000000800 */
[----:B------:R-:W-:Y:S01]  /*00b0*/  ACQBULK ;  /* 0x000000000000782e */ /* 0x000fe20000000000 */
[----:B------:R-:W2:Y:S01]  /*00c0*/  LDCU.64 UR8, c[0x0][0x358] ;  /* 0x00006b00ff0877ac */ /* 0x000ea20008000a00 */
[----:B0-----:R-:W-:Y:S02]  /*00d0*/  UIADD3 UR4, UPT, UPT, -UR6, URZ, URZ ;  /* 0x000000ff06047290 */ /* 0x001fe4000fffe1ff */
[----:B------:R-:W-:-:S04]  /*00e0*/  USHF.R.U32.HI UR5, URZ, 0x1, UR7 ;  /* 0x00000001ff057899 */ /* 0x000fc80008011607 */
[----:B------:R-:W-:Y:S01]  /*00f0*/  LOP3.LUT R3, R2, UR4, RZ, 0xc0, !PT ;  /* 0x0000000402037c12 */ /* 0x000fe2000f8ec0ff */
[----:B------:R-:W-:Y:S01]  /*0100*/  USHF.R.U64 UR4, UR6, 0x1, UR7 ;  /* 0x0000000106047899 */ /* 0x000fe20008001207 */
[----:B-1----:R-:W-:Y:S01]  /*0110*/  SHF.R.S32.HI R9, RZ, 0x1f, R0 ;  /* 0x0000001fff097819 */ /* 0x002fe20000011400 */
[----:B------:R-:W-:Y:S02]  /*0120*/  IMAD R6, R0, UR5, RZ ;  /* 0x0000000500067c24 */ /* 0x000fe4000f8e02ff */
[----:B------:R-:W-:-:S04]  /*0130*/  IMAD.WIDE.U32 R4, R3, R0, RZ ;  /* 0x0000000003047225 */ /* 0x000fc800078e00ff */
[----:B------:R-:W-:-:S04]  /*0140*/  IMAD.WIDE.U32 R12, R0, UR4, RZ ;  /* 0x00000004000c7c25 */ /* 0x000fc8000f8e00ff */
[C---:B------:R-:W-:Y:S01]  /*0150*/  IMAD R7, R9.reuse, UR4, R6 ;  /* 0x0000000409077c24 */ /* 0x040fe2000f8e0206 */
[----:B------:R-:W-:Y:S01]  /*0160*/  IADD3 R6, P2, PT, R2, 0x1, RZ ;  /* 0x0000000102067810 */ /* 0x000fe20007f5e0ff */
[----:B------:R-:W-:Y:S01]  /*0170*/  IMAD R5, R9, R3, R5 ;  /* 0x0000000309057224 */ /* 0x000fe200078e0205 */
[----:B------:R-:W-:Y:S01]  /*0180*/  LOP3.LUT R3, RZ, R4, RZ, 0x33, !PT ;  /* 0x00000004ff037212 */ /* 0x000fe200078e33ff */
[----:B------:R-:W-:Y:S01]  /*0190*/  IMAD.IADD R13, R13, 0x1, R7 ;  /* 0x000000010d0d7824 */ /* 0x000fe200078e0207 */
[----:B------:R-:W0:Y:S01]  /*01a0*/  LDCU.64 UR4, c[0x0][0x398] ;  /* 0x00007300ff0477ac */ /* 0x000e220008000a00 */
[----:B------:R-:W-:Y:S01]  /*01b0*/  ISETP.NE.U32.AND P0, PT, R6, UR10, PT ;  /* 0x0000000a06007c0c */ /* 0x000fe2000bf05070 */
[----:B------:R-:W-:Y:S01]  /*01c0*/  IMAD.X R6, RZ, RZ, RZ, P2 ;  /* 0x000000ffff067224 */ /* 0x000fe200010e06ff */
[----:B------:R-:W-:Y:S02]  /*01d0*/  ISETP.LT.U32.AND P1, PT, R12, R3, PT ;  /* 0x000000030c00720c */ /* 0x000fe40003f21070 */
[----:B------:R-:W-:-:S02]  /*01e0*/  LOP3.LUT R8, RZ, R5, RZ, 0x33, !PT ;  /* 0x00000005ff087212 */ /* 0x000fc400078e33ff */
[----:B------:R-:W-:Y:S02]  /*01f0*/  ISETP.NE.AND.EX P0, PT, R6, UR11, PT, P0 ;  /* 0x0000000b06007c0c */ /* 0x000fe4000bf05300 */
[----:B------:R-:W-:-:S04]  /*0200*/  ISETP.LT.U32.AND.EX P1, PT, R13, R8, PT, P1 ;  /* 0x000000080d00720c */ /* 0x000fc80003f21110 */
[----:B------:R-:W-:Y:S02]  /*0210*/  SEL R3, R12, R3, P1 ;  /* 0x000000030c037207 */ /* 0x000fe40000800000 */
[----:B------:R-:W-:Y:S02]  /*0220*/  SEL R8, R13, R8, P1 ;  /* 0x000000080d087207 */ /* 0x000fe40000800000 */
[----:B------:R-:W-:-:S03]  /*0230*/  IADD3 R6, P1, PT, R3, R4, RZ ;  /* 0x0000000403067210 */ /* 0x000fc60007f3e0ff */
[----:B------:R-:W1:Y:S02]  /*0240*/  @!P0 LDC.64 R10, c[0x0][0x3a8] ;  /* 0x0000ea00ff0a8b82 */ /* 0x000e640000000a00 */
[----:B------:R-:W-:Y:S01]  /*0250*/  IMAD.X R3, R8, 0x1, R5, P1 ;  /* 0x0000000108037824 */ /* 0x000fe200008e0605 */
[----:B0-----:R-:W-:-:S04]  /*0260*/  ISETP.LT.U32.AND P1, PT, R6, UR4, PT ;  /* 0x0000000406007c0c */ /* 0x001fc8000bf21070 */
[----:B------:R-:W-:-:S04]  /*0270*/  ISETP.LT.U32.AND.EX P1, PT, R3, UR5, PT, P1 ;  /* 0x0000000503007c0c */ /* 0x000fc8000bf21110 */
[----:B------:R-:W-:Y:S02]  /*0280*/  SEL R6, R6, UR4, P1 ;  /* 0x0000000406067c07 */ /* 0x000fe40008800000 */
[----:B------:R-:W-:Y:S02]  /*0290*/  SEL R7, R3, UR5, P1 ;  /* 0x0000000503077c07 */ /* 0x000fe40008800000 */
[----:B------:R-:W-:Y:S02]  /*02a0*/  LOP3.LUT R15, RZ, R6, RZ, 0x33, !PT ;  /* 0x00000006ff0f7212 */ /* 0x000fe400078e33ff */
[----:B------:R-:W-:Y:S02]  /*02b0*/  LOP3.LUT R17, RZ, R7, RZ, 0x33, !PT ;  /* 0x00000007ff117212 */ /* 0x000fe400078e33ff */
[----:B------:R-:W-:-:S04]  /*02c0*/  ISETP.LT.U32.AND P1, PT, R12, R15, PT ;  /* 0x0000000f0c00720c */ /* 0x000fc80003f21070 */
[C---:B------:R-:W-:Y:S02]  /*02d0*/  ISETP.LT.U32.AND.EX P1, PT, R13.reuse, R17, PT, P1 ;  /* 0x000000110d00720c */ /* 0x040fe40003f21110 */
[----:B-1----:R-:W-:Y:S02]  /*02e0*/  @!P0 LEA R10, P2, R2, R10, 0x3 ;  /* 0x0000000a020a8211 */ /* 0x002fe400078418ff */
[----:B------:R-:W-:Y:S02]  /*02f0*/  SEL R15, R12, R15, P1 ;  /* 0x0000000f0c0f7207 */ /* 0x000fe40000800000 */
[----:B------:R-:W-:Y:S02]  /*0300*/  SEL R17, R13, R17, P1 ;  /* 0x000000110d117207 */ /* 0x000fe40000800000 */
[----:B------:R-:W-:Y:S02]  /*0310*/  IADD3 R15, P3, PT, R15, R6, RZ ;  /* 0x000000060f0f7210 */ /* 0x000fe40007f7e0ff */
[----:B------:R-:W-:-:S02]  /*0320*/  ISETP.LT.U32.AND P1, PT, R4, UR4, PT ;  /* 0x0000000404007c0c */ /* 0x000fc4000bf21070 */
[----:B------:R-:W-:Y:S01]  /*0330*/  @!P0 LEA.HI.X R11, R2, R11, RZ, 0x3, P2 ;  /* 0x0000000b020b8211 */ /* 0x000fe200010f1cff */
[----:B------:R-:W-:Y:S01]  /*0340*/  IMAD.X R17, R17, 0x1, R7, P3 ;  /* 0x0000000111117824 */ /* 0x000fe200018e0607 */
[----:B------:R-:W-:Y:S02]  /*0350*/  ISETP.LT.U32.AND P2, PT, R15, UR4, PT ;  /* 0x000000040f007c0c */ /* 0x000fe4000bf41070 */
[----:B------:R-:W-:Y:S01]  /*0360*/  ISETP.LT.U32.AND.EX P1, PT, R5, UR5, PT, P1 ;  /* 0x0000000505007c0c */ /* 0x000fe2000bf21110 */
[----:B--2---:R0:W-:Y:S01]  /*0370*/  @!P0 STG.E.64 desc[UR8][R10.64], R6 ;  /* 0x000000060a008986 */ /* 0x0041e2000c101b08 */
[----:B------:R-:W-:Y:S02]  /*0380*/  ISETP.LT.U32.AND.EX P2, PT, R17, UR5, PT, P2 ;  /* 0x0000000511007c0c */ /* 0x000fe4000bf41120 */
[----:B------:R-:W-:Y:S02]  /*0390*/  SEL R3, R4, UR4, P1 ;  /* 0x0000000404037c07 */ /* 0x000fe40008800000 */
[----:B------:R-:W-:-:S02]  /*03a0*/  SEL R4, R5, UR5, P1 ;  /* 0x0000000505047c07 */ /* 0x000fc40008800000 */
[----:B------:R-:W-:Y:S02]  /*03b0*/  SEL R15, R15, UR4, P2 ;  /* 0x000000040f0f7c07 */ /* 0x000fe40009000000 */
[----:B------:R-:W-:Y:S01]  /*03c0*/  SEL R17, R17, UR5, P2 ;  /* 0x0000000511117c07 */ /* 0x000fe20009000000 */
[----:B------:R-:W-:Y:S06]  /*03d0*/  @!P0 EXIT ;  /* 0x000000000000894d */ /* 0x000fec0003800000 */
[----:B------:R-:W1:Y:S01]  /*03e0*/  LDCU.U8 UR5, c[0x0][0x380] ;  /* 0x00007000ff0577ac */ /* 0x000e620008000000 */
[----:B------:R-:W-:Y:S01]  /*03f0*/  IADD3 R13, P0, PT, R15, -R3, RZ ;  /* 0x800000030f0d7210 */ /* 0x000fe20007f1e0ff */
[----:B------:R-:W-:Y:S01]  /*0400*/  BSSY.RECONVERGENT B0, `(.L_x_115) ;  /* 0x0000084000007945 */ /* 0x000fe20003800200 */
[----:B------:R-:W-:-:S06]  /*0410*/  UIADD3 UR4, UPT, UPT, UR6, -0x1, URZ ;  /* 0xffffffff06047890 */ /* 0x000fcc000fffe0ff */
[----:B------:R-:W-:-:S05]  /*0420*/  LOP3.LUT R5, R2, UR4, RZ, 0xc0, !PT ;  /* 0x0000000402057c12 */ /* 0x000fca000f8ec0ff */
[----:B0-----:R-:W-:Y:S01]  /*0430*/  IMAD.WIDE.U32 R10, R5, R0, RZ ;  /* 0x00000000050a7225 */ /* 0x001fe200078e00ff */
[----:B-1----:R-:W-:-:S03]  /*0440*/  UPRMT UR4, UR5, 0x8880, URZ ;  /* 0x0000888005047896 */ /* 0x002fc600080000ff */
[----:B------:R-:W-:Y:S01]  /*0450*/  IMAD.X R0, R17, 0x1, ~R4, P0 ;  /* 0x0000000111007824 */ /* 0x000fe200000e0e04 */
[----:B------:R-:W-:Y:S01]  /*0460*/  ISETP.LT.U32.AND P0, PT, R10, R13, PT ;  /* 0x0000000d0a00720c */ /* 0x000fe20003f01070 */
[----:B------:R-:W-:Y:S01]  /*0470*/  IMAD R9, R9, R5, R11 ;  /* 0x0000000509097224 */ /* 0x000fe200078e020b */
[----:B------:R-:W-:-:S04]  /*0480*/  UISETP.NE.AND UP0, UPT, UR4, URZ, UPT ;  /* 0x000000ff0400728c */ /* 0x000fc8000bf05270 */
[----:B------:R-:W-:-:S04]  /*0490*/  ISETP.LT.U32.AND.EX P0, PT, R9, R0, PT, P0 ;  /* 0x000000000900720c */ /* 0x000fc80003f01100 */
[----:B------:R-:W-:Y:S02]  /*04a0*/  SEL R14, R10, R13, P0 ;  /* 0x0000000d0a0e7207 */ /* 0x000fe40000000000 */
[----:B------:R-:W-:Y:S01]  /*04b0*/  SEL R19, R9, R0, P0 ;  /* 0x0000000009137207 */ /* 0x000fe20000000000 */
[----:B------:R-:W-:Y:S06]  /*04c0*/  BRA.U !UP0, `(.L_x_116) ;  /* 0x0000000108f47547 */ /* 0x000fec000b800000 */
[----:B------:R-:W-:Y:S01]  /*04d0*/  IADD3 R9, P0, PT, R15, -R6, RZ ;  /* 0x800000060f097210 */ /* 0x000fe20007f1e0ff */
[----:B------:R-:W0:Y:S01]  /*04e0*/  LDCU.64 UR10, c[0x0][0x388] ;  /* 0x00007100ff0a77ac */ /* 0x000e220008000a00 */
[----:B------:R-:W-:Y:S01]  /*04f0*/  IADD3 R15, P2, PT, R6, -R3, RZ ;  /* 0x80000003060f7210 */ /* 0x000fe20007f5e0ff */
[----:B------:R-:W-:Y:S02]  /*0500*/  BSSY.RECONVERGENT B1, `(.L_x_117) ;  /* 0x0000038000017945 */ /* 0x000fe40003800200 */
[----:B------:R-:W-:Y:S01]  /*0510*/  IMAD.X R8, R17, 0x1, ~R7, P0 ;  /* 0x0000000111087824 */ /* 0x000fe200000e0e07 */
[----:B------:R-:W-:Y:S01]  /*0520*/  ISETP.GT.U32.AND P0, PT, R14, R9, PT ;  /* 0x000000090e00720c */ /* 0x000fe20003f04070 */
[----:B------:R-:W-:Y:S01]  /*0530*/  IMAD.X R18, R7, 0x1, ~R4, P2 ;  /* 0x0000000107127824 */ /* 0x000fe200010e0e04 */
[----:B------:R-:W-:Y:S02]  /*0540*/  ISETP.LT.U32.AND P1, PT, R15, R14, PT ;  /* 0x0000000e0f00720c */ /* 0x000fe40003f21070 */
[----:B------:R-:W-:-:S02]  /*0550*/  ISETP.GT.U32.AND.EX P0, PT, R19, R8, PT, P0 ;  /* 0x000000081300720c */ /* 0x000fc40003f04100 */
[----:B------:R-:W-:Y:S02]  /*0560*/  ISETP.LT.U32.AND.EX P1, PT, R18, R19, PT, P1 ;  /* 0x000000131200720c */ /* 0x000fe40003f21110 */
[-C--:B------:R-:W-:Y:S02]  /*0570*/  SEL R0, R14, R9.reuse, P0 ;  /* 0x000000090e007207 */ /* 0x080fe40000000000 */
[----:B------:R-:W-:Y:S02]  /*0580*/  SEL R5, R19, R8, P0 ;  /* 0x0000000813057207 */ /* 0x000fe40000000000 */
[----:B------:R-:W-:Y:S02]  /*0590*/  IADD3 R0, P0, PT, R0, -R9, RZ ;  /* 0x8000000900007210 */ /* 0x000fe40007f1e0ff */
[----:B------:R-:W-:Y:S02]  /*05a0*/  SEL R15, R15, R14, P1 ;  /* 0x0000000e0f0f7207 */ /* 0x000fe40000800000 */
[----:B------:R-:W-:Y:S01]  /*05b0*/  SEL R18, R18, R19, P1 ;  /* 0x0000001312127207 */ /* 0x000fe20000800000 */
[----:B------:R-:W-:Y:S01]  /*05c0*/  IMAD.X R5, R5, 0x1, ~R8, P0 ;  /* 0x0000000105057824 */ /* 0x000fe200000e0e08 */
[----:B------:R-:W-:-:S04]  /*05d0*/  ISETP.GE.U32.AND P0, PT, R0, R15, PT ;  /* 0x0000000f0000720c */ /* 0x000fc80003f06070 */
[----:B------:R-:W-:-:S13]  /*05e0*/  ISETP.GE.U32.AND.EX P0, PT, R5, R18, PT, P0 ;  /* 0x000000120500720c */ /* 0x000fda0003f06100 */
[----:B0-----:R-:W-:Y:S05]  /*05f0*/  @P0 BRA `(.L_x_118) ;  /* 0x0000000000a00947 */ /* 0x001fea0003800000 */
[----:B------:R-:W0:Y:S01]  /*0600*/  LDCU UR5, c[0x0][0x3b8] ;  /* 0x00007700ff0577ac */ /* 0x000e220008000800 */
[----:B------:R-:W-:Y:S01]  /*0610*/  IADD3 R14, P0, PT, R14, R6, RZ ;  /* 0x000000060e0e7210 */ /* 0x000fe20007f1e0ff */
[----:B------:R-:W0:Y:S04]  /*0620*/  LDCU.64 UR6, c[0x0][0x3b0] ;  /* 0x00007600ff0677ac */ /* 0x000e280008000a00 */
[----:B------:R-:W-:Y:S01]  /*0630*/  IMAD.X R19, R19, 0x1, R7, P0 ;  /* 0x0000000113137824 */ /* 0x000fe200000e0607 */
[----:B0-----:R-:W-:-:S04]  /*0640*/  UIADD3 UR4, UP0, UPT, UR5, UR6, URZ ;  /* 0x0000000605047290 */ /* 0x001fc8000ff1e0ff */
[----:B------:R-:W-:Y:S02]  /*0650*/  ULEA.HI.X.SX32 UR5, UR5, UR7, 0x1, UP0 ;  /* 0x0000000705057291 */ /* 0x000fe400080f0eff */
[----:B------:R-:W-:-:S04]  /*0660*/  IMAD.U32 R6, RZ, RZ, UR4 ;  /* 0x00000004ff067e24 */ /* 0x000fc8000f8e00ff */
[----:B------:R-:W-:-:S07]  /*0670*/  IMAD.U32 R7, RZ, RZ, UR5 ;  /* 0x00000005ff077e24 */ /* 0x000fce000f8e00ff */
.L_x_119:
[----:B------:R-:W-:-:S05]  /*0680*/  IADD3 R9, P0, PT, -R0, R15, RZ ;  /* 0x0000000f00097210 */ /* 0x000fca0007f1e1ff */
[----:B------:R-:W-:-:S05]  /*0690*/  IMAD.X R8, R18, 0x1, ~R5, P0 ;  /* 0x0000000112087824 */ /* 0x000fca00000e0e05 */
[--C-:B------:R-:W-:Y:S02]  /*06a0*/  SHF.R.U64 R9, R9, 0x1, R8.reuse ;  /* 0x0000000109097819 */ /* 0x100fe40000001208 */
[----:B------:R-:W-:Y:S02]  /*06b0*/  SHF.R.U32.HI R8, RZ, 0x1, R8 ;  /* 0x00000001ff087819 */ /* 0x000fe40000011608 */
[----:B------:R-:W-:-:S04]  /*06c0*/  IADD3 R20, P0, PT, R0, R9, RZ ;  /* 0x0000000900147210 */ /* 0x000fc80007f1e0ff */
[----:B------:R-:W-:Y:S01]  /*06d0*/  LOP3.LUT R9, RZ, R20, RZ, 0x33, !PT ;  /* 0x00000014ff097212 */ /* 0x000fe200078e33ff */
[----:B------:R-:W-:Y:S01]  /*06e0*/  IMAD.X R21, R5, 0x1, R8, P0 ;  /* 0x0000000105157824 */ /* 0x000fe200000e0608 */
[----:B------:R-:W-:Y:S02]  /*06f0*/  IADD3 R11, P0, PT, R20, R3, RZ ;  /* 0x00000003140b7210 */ /* 0x000fe40007f1e0ff */
[----:B------:R-:W-:Y:S02]  /*0700*/  IADD3 R9, P1, PT, R9, R14, RZ ;  /* 0x0000000e09097210 */ /* 0x000fe40007f3e0ff */
[----:B------:R-:W-:Y:S01]  /*0710*/  LOP3.LUT R10, RZ, R21, RZ, 0x33, !PT ;  /* 0x00000015ff0a7212 */ /* 0x000fe200078e33ff */
[----:B------:R-:W-:Y:S01]  /*0720*/  IMAD.X R12, R21, 0x1, R4, P0 ;  /* 0x00000001150c7824 */ /* 0x000fe200000e0604 */
[----:B------:R-:W-:-:S03]  /*0730*/  LEA R16, P0, R11, UR10, 0x2 ;  /* 0x0000000a0b107c11 */ /* 0x000fc6000f8010ff */
[----:B------:R-:W-:Y:S01]  /*0740*/  IMAD.X R10, R10, 0x1, R19, P1 ;  /* 0x000000010a0a7824 */ /* 0x000fe200008e0613 */
[----:B------:R-:W-:Y:S02]  /*0750*/  LEA R8, P1, R9, UR10, 0x2 ;  /* 0x0000000a09087c11 */ /* 0x000fe4000f8210ff */
[----:B------:R-:W-:Y:S02]  /*0760*/  LEA.HI.X R17, R11, UR11, R12, 0x2, P0 ;  /* 0x0000000b0b117c11 */ /* 0x000fe400080f140c */
[----:B------:R-:W-:-:S03]  /*0770*/  LEA.HI.X R9, R9, UR11, R10, 0x2, P1 ;  /* 0x0000000b09097c11 */ /* 0x000fc600088f140a */
[----:B------:R-:W2:Y:S04]  /*0780*/  LDG.E R11, desc[UR8][R16.64] ;  /* 0x00000008100b7981 */ /* 0x000ea8000c1e1900 */
[----:B------:R-:W3:Y:S01]  /*0790*/  LDG.E R9, desc[UR8][R8.64] ;  /* 0x0000000808097981 */ /* 0x000ee2000c1e1900 */
[----:B--2---:R-:W-:-:S04]  /*07a0*/  IMAD.WIDE R10, R11, 0x10, R6 ;  /* 0x000000100b0a7825 */ /* 0x004fc800078e0206 */
[----:B---3--:R-:W-:Y:S02]  /*07b0*/  IMAD.WIDE R12, R9, 0x10, R6 ;  /* 0x00000010090c7825 */ /* 0x008fe400078e0206 */
[----:B------:R-:W2:Y:S04]  /*07c0*/  LDG.E R11, desc[UR8][R10.64] ;  /* 0x000000080a0b7981 */ /* 0x000ea8000c1e1900 */
[----:B------:R-:W2:Y:S01]  /*07d0*/  LDG.E R12, desc[UR8][R12.64] ;  /* 0x000000080c0c7981 */ /* 0x000ea2000c1e1900 */
[----:B------:R-:W-:-:S05]  /*07e0*/  IADD3 R23, P1, PT, R20, 0x1, RZ ;  /* 0x0000000114177810 */ /* 0x000fca0007f3e0ff */
[----:B------:R-:W-:Y:S01]  /*07f0*/  IMAD.X R22, RZ, RZ, R21, P1 ;  /* 0x000000ffff167224 */ /* 0x000fe200008e0615 */
[----:B--2---:R-:W-:-:S04]  /*0800*/  ISETP.GE.AND P0, PT, R12, R11, PT ;  /* 0x0000000b0c00720c */ /* 0x004fc80003f06270 */
[----:B------:R-:W-:Y:S02]  /*0810*/  SEL R0, R0, R23, !P0 ;  /* 0x0000001700007207 */ /* 0x000fe40004000000 */
[----:B------:R-:W-:Y:S02]  /*0820*/  SEL R15, R20, R15, !P0 ;  /* 0x0000000f140f7207 */ /* 0x000fe40004000000 */
[----:B------:R-:W-:Y:S02]  /*0830*/  SEL R5, R5, R22, !P0 ;  /* 0x0000001605057207 */ /* 0x000fe40004000000 */
[----:B------:R-:W-:Y:S02]  /*0840*/  SEL R18, R21, R18, !P0 ;  /* 0x0000001215127207 */ /* 0x000fe40004000000 */
[----:B------:R-:W-:-:S04]  /*0850*/  ISETP.GE.U32.AND P0, PT, R0, R15, PT ;  /* 0x0000000f0000720c */ /* 0x000fc80003f06070 */
[----:B------:R-:W-:-:S13]  /*0860*/  ISETP.GE.U32.AND.EX P0, PT, R5, R18, PT, P0 ;  /* 0x000000120500720c */ /* 0x000fda0003f06100 */
[----:B------:R-:W-:Y:S05]  /*0870*/  @!P0 BRA `(.L_x_119) ;  /* 0xfffffffc00808947 */ /* 0x000fea000383ffff */
.L_x_118:
[----:B------:R-:W-:Y:S05]  /*0880*/  BSYNC.RECONVERGENT B1 ;  /* 0x0000000000017941 */ /* 0x000fea0003800200 */
.L_x_117:
[----:B------:R-:W-:Y:S05]  /*0890*/  BRA `(.L_x_120) ;  /* 0x0000000000e87947 */ /* 0x000fea0003800000 */
.L_x_116:
[----:B------:R-:W-:Y:S01]  /*08a0*/  IADD3 R15, P0, PT, R15, -R6, RZ ;  /* 0x800000060f0f7210 */ /* 0x000fe20007f1e0ff */
[----:B------:R-:W0:Y:S01]  /*08b0*/  LDCU.64 UR10, c[0x0][0x390] ;  /* 0x00007200ff0a77ac */ /* 0x000e220008000a00 */
[----:B------:R-:W-:-:S03]  /*08c0*/  IADD3 R5, P2, PT, R6, -R3, RZ ;  /* 0x8000000306057210 */ /* 0x000fc60007f5e0ff */
[----:B------:R-:W-:Y:S01]  /*08d0*/  IMAD.X R10, R17, 0x1, ~R7, P0 ;  /* 0x00000001110a7824 */ /* 0x000fe200000e0e07 */
[----:B------:R-:W-:Y:S01]  /*08e0*/  ISETP.GT.U32.AND P0, PT, R14, R15, PT ;  /* 0x0000000f0e00720c */ /* 0x000fe20003f04070 */
[----:B------:R-:W-:Y:S01]  /*08f0*/  IMAD.X R8, R7, 0x1, ~R4, P2 ;  /* 0x0000000107087824 */ /* 0x000fe200010e0e04 */
[----:B------:R-:W-:Y:S02]  /*0900*/  ISETP.LT.U32.AND P1, PT, R5, R14, PT ;  /* 0x0000000e0500720c */ /* 0x000fe40003f21070 */
[CC--:B------:R-:W-:Y:S02]  /*0910*/  ISETP.GT.U32.AND.EX P0, PT, R19.reuse, R10.reuse, PT, P0 ;  /* 0x0000000a1300720c */ /* 0x0c0fe40003f04100 */
[----:B------:R-:W-:Y:S02]  /*0920*/  ISETP.LT.U32.AND.EX P1, PT, R8, R19, PT, P1 ;  /* 0x000000130800720c */ /* 0x000fe40003f21110 */
[----:B------:R-:W-:Y:S02]  /*0930*/  SEL R0, R14, R15, P0 ;  /* 0x0000000f0e007207 */ /* 0x000fe40000000000 */
[----:B------:R-:W-:-:S02]  /*0940*/  SEL R9, R19, R10, P0 ;  /* 0x0000000a13097207 */ /* 0x000fc40000000000 */
        /* <DEDUP_REMOVED lines=15> */
.L_x_121:
        /* <DEDUP_REMOVED lines=32> */
.L_x_120:
[----:B------:R-:W-:Y:S05]  /*0c40*/  BSYNC.RECONVERGENT B0 ;  /* 0x0000000000007941 */ /* 0x000fea0003800200 */
.L_x_115:
[----:B------:R-:W0:Y:S01]  /*0c50*/  LDCU.64 UR4, c[0x0][0x3a8] ;  /* 0x00007500ff0477ac */ /* 0x000e220008000a00 */
[----:B------:R-:W-:-:S05]  /*0c60*/  IADD3 R6, P0, PT, R0, R3, RZ ;  /* 0x0000000300067210 */ /* 0x000fca0007f1e0ff */
[----:B------:R-:W-:Y:S01]  /*0c70*/  IMAD.X R7, R5, 0x1, R4, P0 ;  /* 0x0000000105077824 */ /* 0x000fe200000e0604 */
[----:B0-----:R-:W-:-:S04]  /*0c80*/  LEA R8, P1, R2, UR4, 0x3 ;  /* 0x0000000402087c11 */ /* 0x001fc8000f8218ff */
[----:B------:R-:W-:-:S05]  /*0c90*/  LEA.HI.X R9, R2, UR5, RZ, 0x3, P1 ;  /* 0x0000000502097c11 */ /* 0x000fca00088f1cff */
[----:B------:R-:W-:Y:S01]  /*0ca0*/  STG.E.64 desc[UR8][R8.64], R6 ;  /* 0x0000000608007986 */ /* 0x000fe2000c101b08 */
[----:B------:R-:W-:Y:S05]  /*0cb0*/  EXIT ;  /* 0x000000000000794d */ /* 0x000fea0003800000 */
.L_x_122:
        /* <DEDUP_REMOVED lines=12> */
.L_x_1112:


//--------------------- .text._ZN3cub18CUB_300001_SM_10006detail10merge_sort30DeviceMergeSortBlockSortKernelINS2_10policy_hubIN6thrust24THRUST_300001_SM_1000_NS6detail15normal_iteratorINS6_10device_ptrIiEEEEE9Policy600ESB_PNS0_8NullTypeESB_SF_m17CompareCandMemberiSE_EEvbT0_T1_T2_T3_T4_PT6_PT7_T5_NS1_7vsmem_tE --------------------------
	.section	.text._ZN3cub18CUB_300001_SM_10006detail10merge_sort30DeviceMergeSortBlockSortKernelINS2_10policy_hubIN6thrust24THRUST_300001_SM_1000_NS6detail15normal_iteratorINS6_10device_ptrIiEEEEE9Policy600ESB_PNS0_8NullTypeESB_SF_m17CompareCandMemberiSE_EEvbT0_T1_T2_T3_T4_PT6_PT7_T5_NS1_7vsmem_tE,"ax",@progbits
	.align	128
        .global         _ZN3cub18CUB_300001_SM_10006detail10merge_sort30DeviceMergeSortBlockSortKernelINS2_10policy_hubIN6thrust24THRUST_300001_SM_1000_NS6detail15normal_iteratorINS6_10device_ptrIiEEEEE9Policy600ESB_PNS0_8NullTypeESB_SF_m17CompareCandMemberiSE_EEvbT0_T1_T2_T3_T4_PT6_PT7_T5_NS1_7vsmem_tE
        .type           _ZN3cub18CUB_300001_SM_10006detail10merge_sort30DeviceMergeSortBlockSortKernelINS2_10policy_hubIN6thrust24THRUST_300001_SM_1000_NS6detail15normal_iteratorINS6_10device_ptrIiEEEEE9Policy600ESB_PNS0_8NullTypeESB_SF_m17CompareCandMemberiSE_EEvbT0_T1_T2_T3_T4_PT6_PT7_T5_NS1_7vsmem_tE,@function
        .size           _ZN3cub18CUB_300001_SM_10006detail10merge_sort30DeviceMergeSortBlockSortKernelINS2_10policy_hubIN6thrust24THRUST_300001_SM_1000_NS6detail15normal_iteratorINS6_10device_ptrIiEEEEE9Policy600ESB_PNS0_8NullTypeESB_SF_m17CompareCandMemberiSE_EEvbT0_T1_T2_T3_T4_PT6_PT7_T5_NS1_7vsmem_tE,(.L_x_1113 - _ZN3cub18CUB_300001_SM_10006detail10merge_sort30DeviceMergeSortBlockSortKernelINS2_10policy_hubIN6thrust24THRUST_300001_SM_1000_NS6detail15normal_iteratorINS6_10device_ptrIiEEEEE9Policy600ESB_PNS0_8NullTypeESB_SF_m17CompareCandMemberiSE_EEvbT0_T1_T2_T3_T4_PT6_PT7_T5_NS1_7vsmem_tE)
        .other          _ZN3cub18CUB_300001_SM_10006detail10merge_sort30DeviceMergeSortBlockSortKernelINS2_10policy_hubIN6thrust24THRUST_300001_SM_1000_NS6detail15normal_iteratorINS6_10device_ptrIiEEEEE9Policy600ESB_PNS0_8NullTypeESB_SF_m17CompareCandMemberiSE_EEvbT0_T1_T2_T3_T4_PT6_PT7_T5_NS1_7vsmem_tE,@"STO_CUDA_ENTRY STV_DEFAULT"
_ZN3cub18CUB_300001_SM_10006detail10merge_sort30DeviceMergeSortBlockSortKernelINS2_10policy_hubIN6thrust24THRUST_300001_SM_1000_NS6detail15normal_iteratorINS6_10device_ptrIiEEEEE9Policy600ESB_PNS0_8NullTypeESB_SF_m17CompareCandMemberiSE_EEvbT0_T1_T2_T3_T4_PT6_PT7_T5_NS1_7vsmem_tE:
.text._ZN3cub18CUB_300001_SM_10006detail10merge_sort30DeviceMergeSortBlockSortKernelINS2_10policy_hubIN6thrust24THRUST_300001_SM_1000_NS6detail15normal_iteratorINS6_10device_ptrIiEEEEE9Policy600ESB_PNS0_8NullTypeESB_SF_m17CompareCandMemberiSE_EEvbT0_T1_T2_T3_T4_PT6_PT7_T5_NS1_7vsmem_tE:
[----:B------:R-:W-:Y:S01]  /*0000*/  LDC R1, c[0x0][0x37c] ;  /* 0x0000df00ff017b82 */ /* 0x000fe20000000800 */
[----:B------:R-:W0:Y:S01]  /*0010*/  S2R R16, SR_CTAID.X ;  /* 0x0000000000107919 */ /* 0x000e220000002500 */
[----:B------:R-:W1:Y:S01]  /*0020*/  LDCU UR4, c[0x0][0x370] ;  /* 0x00006e00ff0477ac */ /* 0x000e620008000800 */
[----:B------:R-:W2:Y:S01]  /*0030*/  LDCU.64 UR8, c[0x0][0x358] ;  /* 0x00006b00ff0877ac */ /* 0x000ea20008000a00 */
[----:B-1----:R-:W-:-:S04]  /*0040*/  UIADD3 UR4, UP0, UPT, UR4, -0x1, URZ ;  /* 0xffffffff04047890 */ /* 0x002fc8000ff1e0ff */
[----:B------:R-:W-:-:S06]  /*0050*/  UIADD3.X UR5, UPT, UPT, URZ, -0x1, URZ, UP0, !UPT ;  /* 0xffffffffff057890 */ /* 0x000fcc00087fe4ff */
[----:B------:R-:W-:Y:S01]  /*0060*/  IMAD.U32 R0, RZ, RZ, UR5 ;  /* 0x00000005ff007e24 */ /* 0x000fe2000f8e00ff */
[C---:B0-----:R-:W-:Y:S01]  /*0070*/  ISETP.LT.U32.AND P0, PT, R16.reuse, UR4, PT ;  /* 0x0000000410007c0c */ /* 0x041fe2000bf01070 */
[----:B------:R-:W-:-:S03]  /*0080*/  IMAD.WIDE.U32 R2, R16, 0x1100, RZ ;  /* 0x0000110010027825 */ /* 0x000fc600078e00ff */
[----:B------:R-:W-:-:S13]  /*0090*/  ISETP.GT.U32.AND.EX P0, PT, R0, RZ, PT, P0 ;  /* 0x000000ff0000720c */ /* 0x000fda0003f04100 */
[----:B--2---:R-:W-:Y:S05]  /*00a0*/  @!P0 BRA `(.L_x_123) ;  /* 0x0000006400248947 */ /* 0x004fea0003800000 */
[----:B------:R-:W0:Y:S01]  /*00b0*/  S2R R7, SR_TID.X ;  /* 0x0000000000077919 */ /* 0x000e220000002100 */
[----:B------:R-:W1:Y:S01]  /*00c0*/  LDCU.64 UR4, c[0x0][0x388] ;  /* 0x00007100ff0477ac */ /* 0x000e620008000a00 */
[----:B------:R-:W-:Y:S01]  /*00d0*/  ACQBULK ;  /* 0x000000000000782e */ /* 0x000fe20000000000 */
[----:B0-----:R-:W-:-:S05]  /*00e0*/  LOP3.LUT R0, R7, 0x3e0, RZ, 0xc0, !PT ;  /* 0x000003e007007812 */ /* 0x001fca00078ec0ff */
[----:B------:R-:W-:-:S05]  /*00f0*/  IMAD R0, R0, 0x11, RZ ;  /* 0x0000001100007824 */ /* 0x000fca00078e02ff */
[----:B------:R-:W-:-:S04]  /*0100*/  LOP3.LUT R5, R0, 0x1f, R7, 0xf8, !PT ;  /* 0x0000001f00057812 */ /* 0x000fc800078ef807 */
[----:B------:R-:W-:-:S05]  /*0110*/  IADD3 R4, P0, PT, R2, R5, RZ ;  /* 0x0000000502047210 */ /* 0x000fca0007f1e0ff */
[----:B------:R-:W-:Y:S02]  /*0120*/  IMAD.X R3, RZ, RZ, R3, P0 ;  /* 0x000000ffff037224 */ /* 0x000fe400000e0603 */
[----:B------:R-:W-:-:S03]  /*0130*/  IMAD.SHL.U32 R5, R4, 0x4, RZ ;  /* 0x0000000404057824 */ /* 0x000fc600078e00ff */
[----:B------:R-:W-:Y:S02]  /*0140*/  SHF.L.U64.HI R4, R4, 0x2, R3 ;  /* 0x0000000204047819 */ /* 0x000fe40000010203 */
[----:B-1----:R-:W-:-:S04]  /*0150*/  IADD3 R8, P0, PT, R5, UR4, RZ ;  /* 0x0000000405087c10 */ /* 0x002fc8000ff1e0ff */
[----:B------:R-:W-:-:S05]  /*0160*/  IADD3.X R9, PT, PT, R4, UR5, RZ, P0, !PT ;  /* 0x0000000504097c10 */ /* 0x000fca00087fe4ff */
[----:B------:R-:W2:Y:S04]  /*0170*/  LDG.E R0, desc[UR8][R8.64] ;  /* 0x0000000808007981 */ /* 0x000ea8000c1e1900 */
[----:B------:R-:W3:Y:S04]  /*0180*/  LDG.E R3, desc[UR8][R8.64+0x80] ;  /* 0x0000800808037981 */ /* 0x000ee8000c1e1900 */
[----:B------:R-:W4:Y:S04]  /*0190*/  LDG.E R6, desc[UR8][R8.64+0x100] ;  /* 0x0001000808067981 */ /* 0x000f28000c1e1900 */
[----:B------:R-:W5:Y:S04]  /*01a0*/  LDG.E R10, desc[UR8][R8.64+0x180] ;  /* 0x00018008080a7981 */ /* 0x000f68000c1e1900 */
        /* <DEDUP_REMOVED lines=12> */
[----:B------:R-:W5:Y:S01]  /*0270*/  LDG.E R24, desc[UR8][R8.64+0x800] ;  /* 0x0008000808187981 */ /* 0x000f62000c1e1900 */
[----:B------:R-:W-:-:S02]  /*0280*/  SHF.R.U32.HI R2, RZ, 0x5, R7 ;  /* 0x00000005ff027819 */ /* 0x000fc40000011607 */
[----:B------:R-:W-:Y:S01]  /*0290*/  MOV R26, 0x400 ;  /* 0x00000400001a7802 */ /* 0x000fe20000000f00 */
[----:B------:R-:W0:Y:S01]  /*02a0*/  S2R R28, SR_LANEID ;  /* 0x00000000001c7919 */ /* 0x000e220000000000 */
[----:B------:R-:W1:Y:S01]  /*02b0*/  S2R R27, SR_CgaCtaId ;  /* 0x00000000001b7919 */ /* 0x000e620000008800 */
[----:B0-----:R-:W-:Y:S01]  /*02c0*/  IMAD R25, R2, 0x220, R28 ;  /* 0x0000022002197824 */ /* 0x001fe200078e021c */
[----:B-1----:R-:W-:-:S05]  /*02d0*/  LEA R2, R27, R26, 0x18 ;  /* 0x0000001a1b027211 */ /* 0x002fca00078ec0ff */
[----:B------:R-:W-:-:S04]  /*02e0*/  IMAD R25, R25, 0x4, R2 ;  /* 0x0000000419197824 */ /* 0x000fc800078e0202 */
[----:B------:R-:W-:Y:S01]  /*02f0*/  IMAD R26, R28, 0x40, R25 ;  /* 0x000000401c1a7824 */ /* 0x000fe200078e0219 */
[----:B--2---:R-:W-:Y:S04]  /*0300*/  STS [R25], R0 ;  /* 0x0000000019007388 */ /* 0x004fe80000000800 */
[----:B---3--:R-:W-:Y:S04]  /*0310*/  STS [R25+0x80], R3 ;  /* 0x0000800319007388 */ /* 0x008fe80000000800 */
[----:B----4-:R-:W-:Y:S04]  /*0320*/  STS [R25+0x100], R6 ;  /* 0x0001000619007388 */ /* 0x010fe80000000800 */
[----:B-----5:R-:W-:Y:S04]  /*0330*/  STS [R25+0x180], R10 ;  /* 0x0001800a19007388 */ /* 0x020fe80000000800 */
        /* <DEDUP_REMOVED lines=10> */
[----:B------:R-:W-:Y:S04]  /*03e0*/  STS [R25+0x700], R22 ;  /* 0x0007001619007388 */ /* 0x000fe80000000800 */
[----:B------:R-:W-:Y:S04]  /*03f0*/  STS [R25+0x780], R23 ;  /* 0x0007801719007388 */ /* 0x000fe80000000800 */
[----:B------:R-:W-:Y:S01]  /*0400*/  STS [R25+0x800], R24 ;  /* 0x0008001819007388 */ /* 0x000fe20000000800 */
[----:B------:R-:W-:-:S03]  /*0410*/  NOP ;  /* 0x0000000000007918 */ /* 0x000fc60000000000 */
[----:B------:R-:W-:Y:S04]  /*0420*/  LDS R3, [R26] ;  /* 0x000000001a037984 */ /* 0x000fe80000000800 */
[----:B------:R-:W2:Y:S04]  /*0430*/  LDS R0, [R26+0x4] ;  /* 0x000004001a007984 */ /* 0x000ea80000000800 */
[----:B------:R-:W-:Y:S04]  /*0440*/  LDS R35, [R26+0x8] ;  /* 0x000008001a237984 */ /* 0x000fe80000000800 */
[----:B------:R-:W3:Y:S04]  /*0450*/  LDS R34, [R26+0xc] ;  /* 0x00000c001a227984 */ /* 0x000ee80000000800 */
[----:B------:R-:W-:Y:S04]  /*0460*/  LDS R31, [R26+0x10] ;  /* 0x000010001a1f7984 */ /* 0x000fe80000000800 */
[----:B------:R-:W-:Y:S04]  /*0470*/  LDS R30, [R26+0x14] ;  /* 0x000014001a1e7984 */ /* 0x000fe80000000800 */
[----:B------:R-:W-:Y:S04]  /*0480*/  LDS R6, [R26+0x18] ;  /* 0x000018001a067984 */ /* 0x000fe80000000800 */
[----:B------:R-:W4:Y:S04]  /*0490*/  LDS R9, [R26+0x1c] ;  /* 0x00001c001a097984 */ /* 0x000f280000000800 */
[----:B------:R-:W-:Y:S04]  /*04a0*/  LDS R8, [R26+0x20] ;  /* 0x000020001a087984 */ /* 0x000fe80000000800 */
[----:B------:R-:W-:Y:S04]  /*04b0*/  LDS R11, [R26+0x24] ;  /* 0x000024001a0b7984 */ /* 0x000fe80000000800 */
[----:B------:R-:W-:Y:S04]  /*04c0*/  LDS R10, [R26+0x28] ;  /* 0x000028001a0a7984 */ /* 0x000fe80000000800 */
[----:B------:R-:W5:Y:S04]  /*04d0*/  LDS R13, [R26+0x2c] ;  /* 0x00002c001a0d7984 */ /* 0x000f680000000800 */
[----:B------:R-:W-:Y:S04]  /*04e0*/  LDS R12, [R26+0x30] ;  /* 0x000030001a0c7984 */ /* 0x000fe80000000800 */
[----:B------:R-:W5:Y:S04]  /*04f0*/  LDS R15, [R26+0x34] ;  /* 0x000034001a0f7984 */ /* 0x000f680000000800 */
[----:B------:R-:W-:Y:S04]  /*0500*/  LDS R17, [R26+0x38] ;  /* 0x000038001a117984 */ /* 0x000fe80000000800 */
[----:B------:R-:W5:Y:S04]  /*0510*/  LDS R14, [R26+0x3c] ;  /* 0x00003c001a0e7984 */ /* 0x000f680000000800 */
[----:B------:R4:W5:Y:S01]  /*0520*/  LDS R27, [R26+0x40] ;  /* 0x000040001a1b7984 */ /* 0x0009620000000800 */
[----:B------:R-:W-:Y:S06]  /*0530*/  BAR.SYNC.DEFER_BLOCKING 0x0 ;  /* 0x0000000000007b1d */ /* 0x000fec0000010000 */
[----:B------:R-:W0:Y:S02]  /*0540*/  LDCU UR5, c[0x0][0x3c8] ;  /* 0x00007900ff0577ac */ /* 0x000e240008000800 */
[----:B------:R-:W-:Y:S01]  /*0550*/  PREEXIT ;  /* 0x000000000000782d */ /* 0x000fe20000000000 */
[----:B------:R-:W0:Y:S02]  /*0560*/  LDCU.64 UR6, c[0x0][0x3c0] ;  /* 0x00007800ff0677ac */ /* 0x000e240008000a00 */
[----:B0-----:R-:W-:-:S04]  /*0570*/  UIADD3 UR4, UP0, UPT, UR5, UR6, URZ ;  /* 0x0000000605047290 */ /* 0x001fc8000ff1e0ff */
[----:B------:R-:W-:Y:S02]  /*0580*/  ULEA.HI.X.SX32 UR5, UR5, UR7, 0x1, UP0 ;  /* 0x0000000705057291 */ /* 0x000fe400080f0eff */
[----:B------:R-:W-:-:S04]  /*0590*/  IMAD.U32 R18, RZ, RZ, UR4 ;  /* 0x00000004ff127e24 */ /* 0x000fc8000f8e00ff */
[----:B-1----:R-:W-:Y:S02]  /*05a0*/  IMAD.U32 R19, RZ, RZ, UR5 ;  /* 0x00000005ff137e24 */ /* 0x002fe4000f8e00ff */
[----:B--2---:R-:W-:-:S04]  /*05b0*/  IMAD.WIDE R20, R0, 0x10, R18 ;  /* 0x0000001000147825 */ /* 0x004fc800078e0212 */
[--C-:B------:R-:W-:Y:S01]  /*05c0*/  IMAD.WIDE R44, R3, 0x10, R18.reuse ;  /* 0x00000010032c7825 */ /* 0x100fe200078e0212 */
[----:B------:R-:W2:Y:S03]  /*05d0*/  LDG.E R23, desc[UR8][R20.64] ;  /* 0x0000000814177981 */ /* 0x000ea6000c1e1900 */
[--C-:B---3--:R-:W-:Y:S01]  /*05e0*/  IMAD.WIDE R42, R34, 0x10, R18.reuse ;  /* 0x00000010222a7825 */ /* 0x108fe200078e0212 */
[----:B------:R-:W2:Y:S03]  /*05f0*/  LDG.E R24, desc[UR8][R44.64] ;  /* 0x000000082c187981 */ /* 0x000ea6000c1e1900 */
[--C-:B------:R-:W-:Y:S01]  /*0600*/  IMAD.WIDE R36, R35, 0x10, R18.reuse ;  /* 0x0000001023247825 */ /* 0x100fe200078e0212 */
[----:B------:R5:W3:Y:S03]  /*0610*/  LDG.E R25, desc[UR8][R42.64] ;  /* 0x000000082a197981 */ /* 0x000ae6000c1e1900 */
[--C-:B----4-:R-:W-:Y:S01]  /*0620*/  IMAD.WIDE R38, R9, 0x10, R18.reuse ;  /* 0x0000001009267825 */ /* 0x110fe200078e0212 */
[----:B------:R-:W3:Y:S03]  /*0630*/  LDG.E R22, desc[UR8][R36.64] ;  /* 0x0000000824167981 */ /* 0x000ee6000c1e1900 */
[--C-:B------:R-:W-:Y:S01]  /*0640*/  IMAD.WIDE R32, R6, 0x10, R18.reuse ;  /* 0x0000001006207825 */ /* 0x100fe200078e0212 */
[----:B------:R0:W4:Y:S03]  /*0650*/  LDG.E R20, desc[UR8][R38.64] ;  /* 0x0000000826147981 */ /* 0x000126000c1e1900 */
[--C-:B------:R-:W-:Y:S01]  /*0660*/  IMAD.WIDE R28, R30, 0x10, R18.reuse ;  /* 0x000000101e1c7825 */ /* 0x100fe200078e0212 */
[----:B------:R-:W4:Y:S03]  /*0670*/  LDG.E R21, desc[UR8][R32.64] ;  /* 0x0000000820157981 */ /* 0x000f26000c1e1900 */
[----:B------:R-:W-:-:S02]  /*0680*/  IMAD.WIDE R40, R31, 0x10, R18 ;  /* 0x000000101f287825 */ /* 0x000fc400078e0212 */
[----:B------:R-:W4:Y:S04]  /*0690*/  LDG.E R29, desc[UR8][R28.64] ;  /* 0x000000081c1d7981 */ /* 0x000f28000c1e1900 */
[----:B------:R1:W4:Y:S01]  /*06a0*/  LDG.E R26, desc[UR8][R40.64] ;  /* 0x00000008281a7981 */ /* 0x000322000c1e1900 */
[----:B-----5:R-:W-:-:S04]  /*06b0*/  IMAD.WIDE R42, R13, 0x10, R18 ;  /* 0x000000100d2a7825 */ /* 0x020fc800078e0212 */
[--C-:B0-----:R-:W-:Y:S01]  /*06c0*/  IMAD.WIDE R38, R10, 0x10, R18.reuse ;  /* 0x000000100a267825 */ /* 0x101fe200078e0212 */
[----:B------:R-:W5:Y:S03]  /*06d0*/  LDG.E R28, desc[UR8][R42.64] ;  /* 0x000000082a1c7981 */ /* 0x000f66000c1e1900 */
[--C-:B-1----:R-:W-:Y:S01]  /*06e0*/  IMAD.WIDE R40, R15, 0x10, R18.reuse ;  /* 0x000000100f287825 */ /* 0x102fe200078e0212 */
[----:B------:R-:W5:Y:S01]  /*06f0*/  LDG.E R33, desc[UR8][R38.64] ;  /* 0x0000000826217981 */ /* 0x000f62000c1e1900 */
[----:B--2---:R-:W-:Y:S02]  /*0700*/  ISETP.GE.AND P1, PT, R23, R24, PT ;  /* 0x000000181700720c */ /* 0x004fe40003f26270 */
[----:B---3--:R-:W-:Y:S01]  /*0710*/  ISETP.GE.AND P3, PT, R25, R22, PT ;  /* 0x000000161900720c */ /* 0x008fe20003f66270 */
[----:B------:R-:W-:-:S04]  /*0720*/  IMAD.WIDE R22, R11, 0x10, R18 ;  /* 0x000000100b167825 */ /* 0x000fc800078e0212 */
[--C-:B------:R-:W-:Y:S01]  /*0730*/  IMAD.WIDE R24, R8, 0x10, R18.reuse ;  /* 0x0000001008187825 */ /* 0x100fe200078e0212 */
[----:B------:R0:W2:Y:S01]  /*0740*/  LDG.E R36, desc[UR8][R22.64] ;  /* 0x0000000816247981 */ /* 0x0000a2000c1e1900 */
[----:B----4-:R-:W-:Y:S02]  /*0750*/  ISETP.GE.AND P0, PT, R20, R21, PT ;  /* 0x000000151400720c */ /* 0x010fe40003f06270 */
[--C-:B------:R-:W-:Y:S01]  /*0760*/  IMAD.WIDE R20, R12, 0x10, R18.reuse ;  /* 0x000000100c147825 */ /* 0x100fe200078e0212 */
[----:B------:R1:W2:Y:S03]  /*0770*/  LDG.E R37, desc[UR8][R24.64] ;  /* 0x0000000818257981 */ /* 0x0002a6000c1e1900 */
[--C-:B0-----:R-:W-:Y:S01]  /*0780*/  IMAD.WIDE R22, R14, 0x10, R18.reuse ;  /* 0x000000100e167825 */ /* 0x101fe200078e0212 */
[----:B------:R-:W-:Y:S02]  /*0790*/  ISETP.GE.AND P4, PT, R29, R26, PT ;  /* 0x0000001a1d00720c */ /* 0x000fe40003f86270 */
[----:B------:R-:W3:Y:S01]  /*07a0*/  LDG.E R26, desc[UR8][R40.64] ;  /* 0x00000008281a7981 */ /* 0x000ee2000c1e1900 */
[----:B-1----:R-:W-:-:S03]  /*07b0*/  IMAD.WIDE R24, R17, 0x10, R18 ;  /* 0x0000001011187825 */ /* 0x002fc600078e0212 */
[----:B------:R-:W3:Y:S04]  /*07c0*/  LDG.E R29, desc[UR8][R20.64] ;  /* 0x00000008141d7981 */ /* 0x000ee8000c1e1900 */
[----:B------:R0:W4:Y:S04]  /*07d0*/  LDG.E R32, desc[UR8][R22.64] ;  /* 0x0000000816207981 */ /* 0x000128000c1e1900 */
[----:B------:R-:W4:Y:S01]  /*07e0*/  LDG.E R25, desc[UR8][R24.64] ;  /* 0x0000000818197981 */ /* 0x000f22000c1e1900 */
[----:B------:R-:W-:-:S05]  /*07f0*/  SEL R39, R34, R35, !P3 ;  /* 0x0000002322277207 */ /* 0x000fca0005800000 */
[----:B0-----:R-:W-:-:S06]  /*0800*/  IMAD.WIDE R22, R39, 0x10, R18 ;  /* 0x0000001027167825 */ /* 0x001fcc00078e0212 */
[----:B------:R-:W4:Y:S01]  /*0810*/  LDG.E R23, desc[UR8][R22.64] ;  /* 0x0000000816177981 */ /* 0x000f22000c1e1900 */
[----:B--2---:R-:W-:Y:S02]  /*0820*/  ISETP.GE.AND P2, PT, R36, R37, PT ;  /* 0x000000252400720c */ /* 0x004fe40003f46270 */
[----:B------:R-:W-:Y:S02]  /*0830*/  SEL R37, R35, R34, !P3 ;  /* 0x0000002223257207 */ /* 0x000fe40005800000 */
[----:B------:R-:W-:Y:S02]  /*0840*/  SEL R34, R3, R0, !P1 ;  /* 0x0000000003227207 */ /* 0x000fe40004800000 */
[----:B------:R-:W-:Y:S02]  /*0850*/  SEL R35, R31, R30, !P4 ;  /* 0x0000001e1f237207 */ /* 0x000fe40006000000 */
[----:B------:R-:W-:Y:S01]  /*0860*/  SEL R30, R30, R31, !P4 ;  /* 0x0000001f1e1e7207 */ /* 0x000fe20006000000 */
[----:B------:R-:W-:Y:S01]  /*0870*/  IMAD.WIDE R20, R34, 0x10, R18 ;  /* 0x0000001022147825 */ /* 0x000fe200078e0212 */
[----:B-----5:R-:W-:-:S02]  /*0880*/  ISETP.GE.AND P3, PT, R28, R33, PT ;  /* 0x000000211c00720c */ /* 0x020fc40003f66270 */
[----:B---3--:R-:W-:Y:S02]  /*0890*/  ISETP.GE.AND P5, PT, R26, R29, PT ;  /* 0x0000001d1a00720c */ /* 0x008fe40003fa6270 */
[----:B------:R-:W-:Y:S01]  /*08a0*/  SEL R26, R9, R6, !P0 ;  /* 0x00000006091a7207 */ /* 0x000fe20004000000 */
[--C-:B------:R-:W-:Y:S01]  /*08b0*/  IMAD.WIDE R28, R37, 0x10, R18.reuse ;  /* 0x00000010251c7825 */ /* 0x100fe200078e0212 */
[----:B------:R0:W2:Y:S03]  /*08c0*/  LDG.E R20, desc[UR8][R20.64] ;  /* 0x0000000814147981 */ /* 0x0000a6000c1e1900 */
[--C-:B------:R-:W-:Y:S01]  /*08d0*/  IMAD.WIDE R40, R30, 0x10, R18.reuse ;  /* 0x000000101e287825 */ /* 0x100fe200078e0212 */
[----:B----4-:R-:W-:Y:S01]  /*08e0*/  ISETP.GE.AND P4, PT, R32, R25, PT ;  /* 0x000000192000720c */ /* 0x010fe20003f86270 */
[----:B------:R1:W3:Y:S02]  /*08f0*/  LDG.E R28, desc[UR8][R28.64] ;  /* 0x000000081c1c7981 */ /* 0x0002e4000c1e1900 */
[----:B------:R-:W-:-:S02]  /*0900*/  IMAD.WIDE R24, R35, 0x10, R18 ;  /* 0x0000001023187825 */ /* 0x000fc400078e0212 */
[----:B------:R-:W3:Y:S02]  /*0910*/  LDG.E R41, desc[UR8][R40.64] ;  /* 0x0000000828297981 */ /* 0x000ee4000c1e1900 */
[----:B------:R-:W-:Y:S02]  /*0920*/  IMAD.WIDE R32, R26, 0x10, R18 ;  /* 0x000000101a207825 */ /* 0x000fe400078e0212 */
[----:B------:R-:W4:Y:S04]  /*0930*/  LDG.E R24, desc[UR8][R24.64] ;  /* 0x0000000818187981 */ /* 0x000f28000c1e1900 */
[----:B------:R-:W4:Y:S01]  /*0940*/  LDG.E R33, desc[UR8][R32.64] ;  /* 0x0000000820217981 */ /* 0x000f22000c1e1900 */
[----:B------:R-:W-:Y:S02]  /*0950*/  SEL R31, R6, R9, !P0 ;  /* 0x00000009061f7207 */ /* 0x000fe40004000000 */
[----:B0-----:R-:W-:-:S02]  /*0960*/  SEL R21, R8, R11, !P2 ;  /* 0x0000000b08157207 */ /* 0x001fc40005000000 */
[----:B-1----:R-:W-:Y:S02]  /*0970*/  SEL R29, R10, R13, !P3 ;  /* 0x0000000d0a1d7207 */ /* 0x002fe40005800000 */
[----:B------:R-:W-:Y:S02]  /*0980*/  SEL R36, R13, R10, !P3 ;  /* 0x0000000a0d247207 */ /* 0x000fe40005800000 */
[----:B------:R-:W-:Y:S01]  /*0990*/  SEL R6, R11, R8, !P2 ;  /* 0x000000080b067207 */ /* 0x000fe20005000000 */
[----:B------:R-:W-:-:S04]  /*09a0*/  IMAD.WIDE R8, R31, 0x10, R18 ;  /* 0x000000101f087825 */ /* 0x000fc800078e0212 */
[--C-:B------:R-:W-:Y:S02]  /*09b0*/  IMAD.WIDE R10, R6, 0x10, R18.reuse ;  /* 0x00000010060a7825 */ /* 0x100fe400078e0212 */
[----:B------:R-:W5:Y:S04]  /*09c0*/  LDG.E R8, desc[UR8][R8.64] ;  /* 0x0000000808087981 */ /* 0x000f68000c1e1900 */
[----:B------:R-:W5:Y:S01]  /*09d0*/  LDG.E R11, desc[UR8][R10.64] ;  /* 0x000000080a0b7981 */ /* 0x000f62000c1e1900 */
[----:B--2---:R-:W-:Y:S02]  /*09e0*/  ISETP.GE.AND P3, PT, R23, R20, PT ;  /* 0x000000141700720c */ /* 0x004fe40003f66270 */
[----:B------:R-:W-:Y:S01]  /*09f0*/  SEL R20, R15, R12, !P5 ;  /* 0x0000000c0f147207 */ /* 0x000fe20006800000 */
[----:B------:R-:W-:Y:S01]  /*0a00*/  IMAD.WIDE R22, R21, 0x10, R18 ;  /* 0x0000001015167825 */ /* 0x000fe200078e0212 */
[----:B---3--:R-:W-:-:S03]  /*0a10*/  ISETP.GE.AND P2, PT, R41, R28, PT ;  /* 0x0000001c2900720c */ /* 0x008fc60003f46270 */
[--C-:B------:R-:W-:Y:S02]  /*0a20*/  IMAD.WIDE R40, R36, 0x10, R18.reuse ;  /* 0x0000001024287825 */ /* 0x100fe400078e0212 */
[----:B------:R-:W2:Y:S04]  /*0a30*/  LDG.E R22, desc[UR8][R22.64] ;  /* 0x0000000816167981 */ /* 0x000ea8000c1e1900 */
[----:B------:R-:W2:Y:S01]  /*0a40*/  LDG.E R41, desc[UR8][R40.64] ;  /* 0x0000000828297981 */ /* 0x000ea2000c1e1900 */
[----:B----4-:R-:W-:Y:S01]  /*0a50*/  ISETP.GE.AND P0, PT, R33, R24, PT ;  /* 0x000000182100720c */ /* 0x010fe20003f06270 */
[----:B------:R-:W-:-:S04]  /*0a60*/  IMAD.WIDE R24, R29, 0x10, R18 ;  /* 0x000000101d187825 */ /* 0x000fc800078e0212 */
[----:B------:R-:W-:Y:S02]  /*0a70*/  IMAD.WIDE R32, R20, 0x10, R18 ;  /* 0x0000001014207825 */ /* 0x000fe400078e0212 */
[----:B------:R-:W3:Y:S04]  /*0a80*/  LDG.E R24, desc[UR8][R24.64] ;  /* 0x0000000818187981 */ /* 0x000ee8000c1e1900 */
[----:B------:R-:W3:Y:S01]  /*0a90*/  LDG.E R33, desc[UR8][R32.64] ;  /* 0x0000000820217981 */ /* 0x000ee2000c1e1900 */
[----:B------:R-:W-:Y:S02]  /*0aa0*/  SEL R3, R0, R3, !P1 ;  /* 0x0000000300037207 */ /* 0x000fe40004800000 */
[----:B------:R-:W-:Y:S02]  /*0ab0*/  SEL R0, R14, R17, !P4 ;  /* 0x000000110e007207 */ /* 0x000fe40006000000 */
[----:B------:R-:W-:-:S02]  /*0ac0*/  SEL R14, R17, R14, !P4 ;  /* 0x0000000e110e7207 */ /* 0x000fc40006000000 */
[----:B------:R-:W-:Y:S02]  /*0ad0*/  SEL R15, R12, R15, !P5 ;  /* 0x0000000f0c0f7207 */ /* 0x000fe40006800000 */
[----:B------:R-:W-:Y:S01]  /*0ae0*/  SEL R28, R39, R34, !P3 ;  /* 0x00000022271c7207 */ /* 0x000fe20005800000 */
[----:B------:R-:W-:Y:S01]  /*0af0*/  IMAD.WIDE R12, R27, 0x10, R18 ;  /* 0x000000101b0c7825 */ /* 0x000fe200078e0212 */
[----:B-----5:R-:W-:-:S03]  /*0b00*/  ISETP.GE.AND P1, PT, R11, R8, PT ;  /* 0x000000080b00720c */ /* 0x020fc60003f26270 */
[--C-:B------:R-:W-:Y:S02]  /*0b10*/  IMAD.WIDE R8, R15, 0x10, R18.reuse ;  /* 0x000000100f087825 */ /* 0x100fe400078e0212 */
[----:B------:R-:W4:Y:S02]  /*0b20*/  LDG.E R12, desc[UR8][R12.64] ;  /* 0x000000080c0c7981 */ /* 0x000f24000c1e1900 */
[----:B------:R-:W-:Y:S01]  /*0b30*/  IMAD.WIDE R10, R0, 0x10, R18 ;  /* 0x00000010000a7825 */ /* 0x000fe200078e0212 */
[----:B------:R-:W-:Y:S01]  /*0b40*/  SEL R17, R34, R39, !P3 ;  /* 0x0000002722117207 */ /* 0x000fe20005800000 */
[----:B------:R-:W5:Y:S01]  /*0b50*/  LDG.E R8, desc[UR8][R8.64] ;  /* 0x0000000808087981 */ /* 0x000f62000c1e1900 */
[----:B------:R-:W-:-:S03]  /*0b60*/  SEL R34, R30, R37, !P2 ;  /* 0x000000251e227207 */ /* 0x000fc60005000000 */
[----:B------:R-:W5:Y:S01]  /*0b70*/  LDG.E R11, desc[UR8][R10.64] ;  /* 0x000000080a0b7981 */ /* 0x000f62000c1e1900 */
[----:B------:R-:W-:-:S06]  /*0b80*/  IMAD.WIDE R38, R17, 0x10, R18 ;  /* 0x0000001011267825 */ /* 0x000fcc00078e0212 */
[----:B------:R-:W4:Y:S01]  /*0b90*/  LDG.E R39, desc[UR8][R38.64] ;  /* 0x0000000826277981 */ /* 0x000f22000c1e1900 */
[----:B--2---:R-:W-:Y:S01]  /*0ba0*/  ISETP.GE.AND P5, PT, R41, R22, PT ;  /* 0x000000162900720c */ /* 0x004fe20003fa6270 */
[----:B------:R-:W-:-:S06]  /*0bb0*/  IMAD.WIDE R22, R14, 0x10, R18 ;  /* 0x000000100e167825 */ /* 0x000fcc00078e0212 */
[----:B------:R-:W4:Y:S01]  /*0bc0*/  LDG.E R23, desc[UR8][R22.64] ;  /* 0x0000000816177981 */ /* 0x000f22000c1e1900 */
[----:B---3--:R-:W-:Y:S01]  /*0bd0*/  ISETP.GE.AND P4, PT, R33, R24, PT ;  /* 0x000000182100720c */ /* 0x008fe20003f86270 */
[----:B------:R-:W-:-:S04]  /*0be0*/  IMAD.WIDE R24, R3, 0x10, R18 ;  /* 0x0000001003187825 */ /* 0x000fc800078e0212 */
[--C-:B------:R-:W-:Y:S02]  /*0bf0*/  IMAD.WIDE R32, R28, 0x10, R18.reuse ;  /* 0x000000101c207825 */ /* 0x100fe400078e0212 */
[----:B------:R-:W2:Y:S04]  /*0c00*/  LDG.E R24, desc[UR8][R24.64] ;  /* 0x0000000818187981 */ /* 0x000ea8000c1e1900 */
[----:B------:R-:W2:Y:S01]  /*0c10*/  LDG.E R33, desc[UR8][R32.64] ;  /* 0x0000000820217981 */ /* 0x000ea2000c1e1900 */
[----:B------:R-:W-:-:S06]  /*0c20*/  IMAD.WIDE R40, R34, 0x10, R18 ;  /* 0x0000001022287825 */ /* 0x000fcc00078e0212 */
[----:B------:R-:W3:Y:S01]  /*0c30*/  LDG.E R40, desc[UR8][R40.64] ;  /* 0x0000000828287981 */ /* 0x000ee2000c1e1900 */
[----:B------:R-:W-:Y:S02]  /*0c40*/  SEL R30, R37, R30, !P2 ;  /* 0x0000001e251e7207 */ /* 0x000fe40005000000 */
[----:B------:R-:W-:Y:S02]  /*0c50*/  SEL R37, R26, R35, !P0 ;  /* 0x000000231a257207 */ /* 0x000fe40004000000 */
[----:B------:R-:W-:Y:S02]  /*0c60*/  SEL R35, R35, R26, !P0 ;  /* 0x0000001a23237207 */ /* 0x000fe40004000000 */
[----:B------:R-:W-:Y:S02]  /*0c70*/  SEL R26, R6, R31, !P1 ;  /* 0x0000001f061a7207 */ /* 0x000fe40004800000 */
[----:B------:R-:W-:Y:S02]  /*0c80*/  SEL R31, R31, R6, !P1 ;  /* 0x000000061f1f7207 */ /* 0x000fe40004800000 */
[----:B------:R-:W-:-:S02]  /*0c90*/  SEL R6, R36, R21, !P5 ;  /* 0x0000001524067207 */ /* 0x000fc40006800000 */
[----:B-----5:R-:W-:Y:S01]  /*0ca0*/  ISETP.GE.AND P3, PT, R11, R8, PT ;  /* 0x000000080b00720c */ /* 0x020fe20003f66270 */
[----:B------:R-:W-:-:S04]  /*0cb0*/  IMAD.WIDE R8, R30, 0x10, R18 ;  /* 0x000000101e087825 */ /* 0x000fc800078e0212 */
[----:B------:R-:W-:Y:S02]  /*0cc0*/  IMAD.WIDE R10, R37, 0x10, R18 ;  /* 0x00000010250a7825 */ /* 0x000fe400078e0212 */
[----:B------:R-:W5:Y:S01]  /*0cd0*/  LDG.E R8, desc[UR8][R8.64] ;  /* 0x0000000808087981 */ /* 0x000f62000c1e1900 */
[----:B------:R-:W-:-:S03]  /*0ce0*/  SEL R21, R21, R36, !P5 ;  /* 0x0000002415157207 */ /* 0x000fc60006800000 */
[----:B------:R0:W5:Y:S02]  /*0cf0*/  LDG.E R11, desc[UR8][R10.64] ;  /* 0x000000080a0b7981 */ /* 0x000164000c1e1900 */
[----:B0-----:R-:W-:Y:S02]  /*0d00*/  SEL R10, R20, R29, !P4 ;  /* 0x0000001d140a7207 */ /* 0x001fe40006000000 */
[----:B----4-:R-:W-:Y:S01]  /*0d10*/  ISETP.GE.AND P2, PT, R12, R23, PT ;  /* 0x000000170c00720c */ /* 0x010fe20003f46270 */
[----:B------:R-:W-:-:S04]  /*0d20*/  IMAD.WIDE R12, R35, 0x10, R18 ;  /* 0x00000010230c7825 */ /* 0x000fc800078e0212 */
[--C-:B------:R-:W-:Y:S02]  /*0d30*/  IMAD.WIDE R22, R26, 0x10, R18.reuse ;  /* 0x000000101a167825 */ /* 0x100fe400078e0212 */
[----:B------:R-:W4:Y:S04]  /*0d40*/  LDG.E R12, desc[UR8][R12.64] ;  /* 0x000000080c0c7981 */ /* 0x000f28000c1e1900 */
[----:B------:R-:W4:Y:S01]  /*0d50*/  LDG.E R23, desc[UR8][R22.64] ;  /* 0x0000000816177981 */ /* 0x000f22000c1e1900 */
[----:B--2---:R-:W-:Y:S01]  /*0d60*/  ISETP.GE.AND P0, PT, R33, R24, PT ;  /* 0x000000182100720c */ /* 0x004fe20003f06270 */
[----:B------:R-:W-:-:S04]  /*0d70*/  IMAD.WIDE R24, R31, 0x10, R18 ;  /* 0x000000101f187825 */ /* 0x000fc800078e0212 */
[--C-:B------:R-:W-:Y:S02]  /*0d80*/  IMAD.WIDE R32, R6, 0x10, R18.reuse ;  /* 0x0000001006207825 */ /* 0x100fe400078e0212 */
[----:B------:R0:W2:Y:S04]  /*0d90*/  LDG.E R24, desc[UR8][R24.64] ;  /* 0x0000000818187981 */ /* 0x0000a8000c1e1900 */
[----:B------:R-:W2:Y:S01]  /*0da0*/  LDG.E R33, desc[UR8][R32.64] ;  /* 0x0000000820217981 */ /* 0x000ea2000c1e1900 */
[----:B---3--:R-:W-:Y:S01]  /*0db0*/  ISETP.GE.AND P5, PT, R40, R39, PT ;  /* 0x000000272800720c */ /* 0x008fe20003fa6270 */
[----:B------:R-:W-:-:S04]  /*0dc0*/  IMAD.WIDE R40, R10, 0x10, R18 ;  /* 0x000000100a287825 */ /* 0x000fc800078e0212 */
[----:B------:R-:W-:Y:S02]  /*0dd0*/  IMAD.WIDE R38, R21, 0x10, R18 ;  /* 0x0000001015267825 */ /* 0x000fe400078e0212 */
[----:B------:R-:W3:Y:S04]  /*0de0*/  LDG.E R40, desc[UR8][R40.64] ;  /* 0x0000000828287981 */ /* 0x000ee8000c1e1900 */
[----:B------:R-:W3:Y:S01]  /*0df0*/  LDG.E R39, desc[UR8][R38.64] ;  /* 0x0000000826277981 */ /* 0x000ee2000c1e1900 */
[----:B------:R-:W-:Y:S02]  /*0e00*/  SEL R29, R29, R20, !P4 ;  /* 0x000000141d1d7207 */ /* 0x000fe40006000000 */
[----:B------:R-:W-:Y:S02]  /*0e10*/  SEL R20, R0, R15, !P3 ;  /* 0x0000000f00147207 */ /* 0x000fe40005800000 */
[----:B------:R-:W-:-:S02]  /*0e20*/  SEL R15, R15, R0, !P3 ;  /* 0x000000000f0f7207 */ /* 0x000fc40005800000 */
[----:B-----5:R-:W-:Y:S01]  /*0e30*/  ISETP.GE.AND P1, PT, R11, R8, PT ;  /* 0x000000080b00720c */ /* 0x020fe20003f26270 */
[----:B------:R-:W-:Y:S01]  /*0e40*/  IMAD.WIDE R8, R29, 0x10, R18 ;  /* 0x000000101d087825 */ /* 0x000fe200078e0212 */
[----:B0-----:R-:W-:-:S04]  /*0e50*/  SEL R25, R34, R17, !P5 ;  /* 0x0000001122197207 */ /* 0x001fc80006800000 */
[----:B------:R0:W5:Y:S01]  /*0e60*/  LDG.E R11, desc[UR8][R8.64] ;  /* 0x00000008080b7981 */ /* 0x000162000c1e1900 */
[----:B------:R-:W-:Y:S02]  /*0e70*/  SEL R0, R27, R14, !P2 ;  /* 0x0000000e1b007207 */ /* 0x000fe40005000000 */
[----:B----4-:R-:W-:Y:S01]  /*0e80*/  ISETP.GE.AND P6, PT, R23, R12, PT ;  /* 0x0000000c1700720c */ /* 0x010fe20003fc6270 */
[----:B------:R-:W-:-:S04]  /*0e90*/  IMAD.WIDE R12, R20, 0x10, R18 ;  /* 0x00000010140c7825 */ /* 0x000fc800078e0212 */
[----:B------:R-:W-:Y:S02]  /*0ea0*/  IMAD.WIDE R22, R25, 0x10, R18 ;  /* 0x0000001019167825 */ /* 0x000fe400078e0212 */
[----:B------:R-:W5:Y:S04]  /*0eb0*/  LDG.E R12, desc[UR8][R12.64] ;  /* 0x000000080c0c7981 */ /* 0x000f68000c1e1900 */
[----:B------:R-:W4:Y:S01]  /*0ec0*/  LDG.E R22, desc[UR8][R22.64] ;  /* 0x0000000816167981 */ /* 0x000f22000c1e1900 */
[----:B--2---:R-:W-:Y:S02]  /*0ed0*/  ISETP.GE.AND P3, PT, R33, R24, PT ;  /* 0x000000182100720c */ /* 0x004fe40003f66270 */
[----:B------:R-:W-:-:S05]  /*0ee0*/  SEL R24, R3, R28, !P0 ;  /* 0x0000001c03187207 */ /* 0x000fca0004000000 */
[----:B0-----:R-:W-:Y:S01]  /*0ef0*/  IMAD.WIDE R8, R24, 0x10, R18 ;  /* 0x0000001018087825 */ /* 0x001fe200078e0212 */
[----:B---3--:R-:W-:-:S05]  /*0f00*/  ISETP.GE.AND P4, PT, R40, R39, PT ;  /* 0x000000272800720c */ /* 0x008fca0003f86270 */
[----:B------:R-:W4:Y:S01]  /*0f10*/  LDG.E R9, desc[UR8][R8.64] ;  /* 0x0000000808097981 */ /* 0x000f22000c1e1900 */
[----:B------:R-:W-:-:S04]  /*0f20*/  IMAD.WIDE R40, R15, 0x10, R18 ;  /* 0x000000100f287825 */ /* 0x000fc800078e0212 */
[----:B------:R-:W-:Y:S01]  /*0f30*/  IMAD.WIDE R38, R0, 0x10, R18 ;  /* 0x0000001000267825 */ /* 0x000fe200078e0212 */
[----:B------:R0:W2:Y:S04]  /*0f40*/  LDG.E R32, desc[UR8][R40.64] ;  /* 0x0000000828207981 */ /* 0x0000a8000c1e1900 */
[----:B------:R-:W2:Y:S01]  /*0f50*/  LDG.E R33, desc[UR8][R38.64] ;  /* 0x0000000826217981 */ /* 0x000ea2000c1e1900 */
[----:B------:R-:W-:Y:S02]  /*0f60*/  SEL R17, R17, R34, !P5 ;  /* 0x0000002211117207 */ /* 0x000fe40006800000 */
[----:B------:R-:W-:-:S03]  /*0f70*/  SEL R36, R6, R31, !P3 ;  /* 0x0000001f06247207 */ /* 0x000fc60005800000 */
[--C-:B------:R-:W-:Y:S01]  /*0f80*/  IMAD.WIDE R42, R17, 0x10, R18.reuse ;  /* 0x00000010112a7825 */ /* 0x100fe200078e0212 */
[----:B-----5:R-:W-:Y:S02]  /*0f90*/  ISETP.GE.AND P5, PT, R12, R11, PT ;  /* 0x0000000b0c00720c */ /* 0x020fe40003fa6270 */
[----:B------:R-:W-:Y:S02]  /*0fa0*/  SEL R11, R30, R37, !P1 ;  /* 0x000000251e0b7207 */ /* 0x000fe40004800000 */
[----:B------:R-:W-:Y:S02]  /*0fb0*/  SEL R30, R37, R30, !P1 ;  /* 0x0000001e251e7207 */ /* 0x000fe40004800000 */
[----:B------:R-:W-:Y:S02]  /*0fc0*/  SEL R37, R35, R26, !P6 ;  /* 0x0000001a23257207 */ /* 0x000fe40007000000 */
[----:B------:R-:W-:Y:S01]  /*0fd0*/  SEL R26, R26, R35, !P6 ;  /* 0x000000231a1a7207 */ /* 0x000fe20007000000 */
[----:B0-----:R-:W-:-:S04]  /*0fe0*/  IMAD.WIDE R40, R30, 0x10, R18 ;  /* 0x000000101e287825 */ /* 0x001fc800078e0212 */
[----:B------:R-:W-:-:S04]  /*0ff0*/  IMAD.WIDE R12, R26, 0x10, R18 ;  /* 0x000000101a0c7825 */ /* 0x000fc800078e0212 */
[--C-:B------:R-:W-:Y:S01]  /*1000*/  IMAD.WIDE R34, R36, 0x10, R18.reuse ;  /* 0x0000001024227825 */ /* 0x100fe200078e0212 */
[----:B------:R-:W3:Y:S01]  /*1010*/  LDG.E R39, desc[UR8][R12.64] ;  /* 0x000000080c277981 */ /* 0x000ee2000c1e1900 */
[----:B----4-:R-:W-:Y:S02]  /*1020*/  ISETP.GE.AND P1, PT, R22, R9, PT ;  /* 0x000000091600720c */ /* 0x010fe40003f26270 */
[--C-:B------:R-:W-:Y:S02]  /*1030*/  IMAD.WIDE R8, R11, 0x10, R18.reuse ;  /* 0x000000100b087825 */ /* 0x100fe400078e0212 */
[----:B------:R-:W4:Y:S02]  /*1040*/  LDG.E R34, desc[UR8][R34.64] ;  /* 0x0000000822227981 */ /* 0x000f24000c1e1900 */
[----:B------:R-:W-:Y:S02]  /*1050*/  IMAD.WIDE R22, R37, 0x10, R18 ;  /* 0x0000001025167825 */ /* 0x000fe400078e0212 */
[----:B------:R-:W3:Y:S01]  /*1060*/  LDG.E R8, desc[UR8][R8.64] ;  /* 0x0000000808087981 */ /* 0x000ee2000c1e1900 */
[----:B--2---:R-:W-:-:S03]  /*1070*/  ISETP.GE.AND P6, PT, R33, R32, PT ;  /* 0x000000202100720c */ /* 0x004fc60003fc6270 */
[----:B------:R-:W4:Y:S04]  /*1080*/  LDG.E R23, desc[UR8][R22.64] ;  /* 0x0000000816177981 */ /* 0x000f28000c1e1900 */
[----:B------:R-:W2:Y:S04]  /*1090*/  LDG.E R32, desc[UR8][R42.64] ;  /* 0x000000082a207981 */ /* 0x000ea8000c1e1900 */
[----:B------:R0:W2:Y:S01]  /*10a0*/  LDG.E R33, desc[UR8][R40.64] ;  /* 0x0000000828217981 */ /* 0x0000a2000c1e1900 */
[----:B------:R-:W-:Y:S02]  /*10b0*/  SEL R31, R31, R6, !P3 ;  /* 0x000000061f1f7207 */ /* 0x000fe40005800000 */
[----:B------:R-:W-:-:S02]  /*10c0*/  SEL R6, R15, R0, !P6 ;  /* 0x000000000f067207 */ /* 0x000fc40007000000 */
[----:B------:R-:W-:Y:S02]  /*10d0*/  SEL R0, R0, R15, !P6 ;  /* 0x0000000f00007207 */ /* 0x000fe40007000000 */
[----:B0-----:R-:W-:Y:S02]  /*10e0*/  SEL R41, R21, R10, !P4 ;  /* 0x0000000a15297207 */ /* 0x001fe40006000000 */
[----:B------:R-:W-:Y:S02]  /*10f0*/  SEL R10, R10, R21, !P4 ;  /* 0x000000150a0a7207 */ /* 0x000fe40006000000 */
[----:B------:R-:W-:Y:S02]  /*1100*/  SEL R21, R29, R20, !P5 ;  /* 0x000000141d157207 */ /* 0x000fe40006800000 */
[----:B------:R-:W-:Y:S01]  /*1110*/  SEL R20, R20, R29, !P5 ;  /* 0x0000001d14147207 */ /* 0x000fe20006800000 */
[----:B------:R-:W-:Y:S01]  /*1120*/  IMAD.WIDE R12, R31, 0x10, R18 ;  /* 0x000000101f0c7825 */ /* 0x000fe200078e0212 */
[----:B------:R-:W-:-:S03]  /*1130*/  SEL R27, R14, R27, !P2 ;  /* 0x0000001b0e1b7207 */ /* 0x000fc60005000000 */
[--C-:B------:R-:W-:Y:S02]  /*1140*/  IMAD.WIDE R14, R10, 0x10, R18.reuse ;  /* 0x000000100a0e7825 */ /* 0x100fe400078e0212 */
[----:B------:R-:W5:Y:S04]  /*1150*/  LDG.E R12, desc[UR8][R12.64] ;  /* 0x000000080c0c7981 */ /* 0x000f68000c1e1900 */
[----:B------:R-:W5:Y:S01]  /*1160*/  LDG.E R15, desc[UR8][R14.64] ;  /* 0x000000080e0f7981 */ /* 0x000f62000c1e1900 */
[----:B---3--:R-:W-:Y:S01]  /*1170*/  ISETP.GE.AND P5, PT, R39, R8, PT ;  /* 0x000000082700720c */ /* 0x008fe20003fa6270 */
[----:B------:R-:W-:Y:S01]  /*1180*/  IMAD.WIDE R8, R41, 0x10, R18 ;  /* 0x0000001029087825 */ /* 0x000fe200078e0212 */
[----:B----4-:R-:W-:-:S03]  /*1190*/  ISETP.GE.AND P4, PT, R34, R23, PT ;  /* 0x000000172200720c */ /* 0x010fc60003f86270 */
[--C-:B------:R-:W-:Y:S02]  /*11a0*/  IMAD.WIDE R22, R21, 0x10, R18.reuse ;  /* 0x0000001015167825 */ /* 0x100fe400078e0212 */
[----:B------:R-:W3:Y:S02]  /*11b0*/  LDG.E R8, desc[UR8][R8.64] ;  /* 0x0000000808087981 */ /* 0x000ee4000c1e1900 */
[--C-:B------:R-:W-:Y:S02]  /*11c0*/  IMAD.WIDE R34, R0, 0x10, R18.reuse ;  /* 0x0000001000227825 */ /* 0x100fe400078e0212 */
[----:B------:R-:W4:Y:S01]  /*11d0*/  LDG.E R22, desc[UR8][R22.64] ;  /* 0x0000000816167981 */ /* 0x000f22000c1e1900 */
[----:B--2---:R-:W-:Y:S01]  /*11e0*/  ISETP.GE.AND P3, PT, R33, R32, PT ;  /* 0x000000202100720c */ /* 0x004fe20003f66270 */
[----:B------:R-:W-:Y:S02]  /*11f0*/  IMAD.WIDE R32, R20, 0x10, R18 ;  /* 0x0000001014207825 */ /* 0x000fe400078e0212 */
[----:B------:R-:W4:Y:S04]  /*1200*/  LDG.E R35, desc[UR8][R34.64] ;  /* 0x0000000822237981 */ /* 0x000f28000c1e1900 */
[----:B------:R-:W3:Y:S01]  /*1210*/  LDG.E R33, desc[UR8][R32.64] ;  /* 0x0000000820217981 */ /* 0x000ee2000c1e1900 */
[----:B------:R-:W-:-:S02]  /*1220*/  SEL R3, R28, R3, !P0 ;  /* 0x000000031c037207 */ /* 0x000fc40004000000 */
[----:B------:R-:W-:Y:S02]  /*1230*/  SEL R28, R25, R24, !P1 ;  /* 0x00000018191c7207 */ /* 0x000fe40004800000 */
[----:B------:R-:W-:Y:S02]  /*1240*/  SEL R25, R24, R25, !P1 ;  /* 0x0000001918197207 */ /* 0x000fe40004800000 */
[----:B------:R-:W-:Y:S02]  /*1250*/  SEL R24, R30, R17, !P3 ;  /* 0x000000111e187207 */ /* 0x000fe40005800000 */
[----:B------:R-:W-:Y:S02]  /*1260*/  SEL R17, R17, R30, !P3 ;  /* 0x0000001e11117207 */ /* 0x000fe40005800000 */
[----:B------:R-:W-:Y:S01]  /*1270*/  SEL R30, R26, R11, !P5 ;  /* 0x0000000b1a1e7207 */ /* 0x000fe20006800000 */
[----:B------:R-:W-:-:S04]  /*1280*/  IMAD.WIDE R42, R27, 0x10, R18 ;  /* 0x000000101b2a7825 */ /* 0x000fc800078e0212 */
[--C-:B------:R-:W-:Y:S02]  /*1290*/  IMAD.WIDE R38, R6, 0x10, R18.reuse ;  /* 0x0000001006267825 */ /* 0x100fe400078e0212 */
[----:B------:R-:W2:Y:S01]  /*12a0*/  LDG.E R42, desc[UR8][R42.64] ;  /* 0x000000082a2a7981 */ /* 0x000ea2000c1e1900 */
[----:B-----5:R-:W-:Y:S01]  /*12b0*/  ISETP.GE.AND P2, PT, R15, R12, PT ;  /* 0x0000000c0f00720c */ /* 0x020fe20003f46270 */
[--C-:B------:R-:W-:Y:S02]  /*12c0*/  IMAD.WIDE R12, R28, 0x10, R18.reuse ;  /* 0x000000101c0c7825 */ /* 0x100fe400078e0212 */
[----:B------:R-:W2:Y:S02]  /*12d0*/  LDG.E R39, desc[UR8][R38.64] ;  /* 0x0000000826277981 */ /* 0x000ea4000c1e1900 */
[--C-:B------:R-:W-:Y:S02]  /*12e0*/  IMAD.WIDE R14, R25, 0x10, R18.reuse ;  /* 0x00000010190e7825 */ /* 0x100fe400078e0212 */
[----:B------:R0:W5:Y:S04]  /*12f0*/  LDG.E R13, desc[UR8][R12.64] ;  /* 0x000000080c0d7981 */ /* 0x000168000c1e1900 */
[----:B------:R-:W5:Y:S01]  /*1300*/  LDG.E R14, desc[UR8][R14.64] ;  /* 0x000000080e0e7981 */ /* 0x000f62000c1e1900 */
[----:B----4-:R-:W-:Y:S01]  /*1310*/  ISETP.GE.AND P1, PT, R35, R22, PT ;  /* 0x000000162300720c */ /* 0x010fe20003f26270 */
[----:B------:R-:W-:Y:S01]  /*1320*/  IMAD.WIDE R34, R30, 0x10, R18 ;  /* 0x000000101e227825 */ /* 0x000fe200078e0212 */
[----:B---3--:R-:W-:-:S03]  /*1330*/  ISETP.GE.AND P0, PT, R33, R8, PT ;  /* 0x000000082100720c */ /* 0x008fc60003f06270 */
[--C-:B------:R-:W-:Y:S02]  /*1340*/  IMAD.WIDE R8, R3, 0x10, R18.reuse ;  /* 0x0000001003087825 */ /* 0x100fe400078e0212 */
[----:B------:R-:W3:Y:S02]  /*1350*/  LDG.E R35, desc[UR8][R34.64] ;  /* 0x0000000822237981 */ /* 0x000ee4000c1e1900 */
[--C-:B------:R-:W-:Y:S02]  /*1360*/  IMAD.WIDE R32, R17, 0x10, R18.reuse ;  /* 0x0000001011207825 */ /* 0x100fe400078e0212 */
[----:B------:R-:W5:Y:S02]  /*1370*/  LDG.E R8, desc[UR8][R8.64] ;  /* 0x0000000808087981 */ /* 0x000f64000c1e1900 */
[----:B------:R-:W-:Y:S02]  /*1380*/  IMAD.WIDE R22, R24, 0x10, R18 ;  /* 0x0000001018167825 */ /* 0x000fe400078e0212 */
[----:B------:R-:W3:Y:S04]  /*1390*/  LDG.E R32, desc[UR8][R32.64] ;  /* 0x0000000820207981 */ /* 0x000ee8000c1e1900 */
[----:B------:R-:W4:Y:S01]  /*13a0*/  LDG.E R23, desc[UR8][R22.64] ;  /* 0x0000000816177981 */ /* 0x000f22000c1e1900 */
[----:B------:R-:W-:-:S02]  /*13b0*/  SEL R11, R11, R26, !P5 ;  /* 0x0000001a0b0b7207 */ /* 0x000fc40006800000 */
[----:B------:R-:W-:Y:S02]  /*13c0*/  SEL R26, R10, R31, !P2 ;  /* 0x0000001f0a1a7207 */ /* 0x000fe40005000000 */
[----:B0-----:R-:W-:Y:S02]  /*13d0*/  SEL R12, R36, R37, !P4 ;  /* 0x00000025240c7207 */ /* 0x001fe40006000000 */
[----:B------:R-:W-:Y:S02]  /*13e0*/  SEL R31, R31, R10, !P2 ;  /* 0x0000000a1f1f7207 */ /* 0x000fe40005000000 */
[----:B------:R-:W-:Y:S02]  /*13f0*/  SEL R37, R37, R36, !P4 ;  /* 0x0000002425257207 */ /* 0x000fe40006000000 */
[----:B------:R-:W-:Y:S02]  /*1400*/  SEL R10, R20, R41, !P0 ;  /* 0x00000029140a7207 */ /* 0x000fe40004000000 */
[----:B------:R-:W-:-:S02]  /*1410*/  SEL R41, R41, R20, !P0 ;  /* 0x0000001429297207 */ /* 0x000fc40004000000 */
[----:B------:R-:W-:Y:S02]  /*1420*/  SEL R36, R0, R21, !P1 ;  /* 0x0000001500247207 */ /* 0x000fe40004800000 */
[----:B--2---:R-:W-:Y:S01]  /*1430*/  ISETP.GE.AND P3, PT, R42, R39, PT ;  /* 0x000000272a00720c */ /* 0x004fe20003f66270 */
[----:B------:R-:W-:-:S04]  /*1440*/  IMAD.WIDE R42, R12, 0x10, R18 ;  /* 0x000000100c2a7825 */ /* 0x000fc800078e0212 */
[--C-:B------:R-:W-:Y:S02]  /*1450*/  IMAD.WIDE R38, R11, 0x10, R18.reuse ;  /* 0x000000100b267825 */ /* 0x100fe400078e0212 */
[----:B------:R-:W2:Y:S04]  /*1460*/  LDG.E R42, desc[UR8][R42.64] ;  /* 0x000000082a2a7981 */ /* 0x000ea8000c1e1900 */
[----:B------:R-:W2:Y:S01]  /*1470*/  LDG.E R39, desc[UR8][R38.64] ;  /* 0x0000000826277981 */ /* 0x000ea2000c1e1900 */
[----:B-----5:R-:W-:Y:S02]  /*1480*/  ISETP.GE.AND P5, PT, R13, R8, PT ;  /* 0x000000080d00720c */ /* 0x020fe40003fa6270 */
[----:B------:R-:W-:Y:S01]  /*1490*/  SEL R13, R21, R0, !P1 ;  /* 0x00000000150d7207 */ /* 0x000fe20004800000 */
[----:B------:R-:W-:Y:S01]  /*14a0*/  IMAD.WIDE R20, R41, 0x10, R18 ;  /* 0x0000001029147825 */ /* 0x000fe200078e0212 */
[----:B---3--:R-:W-:-:S03]  /*14b0*/  ISETP.GE.AND P6, PT, R35, R32, PT ;  /* 0x000000202300720c */ /* 0x008fc60003fc6270 */
[--C-:B------:R-:W-:Y:S01]  /*14c0*/  IMAD.WIDE R34, R36, 0x10, R18.reuse ;  /* 0x0000001024227825 */ /* 0x100fe200078e0212 */
[----:B----4-:R-:W-:Y:S01]  /*14d0*/  ISETP.GE.AND P4, PT, R23, R14, PT ;  /* 0x0000000e1700720c */ /* 0x010fe20003f86270 */
[----:B------:R-:W3:Y:S02]  /*14e0*/  LDG.E R20, desc[UR8][R20.64] ;  /* 0x0000000814147981 */ /* 0x000ee4000c1e1900 */
[--C-:B------:R-:W-:Y:S02]  /*14f0*/  IMAD.WIDE R22, R31, 0x10, R18.reuse ;  /* 0x000000101f167825 */ /* 0x100fe400078e0212 */
[----:B------:R-:W3:Y:S02]  /*1500*/  LDG.E R35, desc[UR8][R34.64] ;  /* 0x0000000822237981 */ /* 0x000ee4000c1e1900 */
[--C-:B------:R-:W-:Y:S02]  /*1510*/  IMAD.WIDE R32, R10, 0x10, R18.reuse ;  /* 0x000000100a207825 */ /* 0x100fe400078e0212 */
[----:B------:R0:W4:Y:S02]  /*1520*/  LDG.E R22, desc[UR8][R22.64] ;  /* 0x0000000816167981 */ /* 0x000124000c1e1900 */
[----:B------:R-:W-:-:S02]  /*1530*/  IMAD.WIDE R8, R37, 0x10, R18 ;  /* 0x0000001025087825 */ /* 0x000fc400078e0212 */
[----:B------:R-:W4:Y:S02]  /*1540*/  LDG.E R33, desc[UR8][R32.64] ;  /* 0x0000000820217981 */ /* 0x000f24000c1e1900 */
[----:B------:R-:W-:Y:S02]  /*1550*/  IMAD.WIDE R14, R26, 0x10, R18 ;  /* 0x000000101a0e7825 */ /* 0x000fe400078e0212 */
[----:B------:R-:W5:Y:S04]  /*1560*/  LDG.E R8, desc[UR8][R8.64] ;  /* 0x0000000808087981 */ /* 0x000f68000c1e1900 */
[----:B------:R-:W5:Y:S01]  /*1570*/  LDG.E R15, desc[UR8][R14.64] ;  /* 0x000000080e0f7981 */ /* 0x000f62000c1e1900 */
[----:B------:R-:W-:Y:S02]  /*1580*/  SEL R29, R25, R24, !P4 ;  /* 0x00000018191d7207 */ /* 0x000fe40006000000 */
[----:B0-----:R-:W-:-:S02]  /*1590*/  SEL R23, R3, R28, !P5 ;  /* 0x0000001c03177207 */ /* 0x001fc40006800000 */
[----:B------:R-:W-:Y:S02]  /*15a0*/  SEL R24, R24, R25, !P4 ;  /* 0x0000001918187207 */ /* 0x000fe40006000000 */
[----:B------:R-:W-:Y:S02]  /*15b0*/  SEL R25, R17, R30, !P6 ;  /* 0x0000001e11197207 */ /* 0x000fe40007000000 */
[----:B------:R-:W-:Y:S01]  /*15c0*/  SEL R30, R30, R17, !P6 ;  /* 0x000000111e1e7207 */ /* 0x000fe20007000000 */
[--C-:B------:R-:W-:Y:S01]  /*15d0*/  IMAD.WIDE R44, R24, 0x10, R18.reuse ;  /* 0x00000010182c7825 */ /* 0x100fe200078e0212 */
[----:B------:R-:W-:Y:S02]  /*15e0*/  SEL R0, R27, R6, !P3 ;  /* 0x000000061b007207 */ /* 0x000fe40005800000 */
[----:B--2---:R-:W-:Y:S01]  /*15f0*/  ISETP.GE.AND P1, PT, R42, R39, PT ;  /* 0x000000272a00720c */ /* 0x004fe20003f26270 */
[----:B------:R-:W-:-:S03]  /*1600*/  IMAD.WIDE R38, R13, 0x10, R18 ;  /* 0x000000100d267825 */ /* 0x000fc600078e0212 */
[----:B------:R-:W-:Y:S01]  /*1610*/  SEL R34, R12, R11, !P1 ;  /* 0x0000000b0c227207 */ /* 0x000fe20004800000 */
[--C-:B------:R-:W-:Y:S02]  /*1620*/  IMAD.WIDE R42, R0, 0x10, R18.reuse ;  /* 0x00000010002a7825 */ /* 0x100fe400078e0212 */
[----:B------:R-:W2:Y:S04]  /*1630*/  LDG.E R39, desc[UR8][R38.64] ;  /* 0x0000000826277981 */ /* 0x000ea8000c1e1900 */
[----:B------:R-:W2:Y:S01]  /*1640*/  LDG.E R42, desc[UR8][R42.64] ;  /* 0x000000082a2a7981 */ /* 0x000ea2000c1e1900 */
[----:B---3--:R-:W-:Y:S01]  /*1650*/  ISETP.GE.AND P6, PT, R35, R20, PT ;  /* 0x000000142300720c */ /* 0x008fe20003fc6270 */
[----:B------:R-:W-:-:S05]  /*1660*/  IMAD.WIDE R20, R23, 0x10, R18 ;  /* 0x0000001017147825 */ /* 0x000fca00078e0212 */
[----:B------:R0:W3:Y:S01]  /*1670*/  LDG.E R17, desc[UR8][R20.64] ;  /* 0x0000000814117981 */ /* 0x0000e2000c1e1900 */
[----:B----4-:R-:W-:-:S03]  /*1680*/  ISETP.GE.AND P2, PT, R33, R22, PT ;  /* 0x000000162100720c */ /* 0x010fc60003f46270 */
[----:B------:R-:W3:Y:S01]  /*1690*/  LDG.E R22, desc[UR8][R44.64] ;  /* 0x000000082c167981 */ /* 0x000ee2000c1e1900 */
[----:B------:R-:W-:Y:S01]  /*16a0*/  IMAD.WIDE R32, R34, 0x10, R18 ;  /* 0x0000001022207825 */ /* 0x000fe200078e0212 */
[----:B-----5:R-:W-:-:S03]  /*16b0*/  ISETP.GE.AND P0, PT, R15, R8, PT ;  /* 0x000000080f00720c */ /* 0x020fc60003f06270 */
[--C-:B------:R-:W-:Y:S02]  /*16c0*/  IMAD.WIDE R8, R29, 0x10, R18.reuse ;  /* 0x000000101d087825 */ /* 0x100fe400078e0212 */
[----:B------:R-:W4:Y:S02]  /*16d0*/  LDG.E R32, desc[UR8][R32.64] ;  /* 0x0000000820207981 */ /* 0x000f24000c1e1900 */
[--C-:B------:R-:W-:Y:S02]  /*16e0*/  IMAD.WIDE R14, R30, 0x10, R18.reuse ;  /* 0x000000101e0e7825 */ /* 0x100fe400078e0212 */
[----:B------:R-:W5:Y:S02]  /*16f0*/  LDG.E R8, desc[UR8][R8.64] ;  /* 0x0000000808087981 */ /* 0x000f64000c1e1900 */
[----:B0-----:R-:W-:Y:S02]  /*1700*/  IMAD.WIDE R20, R25, 0x10, R18 ;  /* 0x0000001019147825 */ /* 0x001fe400078e0212 */
[----:B------:R-:W5:Y:S04]  /*1710*/  LDG.E R15, desc[UR8][R14.64] ;  /* 0x000000080e0f7981 */ /* 0x000f68000c1e1900 */
[----:B------:R-:W4:Y:S01]  /*1720*/  LDG.E R21, desc[UR8][R20.64] ;  /* 0x0000000814157981 */ /* 0x000f22000c1e1900 */
[----:B------:R-:W-:-:S02]  /*1730*/  SEL R35, R11, R12, !P1 ;  /* 0x0000000c0b237207 */ /* 0x000fc40004800000 */
[----:B------:R-:W-:Y:S02]  /*1740*/  SEL R12, R10, R31, !P2 ;  /* 0x0000001f0a0c7207 */ /* 0x000fe40005000000 */
[----:B--2---:R-:W-:Y:S01]  /*1750*/  ISETP.GE.AND P4, PT, R42, R39, PT ;  /* 0x000000272a00720c */ /* 0x004fe20003f86270 */
[----:B------:R-:W-:Y:S01]  /*1760*/  IMAD.WIDE R42, R35, 0x10, R18 ;  /* 0x00000010232a7825 */ /* 0x000fe200078e0212 */
[----:B---3--:R-:W-:Y:S02]  /*1770*/  ISETP.GE.AND P1, PT, R22, R17, PT ;  /* 0x000000111600720c */ /* 0x008fe40003f26270 */
[----:B------:R-:W-:Y:S02]  /*1780*/  SEL R17, R37, R26, !P0 ;  /* 0x0000001a25117207 */ /* 0x000fe40004000000 */
[----:B------:R-:W-:Y:S02]  /*1790*/  SEL R26, R26, R37, !P0 ;  /* 0x000000251a1a7207 */ /* 0x000fe40004000000 */
[----:B------:R-:W-:-:S02]  /*17a0*/  SEL R37, R31, R10, !P2 ;  /* 0x0000000a1f257207 */ /* 0x000fc40005000000 */
[----:B------:R-:W-:Y:S01]  /*17b0*/  SEL R22, R36, R41, !P6 ;  /* 0x0000002924167207 */ /* 0x000fe20007000000 */
[--C-:B------:R-:W-:Y:S01]  /*17c0*/  IMAD.WIDE R38, R26, 0x10, R18.reuse ;  /* 0x000000101a267825 */ /* 0x100fe200078e0212 */
[----:B------:R-:W2:Y:S03]  /*17d0*/  LDG.E R31, desc[UR8][R42.64] ;  /* 0x000000082a1f7981 */ /* 0x000ea6000c1e1900 */
[--C-:B------:R-:W-:Y:S01]  /*17e0*/  IMAD.WIDE R10, R12, 0x10, R18.reuse ;  /* 0x000000100c0a7825 */ /* 0x100fe200078e0212 */
[----:B------:R0:W2:Y:S01]  /*17f0*/  LDG.E R20, desc[UR8][R38.64] ;  /* 0x0000000826147981 */ /* 0x0000a2000c1e1900 */
[----:B-----5:R-:W-:Y:S02]  /*1800*/  ISETP.GE.AND P0, PT, R15, R8, PT ;  /* 0x000000080f00720c */ /* 0x020fe40003f06270 */
[--C-:B------:R-:W-:Y:S02]  /*1810*/  IMAD.WIDE R8, R17, 0x10, R18.reuse ;  /* 0x0000001011087825 */ /* 0x100fe400078e0212 */
[----:B------:R-:W3:Y:S01]  /*1820*/  LDG.E R11, desc[UR8][R10.64] ;  /* 0x000000080a0b7981 */ /* 0x000ee2000c1e1900 */
[----:B----4-:R-:W-:Y:S01]  /*1830*/  ISETP.GE.AND P2, PT, R32, R21, PT ;  /* 0x000000152000720c */ /* 0x010fe20003f46270 */
[----:B------:R-:W-:-:S02]  /*1840*/  IMAD.WIDE R32, R22, 0x10, R18 ;  /* 0x0000001016207825 */ /* 0x000fc400078e0212 */
[----:B------:R-:W3:Y:S02]  /*1850*/  LDG.E R8, desc[UR8][R8.64] ;  /* 0x0000000808087981 */ /* 0x000ee4000c1e1900 */
[----:B------:R-:W-:Y:S02]  /*1860*/  IMAD.WIDE R14, R37, 0x10, R18 ;  /* 0x00000010250e7825 */ /* 0x000fe400078e0212 */
[----:B------:R-:W4:Y:S04]  /*1870*/  LDG.E R32, desc[UR8][R32.64] ;  /* 0x0000000820207981 */ /* 0x000f28000c1e1900 */
[----:B------:R-:W4:Y:S01]  /*1880*/  LDG.E R15, desc[UR8][R14.64] ;  /* 0x000000080e0f7981 */ /* 0x000f22000c1e1900 */
[----:B------:R-:W-:Y:S02]  /*1890*/  SEL R27, R6, R27, !P3 ;  /* 0x0000001b061b7207 */ /* 0x000fe40005800000 */
[----:B------:R-:W-:-:S02]  /*18a0*/  SEL R41, R41, R36, !P6 ;  /* 0x0000002429297207 */ /* 0x000fc40007000000 */
[----:B------:R-:W-:Y:S02]  /*18b0*/  SEL R6, R0, R13, !P4 ;  /* 0x0000000d00067207 */ /* 0x000fe40006000000 */
[----:B------:R-:W-:Y:S02]  /*18c0*/  SEL R3, R28, R3, !P5 ;  /* 0x000000031c037207 */ /* 0x000fe40006800000 */
[----:B------:R-:W-:Y:S01]  /*18d0*/  SEL R0, R13, R0, !P4 ;  /* 0x000000000d007207 */ /* 0x000fe20006000000 */
[----:B0-----:R-:W-:Y:S01]  /*18e0*/  IMAD.WIDE R38, R6, 0x10, R18 ;  /* 0x0000001006267825 */ /* 0x001fe200078e0212 */
[----:B------:R-:W-:-:S05]  /*18f0*/  SEL R28, R24, R23, !P1 ;  /* 0x00000017181c7207 */ /* 0x000fca0004800000 */
[----:B------:R-:W5:Y:S01]  /*1900*/  LDG.E R39, desc[UR8][R38.64] ;  /* 0x0000000826277981 */ /* 0x000f62000c1e1900 */
[----:B------:R-:W-:Y:S02]  /*1910*/  SEL R23, R23, R24, !P1 ;  /* 0x0000001817177207 */ /* 0x000fe40004800000 */
[----:B------:R-:W-:-:S03]  /*1920*/  SEL R24, R30, R29, !P0 ;  /* 0x0000001d1e187207 */ /* 0x000fc60004000000 */
[----:B------:R-:W-:-:S04]  /*1930*/  IMAD.WIDE R42, R23, 0x10, R18 ;  /* 0x00000010172a7825 */ /* 0x000fc800078e0212 */
[--C-:B------:R-:W-:Y:S02]  /*1940*/  IMAD.WIDE R44, R24, 0x10, R18.reuse ;  /* 0x00000010182c7825 */ /* 0x100fe400078e0212 */
[----:B------:R-:W5:Y:S04]  /*1950*/  LDG.E R43, desc[UR8][R42.64] ;  /* 0x000000082a2b7981 */ /* 0x000f68000c1e1900 */
[----:B------:R-:W5:Y:S01]  /*1960*/  LDG.E R44, desc[UR8][R44.64] ;  /* 0x000000082c2c7981 */ /* 0x000f62000c1e1900 */
[----:B--2---:R-:W-:Y:S01]  /*1970*/  ISETP.GE.AND P3, PT, R20, R31, PT ;  /* 0x0000001f1400720c */ /* 0x004fe20003f66270 */
[----:B------:R-:W-:-:S06]  /*1980*/  IMAD.WIDE R20, R41, 0x10, R18 ;  /* 0x0000001029147825 */ /* 0x000fcc00078e0212 */
[----:B------:R0:W2:Y:S01]  /*1990*/  LDG.E R20, desc[UR8][R20.64] ;  /* 0x0000000814147981 */ /* 0x0000a2000c1e1900 */
[----:B---3--:R-:W-:Y:S01]  /*19a0*/  ISETP.GE.AND P5, PT, R11, R8, PT ;  /* 0x000000080b00720c */ /* 0x008fe20003fa6270 */
[----:B------:R-:W-:-:S04]  /*19b0*/  IMAD.WIDE R8, R27, 0x10, R18 ;  /* 0x000000101b087825 */ /* 0x000fc800078e0212 */
[--C-:B------:R-:W-:Y:S02]  /*19c0*/  IMAD.WIDE R10, R0, 0x10, R18.reuse ;  /* 0x00000010000a7825 */ /* 0x100fe400078e0212 */
[----:B------:R-:W3:Y:S01]  /*19d0*/  LDG.E R8, desc[UR8][R8.64] ;  /* 0x0000000808087981 */ /* 0x000ee2000c1e1900 */
[----:B----4-:R-:W-:Y:S01]  /*19e0*/  ISETP.GE.AND P4, PT, R32, R15, PT ;  /* 0x0000000f2000720c */ /* 0x010fe20003f86270 */
[--C-:B------:R-:W-:Y:S02]  /*19f0*/  IMAD.WIDE R14, R3, 0x10, R18.reuse ;  /* 0x00000010030e7825 */ /* 0x100fe400078e0212 */
[----:B------:R-:W3:Y:S02]  /*1a00*/  LDG.E R11, desc[UR8][R10.64] ;  /* 0x000000080a0b7981 */ /* 0x000ee4000c1e1900 */
[----:B------:R-:W-:Y:S02]  /*1a10*/  IMAD.WIDE R32, R28, 0x10, R18 ;  /* 0x000000101c207825 */ /* 0x000fe400078e0212 */
[----:B------:R-:W4:Y:S04]  /*1a20*/  LDG.E R14, desc[UR8][R14.64] ;  /* 0x000000080e0e7981 */ /* 0x000f28000c1e1900 */
[----:B------:R1:W4:Y:S01]  /*1a30*/  LDG.E R33, desc[UR8][R32.64] ;  /* 0x0000000820217981 */ /* 0x000322000c1e1900 */
[----:B------:R-:W-:-:S02]  /*1a40*/  SEL R29, R29, R30, !P0 ;  /* 0x0000001e1d1d7207 */ /* 0x000fc40004000000 */
[----:B0-----:R-:W-:Y:S02]  /*1a50*/  SEL R21, R35, R26, !P3 ;  /* 0x0000001a23157207 */ /* 0x001fe40005800000 */
[----:B-1----:R-:W-:Y:S02]  /*1a60*/  SEL R32, R26, R35, !P3 ;  /* 0x000000231a207207 */ /* 0x002fe40005800000 */
[----:B------:R-:W-:-:S03]  /*1a70*/  SEL R26, R12, R17, !P5 ;  /* 0x000000110c1a7207 */ /* 0x000fc60006800000 */
[----:B------:R-:W-:Y:S01]  /*1a80*/  IMAD.WIDE R30, R32, 0x10, R18 ;  /* 0x00000010201e7825 */ /* 0x000fe200078e0212 */
[----:B------:R-:W-:-:S03]  /*1a90*/  SEL R17, R17, R12, !P5 ;  /* 0x0000000c11117207 */ /* 0x000fc60006800000 */
[----:B------:R-:W-:Y:S02]  /*1aa0*/  IMAD.WIDE R12, R21, 0x10, R18 ;  /* 0x00000010150c7825 */ /* 0x000fe400078e0212 */
[----:B------:R-:W4:Y:S04]  /*1ab0*/  LDG.E R31, desc[UR8][R30.64] ;  /* 0x000000081e1f7981 */ /* 0x000f28000c1e1900 */
[----:B------:R-:W4:Y:S01]  /*1ac0*/  LDG.E R12, desc[UR8][R12.64] ;  /* 0x000000080c0c7981 */ /* 0x000f22000c1e1900 */
[----:B-----5:R-:W-:Y:S02]  /*1ad0*/  ISETP.GE.AND P5, PT, R44, R43, PT ;  /* 0x0000002b2c00720c */ /* 0x020fe40003fa6270 */
[----:B--2---:R-:W-:Y:S02]  /*1ae0*/  ISETP.GE.AND P1, PT, R39, R20, PT ;  /* 0x000000142700720c */ /* 0x004fe40003f26270 */
[----:B------:R-:W-:-:S02]  /*1af0*/  SEL R20, R34, R25, !P2 ;  /* 0x0000001922147207 */ /* 0x000fc40005000000 */
[----:B------:R-:W-:Y:S01]  /*1b00*/  SEL R25, R25, R34, !P2 ;  /* 0x0000002219197207 */ /* 0x000fe20005000000 */
[----:B------:R-:W-:-:S06]  /*1b10*/  IMAD.WIDE R34, R26, 0x10, R18 ;  /* 0x000000101a227825 */ /* 0x000fcc00078e0212 */
[----:B------:R-:W2:Y:S01]  /*1b20*/  LDG.E R35, desc[UR8][R34.64] ;  /* 0x0000000822237981 */ /* 0x000ea2000c1e1900 */
[----:B---3--:R-:W-:Y:S01]  /*1b30*/  ISETP.GE.AND P0, PT, R8, R11, PT ;  /* 0x0000000b0800720c */ /* 0x008fe20003f06270 */
[----:B------:R-:W-:-:S04]  /*1b40*/  IMAD.WIDE R8, R29, 0x10, R18 ;  /* 0x000000101d087825 */ /* 0x000fc800078e0212 */
[--C-:B------:R-:W-:Y:S02]  /*1b50*/  IMAD.WIDE R10, R20, 0x10, R18.reuse ;  /* 0x00000010140a7825 */ /* 0x100fe400078e0212 */
[----:B------:R-:W3:Y:S01]  /*1b60*/  LDG.E R8, desc[UR8][R8.64] ;  /* 0x0000000808087981 */ /* 0x000ee2000c1e1900 */
[----:B----4-:R-:W-:Y:S01]  /*1b70*/  ISETP.GE.AND P2, PT, R33, R14, PT ;  /* 0x0000000e2100720c */ /* 0x010fe20003f46270 */
[--C-:B------:R-:W-:Y:S02]  /*1b80*/  IMAD.WIDE R14, R25, 0x10, R18.reuse ;  /* 0x00000010190e7825 */ /* 0x100fe400078e0212 */
[----:B------:R0:W3:Y:S04]  /*1b90*/  LDG.E R11, desc[UR8][R10.64] ;  /* 0x000000080a0b7981 */ /* 0x0000e8000c1e1900 */
[----:B------:R-:W4:Y:S01]  /*1ba0*/  LDG.E R14, desc[UR8][R14.64] ;  /* 0x000000080e0e7981 */ /* 0x000f22000c1e1900 */
[----:B------:R-:W-:Y:S01]  /*1bb0*/  IMAD.WIDE R38, R17, 0x10, R18 ;  /* 0x0000001011267825 */ /* 0x000fe200078e0212 */
[----:B0-----:R-:W-:-:S05]  /*1bc0*/  SEL R10, R22, R37, !P4 ;  /* 0x00000025160a7207 */ /* 0x001fca0006000000 */
[----:B------:R-:W5:Y:S01]  /*1bd0*/  LDG.E R39, desc[UR8][R38.64] ;  /* 0x0000000826277981 */ /* 0x000f62000c1e1900 */
[----:B------:R-:W-:-:S06]  /*1be0*/  IMAD.WIDE R42, R10, 0x10, R18 ;  /* 0x000000100a2a7825 */ /* 0x000fcc00078e0212 */
[----:B------:R-:W5:Y:S01]  /*1bf0*/  LDG.E R42, desc[UR8][R42.64] ;  /* 0x000000082a2a7981 */ /* 0x000f62000c1e1900 */
[----:B------:R-:W-:Y:S02]  /*1c00*/  SEL R22, R37, R22, !P4 ;  /* 0x0000001625167207 */ /* 0x000fe40006000000 */
[----:B------:R-:W-:Y:S02]  /*1c10*/  SEL R34, R3, R28, !P2 ;  /* 0x0000001c03227207 */ /* 0x000fe40005000000 */
[----:B---3--:R-:W-:Y:S01]  /*1c20*/  ISETP.GE.AND P3, PT, R11, R8, PT ;  /* 0x000000080b00720c */ /* 0x008fe20003f66270 */
[----:B------:R-:W-:Y:S01]  /*1c30*/  IMAD.WIDE R8, R22, 0x10, R18 ;  /* 0x0000001016087825 */ /* 0x000fe200078e0212 */
[----:B----4-:R-:W-:Y:S02]  /*1c40*/  ISETP.GE.AND P6, PT, R31, R14, PT ;  /* 0x0000000e1f00720c */ /* 0x010fe40003fc6270 */
[----:B------:R-:W-:Y:S02]  /*1c50*/  SEL R31, R24, R23, !P5 ;  /* 0x00000017181f7207 */ /* 0x000fe40006800000 */
[----:B------:R0:W3:Y:S01]  /*1c60*/  LDG.E R30, desc[UR8][R8.64] ;  /* 0x00000008081e7981 */ /* 0x0000e2000c1e1900 */
[----:B------:R-:W-:-:S02]  /*1c70*/  SEL R11, R6, R41, !P1 ;  /* 0x00000029060b7207 */ /* 0x000fc40004800000 */
[----:B------:R-:W-:Y:S02]  /*1c80*/  SEL R41, R41, R6, !P1 ;  /* 0x0000000629297207 */ /* 0x000fe40004800000 */
[----:B--2---:R-:W-:Y:S01]  /*1c90*/  ISETP.GE.AND P1, PT, R35, R12, PT ;  /* 0x0000000c2300720c */ /* 0x004fe20003f26270 */
[----:B------:R-:W-:-:S04]  /*1ca0*/  IMAD.WIDE R12, R31, 0x10, R18 ;  /* 0x000000101f0c7825 */ /* 0x000fc800078e0212 */
[--C-:B0-----:R-:W-:Y:S02]  /*1cb0*/  IMAD.WIDE R8, R34, 0x10, R18.reuse ;  /* 0x0000001022087825 */ /* 0x101fe400078e0212 */
[----:B------:R-:W2:Y:S04]  /*1cc0*/  LDG.E R12, desc[UR8][R12.64] ;  /* 0x000000080c0c7981 */ /* 0x000ea8000c1e1900 */
[----:B------:R-:W2:Y:S01]  /*1cd0*/  LDG.E R9, desc[UR8][R8.64] ;  /* 0x0000000808097981 */ /* 0x000ea2000c1e1900 */
[--C-:B------:R-:W-:Y:S01]  /*1ce0*/  IMAD.WIDE R14, R11, 0x10, R18.reuse ;  /* 0x000000100b0e7825 */ /* 0x100fe200078e0212 */
[----:B------:R-:W-:Y:S02]  /*1cf0*/  SEL R6, R27, R0, !P0 ;  /* 0x000000001b067207 */ /* 0x000fe40004000000 */
[----:B-----5:R-:W-:Y:S01]  /*1d00*/  ISETP.GE.AND P4, PT, R42, R39, PT ;  /* 0x000000272a00720c */ /* 0x020fe20003f86270 */
[----:B------:R-:W-:-:S02]  /*1d10*/  IMAD.WIDE R38, R41, 0x10, R18 ;  /* 0x0000001029267825 */ /* 0x000fc400078e0212 */
[----:B------:R-:W3:Y:S02]  /*1d20*/  LDG.E R15, desc[UR8][R14.64] ;  /* 0x000000080e0f7981 */ /* 0x000ee4000c1e1900 */
[----:B------:R-:W-:Y:S02]  /*1d30*/  IMAD.WIDE R36, R6, 0x10, R18 ;  /* 0x0000001006247825 */ /* 0x000fe400078e0212 */
[----:B------:R0:W4:Y:S04]  /*1d40*/  LDG.E R33, desc[UR8][R38.64] ;  /* 0x0000000826217981 */ /* 0x000128000c1e1900 */
[----:B------:R-:W4:Y:S01]  /*1d50*/  LDG.E R36, desc[UR8][R36.64] ;  /* 0x0000000824247981 */ /* 0x000f22000c1e1900 */
[----:B------:R-:W-:Y:S02]  /*1d60*/  SEL R35, R29, R20, !P3 ;  /* 0x000000141d237207 */ /* 0x000fe40005800000 */
[----:B------:R-:W-:-:S02]  /*1d70*/  SEL R20, R20, R29, !P3 ;  /* 0x0000001d14147207 */ /* 0x000fc40005800000 */
[----:B------:R-:W-:Y:S02]  /*1d80*/  SEL R29, R25, R32, !P6 ;  /* 0x00000020191d7207 */ /* 0x000fe40007000000 */
[----:B------:R-:W-:Y:S02]  /*1d90*/  SEL R32, R32, R25, !P6 ;  /* 0x0000001920207207 */ /* 0x000fe40007000000 */
[----:B------:R-:W-:Y:S01]  /*1da0*/  SEL R23, R23, R24, !P5 ;  /* 0x0000001817177207 */ /* 0x000fe20006800000 */
[----:B0-----:R-:W-:-:S04]  /*1db0*/  IMAD.WIDE R38, R20, 0x10, R18 ;  /* 0x0000001014267825 */ /* 0x001fc800078e0212 */
[--C-:B------:R-:W-:Y:S01]  /*1dc0*/  IMAD.WIDE R42, R23, 0x10, R18.reuse ;  /* 0x00000010172a7825 */ /* 0x100fe200078e0212 */
[----:B------:R0:W5:Y:S04]  /*1dd0*/  LDG.E R25, desc[UR8][R38.64] ;  /* 0x0000000826197981 */ /* 0x000168000c1e1900 */
[----:B------:R-:W5:Y:S01]  /*1de0*/  LDG.E R24, desc[UR8][R42.64] ;  /* 0x000000082a187981 */ /* 0x000f62000c1e1900 */
[----:B--2---:R-:W-:Y:S01]  /*1df0*/  ISETP.GE.AND P3, PT, R12, R9, PT ;  /* 0x000000090c00720c */ /* 0x004fe20003f66270 */
[----:B------:R-:W-:-:S04]  /*1e00*/  IMAD.WIDE R8, R35, 0x10, R18 ;  /* 0x0000001023087825 */ /* 0x000fc800078e0212 */
[--C-:B------:R-:W-:Y:S02]  /*1e10*/  IMAD.WIDE R12, R32, 0x10, R18.reuse ;  /* 0x00000010200c7825 */ /* 0x100fe400078e0212 */
[----:B------:R-:W2:Y:S04]  /*1e20*/  LDG.E R8, desc[UR8][R8.64] ;  /* 0x0000000808087981 */ /* 0x000ea8000c1e1900 */
[----:B------:R-:W2:Y:S01]  /*1e30*/  LDG.E R13, desc[UR8][R12.64] ;  /* 0x000000080c0d7981 */ /* 0x000ea2000c1e1900 */
[----:B---3--:R-:W-:Y:S02]  /*1e40*/  ISETP.GE.AND P5, PT, R15, R30, PT ;  /* 0x0000001e0f00720c */ /* 0x008fe40003fa6270 */
[----:B------:R-:W-:Y:S02]  /*1e50*/  SEL R30, R26, R21, !P1 ;  /* 0x000000151a1e7207 */ /* 0x000fe40004800000 */
[----:B----4-:R-:W-:Y:S01]  /*1e60*/  ISETP.GE.AND P6, PT, R36, R33, PT ;  /* 0x000000212400720c */ /* 0x010fe20003fc6270 */
[----:B------:R-:W-:-:S04]  /*1e70*/  IMAD.WIDE R14, R29, 0x10, R18 ;  /* 0x000000101d0e7825 */ /* 0x000fc800078e0212 */
[----:B------:R-:W-:Y:S01]  /*1e80*/  IMAD.WIDE R36, R30, 0x10, R18 ;  /* 0x000000101e247825 */ /* 0x000fe200078e0212 */
[----:B------:R1:W3:Y:S05]  /*1e90*/  LDG.E R33, desc[UR8][R14.64] ;  /* 0x000000080e217981 */ /* 0x0002ea000c1e1900 */
[----:B------:R-:W3:Y:S01]  /*1ea0*/  LDG.E R36, desc[UR8][R36.64] ;  /* 0x0000000824247981 */ /* 0x000ee2000c1e1900 */
[----:B------:R-:W-:Y:S02]  /*1eb0*/  SEL R27, R0, R27, !P0 ;  /* 0x0000001b001b7207 */ /* 0x000fe40004000000 */
[----:B0-----:R-:W-:Y:S02]  /*1ec0*/  SEL R39, R17, R10, !P4 ;  /* 0x0000000a11277207 */ /* 0x001fe40006000000 */
[----:B------:R-:W-:-:S02]  /*1ed0*/  SEL R0, R10, R17, !P4 ;  /* 0x000000110a007207 */ /* 0x000fc40006000000 */
[----:B------:R-:W-:Y:S02]  /*1ee0*/  SEL R17, R22, R11, !P5 ;  /* 0x0000000b16117207 */ /* 0x000fe40006800000 */
[----:B------:R-:W-:Y:S02]  /*1ef0*/  SEL R21, R21, R26, !P1 ;  /* 0x0000001a15157207 */ /* 0x000fe40004800000 */
[----:B------:R-:W-:Y:S01]  /*1f00*/  SEL R22, R11, R22, !P5 ;  /* 0x000000160b167207 */ /* 0x000fe20006800000 */
[----:B-1----:R-:W-:Y:S01]  /*1f10*/  IMAD.WIDE R14, R0, 0x10, R18 ;  /* 0x00000010000e7825 */ /* 0x002fe200078e0212 */
[----:B-----5:R-:W-:-:S03]  /*1f20*/  ISETP.GE.AND P0, PT, R25, R24, PT ;  /* 0x000000181900720c */ /* 0x020fc60003f06270 */
[--C-:B------:R-:W-:Y:S02]  /*1f30*/  IMAD.WIDE R10, R21, 0x10, R18.reuse ;  /* 0x00000010150a7825 */ /* 0x100fe400078e0212 */
[----:B------:R-:W4:Y:S02]  /*1f40*/  LDG.E R15, desc[UR8][R14.64] ;  /* 0x000000080e0f7981 */ /* 0x000f24000c1e1900 */
[----:B------:R-:W-:Y:S02]  /*1f50*/  IMAD.WIDE R24, R22, 0x10, R18 ;  /* 0x0000001016187825 */ /* 0x000fe400078e0212 */
[----:B------:R-:W4:Y:S04]  /*1f60*/  LDG.E R10, desc[UR8][R10.64] ;  /* 0x000000080a0a7981 */ /* 0x000f28000c1e1900 */
[----:B------:R0:W5:Y:S01]  /*1f70*/  LDG.E R25, desc[UR8][R24.64] ;  /* 0x0000000818197981 */ /* 0x000162000c1e1900 */
[----:B------:R-:W-:-:S02]  /*1f80*/  SEL R12, R41, R6, !P6 ;  /* 0x00000006290c7207 */ /* 0x000fc40007000000 */
[----:B------:R-:W-:-:S05]  /*1f90*/  SEL R6, R6, R41, !P6 ;  /* 0x0000002906067207 */ /* 0x000fca0007000000 */
[----:B------:R-:W-:-:S06]  /*1fa0*/  IMAD.WIDE R40, R6, 0x10, R18 ;  /* 0x0000001006287825 */ /* 0x000fcc00078e0212 */
[----:B------:R-:W5:Y:S01]  /*1fb0*/  LDG.E R41, desc[UR8][R40.64] ;  /* 0x0000000828297981 */ /* 0x000f62000c1e1900 */
[----:B--2---:R-:W-:Y:S01]  /*1fc0*/  ISETP.GE.AND P1, PT, R13, R8, PT ;  /* 0x000000080d00720c */ /* 0x004fe20003f26270 */
[----:B------:R-:W-:-:S06]  /*1fd0*/  IMAD.WIDE R8, R39, 0x10, R18 ;  /* 0x0000001027087825 */ /* 0x000fcc00078e0212 */
[----:B------:R-:W5:Y:S01]  /*1fe0*/  LDG.E R8, desc[UR8][R8.64] ;  /* 0x0000000808087981 */ /* 0x000f62000c1e1900 */
[----:B---3--:R-:W-:Y:S01]  /*1ff0*/  ISETP.GE.AND P5, PT, R36, R33, PT ;  /* 0x000000212400720c */ /* 0x008fe20003fa6270 */
[----:B------:R-:W-:-:S06]  /*2000*/  IMAD.WIDE R36, R17, 0x10, R18 ;  /* 0x0000001011247825 */ /* 0x000fcc00078e0212 */
[----:B------:R-:W2:Y:S01]  /*2010*/  LDG.E R36, desc[UR8][R36.64] ;  /* 0x0000000824247981 */ /* 0x000ea2000c1e1900 */
[----:B------:R-:W-:Y:S02]  /*2020*/  SEL R3, R28, R3, !P2 ;  /* 0x000000031c037207 */ /* 0x000fe40005000000 */
[----:B0-----:R-:W-:Y:S02]  /*2030*/  SEL R24, R31, R34, !P3 ;  /* 0x000000221f187207 */ /* 0x001fe40005800000 */
[----:B------:R-:W-:Y:S02]  /*2040*/  SEL R26, R20, R23, !P0 ;  /* 0x00000017141a7207 */ /* 0x000fe40004000000 */
[----:B------:R-:W-:Y:S02]  /*2050*/  SEL R23, R23, R20, !P0 ;  /* 0x0000001417177207 */ /* 0x000fe40004000000 */
[----:B------:R-:W-:Y:S02]  /*2060*/  SEL R20, R32, R35, !P1 ;  /* 0x0000002320147207 */ /* 0x000fe40004800000 */
[----:B----4-:R-:W-:Y:S01]  /*2070*/  ISETP.GE.AND P4, PT, R15, R10, PT ;  /* 0x0000000a0f00720c */ /* 0x010fe20003f86270 */
[----:B------:R-:W-:Y:S01]  /*2080*/  IMAD.WIDE R10, R24, 0x10, R18 ;  /* 0x00000010180a7825 */ /* 0x000fe200078e0212 */
[----:B------:R-:W-:-:S02]  /*2090*/  SEL R31, R34, R31, !P3 ;  /* 0x0000001f221f7207 */ /* 0x000fc40005800000 */
[----:B------:R-:W-:Y:S01]  /*20a0*/  SEL R13, R35, R32, !P1 ;  /* 0x00000020230d7207 */ /* 0x000fe20004800000 */
[--C-:B------:R-:W-:Y:S02]  /*20b0*/  IMAD.WIDE R32, R23, 0x10, R18.reuse ;  /* 0x0000001017207825 */ /* 0x100fe400078e0212 */
[----:B------:R0:W3:Y:S02]  /*20c0*/  LDG.E R11, desc[UR8][R10.64] ;  /* 0x000000080a0b7981 */ /* 0x0000e4000c1e1900 */
[--C-:B------:R-:W-:Y:S02]  /*20d0*/  IMAD.WIDE R34, R20, 0x10, R18.reuse ;  /* 0x0000001014227825 */ /* 0x100fe400078e0212 */
[----:B------:R-:W4:Y:S02]  /*20e0*/  LDG.E R32, desc[UR8][R32.64] ;  /* 0x0000000820207981 */ /* 0x000f24000c1e1900 */
[--C-:B------:R-:W-:Y:S02]  /*20f0*/  IMAD.WIDE R44, R27, 0x10, R18.reuse ;  /* 0x000000101b2c7825 */ /* 0x100fe400078e0212 */
[----:B------:R-:W4:Y:S02]  /*2100*/  LDG.E R35, desc[UR8][R34.64] ;  /* 0x0000000822237981 */ /* 0x000f24000c1e1900 */
[----:B------:R-:W-:-:S02]  /*2110*/  IMAD.WIDE R42, R12, 0x10, R18 ;  /* 0x000000100c2a7825 */ /* 0x000fc400078e0212 */
[----:B------:R-:W3:Y:S02]  /*2120*/  LDG.E R44, desc[UR8][R44.64] ;  /* 0x000000082c2c7981 */ /* 0x000ee4000c1e1900 */
[--C-:B------:R-:W-:Y:S02]  /*2130*/  IMAD.WIDE R14, R31, 0x10, R18.reuse ;  /* 0x000000101f0e7825 */ /* 0x100fe400078e0212 */
[----:B------:R-:W3:Y:S04]  /*2140*/  LDG.E R43, desc[UR8][R42.64] ;  /* 0x000000082a2b7981 */ /* 0x000ee8000c1e1900 */
[----:B------:R-:W3:Y:S01]  /*2150*/  LDG.E R14, desc[UR8][R14.64] ;  /* 0x000000080e0e7981 */ /* 0x000ee2000c1e1900 */
[----:B-----5:R-:W-:Y:S01]  /*2160*/  ISETP.GE.AND P2, PT, R25, R8, PT ;  /* 0x000000081900720c */ /* 0x020fe20003f46270 */
[----:B------:R-:W-:-:S06]  /*2170*/  IMAD.WIDE R8, R3, 0x10, R18 ;  /* 0x0000001003087825 */ /* 0x000fcc00078e0212 */
[----:B------:R-:W5:Y:S01]  /*2180*/  LDG.E R8, desc[UR8][R8.64] ;  /* 0x0000000808087981 */ /* 0x000f62000c1e1900 */
[----:B--2---:R-:W-:Y:S01]  /*2190*/  ISETP.GE.AND P3, PT, R41, R36, PT ;  /* 0x000000242900720c */ /* 0x004fe20003f66270 */
[----:B------:R-:W-:-:S06]  /*21a0*/  IMAD.WIDE R36, R26, 0x10, R18 ;  /* 0x000000101a247825 */ /* 0x000fcc00078e0212 */
[----:B------:R-:W2:Y:S01]  /*21b0*/  LDG.E R37, desc[UR8][R36.64] ;  /* 0x0000000824257981 */ /* 0x000ea2000c1e1900 */
[----:B0-----:R-:W-:Y:S02]  /*21c0*/  SEL R10, R30, R29, !P5 ;  /* 0x0000001d1e0a7207 */ /* 0x001fe40006800000 */
[----:B------:R-:W-:Y:S01]  /*21d0*/  SEL R30, R29, R30, !P5 ;  /* 0x0000001e1d1e7207 */ /* 0x000fe20006800000 */
[----:B------:R-:W-:-:S06]  /*21e0*/  IMAD.WIDE R40, R13, 0x10, R18 ;  /* 0x000000100d287825 */ /* 0x000fcc00078e0212 */
[----:B------:R-:W2:Y:S01]  /*21f0*/  LDG.E R41, desc[UR8][R40.64] ;  /* 0x0000000828297981 */ /* 0x000ea2000c1e1900 */
[----:B----4-:R-:W-:Y:S02]  /*2200*/  ISETP.GE.AND P6, PT, R35, R32, PT ;  /* 0x000000202300720c */ /* 0x010fe40003fc6270 */
[----:B---3--:R-:W-:Y:S01]  /*2210*/  ISETP.GE.AND P1, PT, R44, R43, PT ;  /* 0x0000002b2c00720c */ /* 0x008fe20003f26270 */
[----:B------:R-:W-:-:S06]  /*2220*/  IMAD.WIDE R42, R10, 0x10, R18 ;  /* 0x000000100a2a7825 */ /* 0x000fcc00078e0212 */
[----:B------:R-:W3:Y:S01]  /*2230*/  LDG.E R42, desc[UR8][R42.64] ;  /* 0x000000082a2a7981 */ /* 0x000ee2000c1e1900 */
[----:B-----5:R-:W-:Y:S02]  /*2240*/  ISETP.GE.AND P0, PT, R11, R8, PT ;  /* 0x000000080b00720c */ /* 0x020fe40003f06270 */
[----:B------:R-:W-:Y:S02]  /*2250*/  SEL R11, R0, R21, !P4 ;  /* 0x00000015000b7207 */ /* 0x000fe40006000000 */
[----:B------:R-:W-:Y:S02]  /*2260*/  SEL R21, R21, R0, !P4 ;  /* 0x0000000015157207 */ /* 0x000fe40006000000 */
[----:B------:R-:W-:-:S03]  /*2270*/  SEL R0, R22, R39, !P2 ;  /* 0x0000002716007207 */ /* 0x000fc60005000000 */
[----:B------:R-:W-:Y:S01]  /*2280*/  IMAD.WIDE R28, R21, 0x10, R18 ;  /* 0x00000010151c7825 */ /* 0x000fe200078e0212 */
[----:B------:R-:W-:-:S03]  /*2290*/  SEL R39, R39, R22, !P2 ;  /* 0x0000001627277207 */ /* 0x000fc60005000000 */
[----:B------:R-:W-:Y:S01]  /*22a0*/  IMAD.WIDE R32, R0, 0x10, R18 ;  /* 0x0000001000207825 */ /* 0x000fe200078e0212 */
[----:B------:R-:W-:Y:S01]  /*22b0*/  SEL R22, R6, R17, !P3 ;  /* 0x0000001106167207 */ /* 0x000fe20005800000 */
[----:B------:R-:W4:Y:S01]  /*22c0*/  LDG.E R28, desc[UR8][R28.64] ;  /* 0x000000081c1c7981 */ /* 0x000f22000c1e1900 */
[----:B--2---:R-:W-:-:S03]  /*22d0*/  ISETP.GE.AND P5, PT, R37, R14, PT ;  /* 0x0000000e2500720c */ /* 0x004fc60003fa6270 */
[----:B------:R-:W4:Y:S01]  /*22e0*/  LDG.E R33, desc[UR8][R32.64] ;  /* 0x0000000820217981 */ /* 0x000f22000c1e1900 */
[----:B------:R-:W-:-:S04]  /*22f0*/  IMAD.WIDE R34, R39, 0x10, R18 ;  /* 0x0000001027227825 */ /* 0x000fc800078e0212 */
[--C-:B------:R-:W-:Y:S02]  /*2300*/  IMAD.WIDE R36, R22, 0x10, R18.reuse ;  /* 0x0000001016247825 */ /* 0x100fe400078e0212 */
[----:B------:R-:W2:Y:S02]  /*2310*/  LDG.E R34, desc[UR8][R34.64] ;  /* 0x0000000822227981 */ /* 0x000ea4000c1e1900 */
[--C-:B------:R-:W-:Y:S02]  /*2320*/  IMAD.WIDE R8, R30, 0x10, R18.reuse ;  /* 0x000000101e087825 */ /* 0x100fe400078e0212 */
[----:B------:R0:W2:Y:S02]  /*2330*/  LDG.E R37, desc[UR8][R36.64] ;  /* 0x0000000824257981 */ /* 0x0000a4000c1e1900 */
[----:B------:R-:W-:Y:S02]  /*2340*/  IMAD.WIDE R14, R11, 0x10, R18 ;  /* 0x000000100b0e7825 */ /* 0x000fe400078e0212 */
[----:B------:R-:W5:Y:S04]  /*2350*/  LDG.E R8, desc[UR8][R8.64] ;  /* 0x0000000808087981 */ /* 0x000f68000c1e1900 */
[----:B------:R-:W5:Y:S01]  /*2360*/  LDG.E R15, desc[UR8][R14.64] ;  /* 0x000000080e0f7981 */ /* 0x000f62000c1e1900 */
[----:B------:R-:W-:-:S02]  /*2370*/  SEL R25, R3, R24, !P0 ;  /* 0x0000001803197207 */ /* 0x000fc40004000000 */
[----:B------:R-:W-:Y:S02]  /*2380*/  SEL R17, R17, R6, !P3 ;  /* 0x0000000611117207 */ /* 0x000fe40005800000 */
[----:B---3--:R-:W-:-:S04]  /*2390*/  ISETP.GE.AND P2, PT, R42, R41, PT ;  /* 0x000000292a00720c */ /* 0x008fc80003f46270 */
[----:B0-----:R-:W-:Y:S02]  /*23a0*/  SEL R36, R10, R13, !P2 ;  /* 0x0000000d0a247207 */ /* 0x001fe40005000000 */
[----:B----4-:R-:W-:Y:S02]  /*23b0*/  ISETP.GE.AND P4, PT, R33, R28, PT ;  /* 0x0000001c2100720c */ /* 0x010fe40003f86270 */
[----:B------:R-:W-:Y:S02]  /*23c0*/  SEL R33, R31, R26, !P5 ;  /* 0x0000001a1f217207 */ /* 0x000fe40006800000 */
[----:B------:R-:W-:Y:S01]  /*23d0*/  SEL R26, R26, R31, !P5 ;  /* 0x0000001f1a1a7207 */ /* 0x000fe20006800000 */
[--C-:B------:R-:W-:Y:S01]  /*23e0*/  IMAD.WIDE R28, R25, 0x10, R18.reuse ;  /* 0x00000010191c7825 */ /* 0x100fe200078e0212 */
[----:B------:R-:W-:Y:S02]  /*23f0*/  SEL R31, R23, R20, !P6 ;  /* 0x00000014171f7207 */ /* 0x000fe40007000000 */
[----:B------:R-:W-:Y:S01]  /*2400*/  SEL R20, R20, R23, !P6 ;  /* 0x0000001714147207 */ /* 0x000fe20007000000 */
[----:B------:R-:W-:Y:S01]  /*2410*/  IMAD.WIDE R44, R26, 0x10, R18 ;  /* 0x000000101a2c7825 */ /* 0x000fe200078e0212 */
[----:B------:R0:W3:Y:S01]  /*2420*/  LDG.E R23, desc[UR8][R28.64] ;  /* 0x000000081c177981 */ /* 0x0000e2000c1e1900 */
[----:B--2---:R-:W-:-:S02]  /*2430*/  ISETP.GE.AND P6, PT, R37, R34, PT ;  /* 0x000000222500720c */ /* 0x004fc40003fc6270 */
[--C-:B------:R-:W-:Y:S01]  /*2440*/  IMAD.WIDE R34, R36, 0x10, R18.reuse ;  /* 0x0000001024227825 */ /* 0x100fe200078e0212 */
[----:B------:R-:W3:Y:S01]  /*2450*/  LDG.E R32, desc[UR8][R44.64] ;  /* 0x000000082c207981 */ /* 0x000ee2000c1e1900 */
[----:B-----5:R-:W-:Y:S02]  /*2460*/  ISETP.GE.AND P3, PT, R15, R8, PT ;  /* 0x000000080f00720c */ /* 0x020fe40003f66270 */
[--C-:B0-----:R-:W-:Y:S02]  /*2470*/  IMAD.WIDE R28, R31, 0x10, R18.reuse ;  /* 0x000000101f1c7825 */ /* 0x101fe400078e0212 */
[----:B------:R-:W2:Y:S02]  /*2480*/  LDG.E R34, desc[UR8][R34.64] ;  /* 0x0000000822227981 */ /* 0x000ea4000c1e1900 */
[--C-:B------:R-:W-:Y:S02]  /*2490*/  IMAD.WIDE R8, R33, 0x10, R18.reuse ;  /* 0x0000001021087825 */ /* 0x100fe400078e0212 */
[----:B------:R-:W2:Y:S02]  /*24a0*/  LDG.E R29, desc[UR8][R28.64] ;  /* 0x000000081c1d7981 */ /* 0x000ea4000c1e1900 */
[----:B------:R-:W-:-:S02]  /*24b0*/  IMAD.WIDE R14, R20, 0x10, R18 ;  /* 0x00000010140e7825 */ /* 0x000fc400078e0212 */
[----:B------:R-:W4:Y:S04]  /*24c0*/  LDG.E R8, desc[UR8][R8.64] ;  /* 0x0000000808087981 */ /* 0x000f28000c1e1900 */
[----:B------:R-:W4:Y:S01]  /*24d0*/  LDG.E R15, desc[UR8][R14.64] ;  /* 0x000000080e0f7981 */ /* 0x000f22000c1e1900 */
[----:B------:R-:W-:Y:S01]  /*24e0*/  SEL R6, R27, R12, !P1 ;  /* 0x0000000c1b067207 */ /* 0x000fe20004800000 */
[----:B------:R-:W-:Y:S01]  /*24f0*/  IMAD.WIDE R40, R17, 0x10, R18 ;  /* 0x0000001011287825 */ /* 0x000fe200078e0212 */
[----:B------:R-:W-:-:S03]  /*2500*/  SEL R13, R13, R10, !P2 ;  /* 0x0000000a0d0d7207 */ /* 0x000fc60005000000 */
[----:B------:R-:W-:Y:S01]  /*2510*/  IMAD.WIDE R42, R6, 0x10, R18 ;  /* 0x00000010062a7825 */ /* 0x000fe200078e0212 */
[----:B------:R-:W-:Y:S01]  /*2520*/  SEL R37, R21, R0, !P4 ;  /* 0x0000000015257207 */ /* 0x000fe20006000000 */
[----:B------:R-:W5:Y:S01]  /*2530*/  LDG.E R41, desc[UR8][R40.64] ;  /* 0x0000000828297981 */ /* 0x000f62000c1e1900 */
[----:B------:R-:W-:-:S03]  /*2540*/  SEL R0, R0, R21, !P4 ;  /* 0x0000001500007207 */ /* 0x000fc60006000000 */
[----:B------:R-:W5:Y:S01]  /*2550*/  LDG.E R42, desc[UR8][R42.64] ;  /* 0x000000082a2a7981 */ /* 0x000f62000c1e1900 */
[----:B---3--:R-:W-:Y:S02]  /*2560*/  ISETP.GE.AND P2, PT, R32, R23, PT ;  /* 0x000000172000720c */ /* 0x008fe40003f46270 */
[----:B------:R-:W-:Y:S02]  /*2570*/  SEL R23, R30, R11, !P3 ;  /* 0x0000000b1e177207 */ /* 0x000fe40005800000 */
[----:B------:R-:W-:Y:S01]  /*2580*/  SEL R30, R11, R30, !P3 ;  /* 0x0000001e0b1e7207 */ /* 0x000fe20005800000 */
[----:B------:R-:W-:-:S06]  /*2590*/  IMAD.WIDE R10, R0, 0x10, R18 ;  /* 0x00000010000a7825 */ /* 0x000fcc00078e0212 */
[----:B------:R-:W3:Y:S01]  /*25a0*/  LDG.E R11, desc[UR8][R10.64] ;  /* 0x000000080a0b7981 */ /* 0x000ee2000c1e1900 */
[----:B--2---:R-:W-:Y:S02]  /*25b0*/  ISETP.GE.AND P3, PT, R34, R29, PT ;  /* 0x0000001d2200720c */ /* 0x004fe40003f66270 */
[----:B------:R-:W-:Y:S02]  /*25c0*/  SEL R34, R22, R39, !P6 ;  /* 0x0000002716227207 */ /* 0x000fe40007000000 */
[----:B----4-:R-:W-:Y:S01]  /*25d0*/  ISETP.GE.AND P4, PT, R15, R8, PT ;  /* 0x000000080f00720c */ /* 0x010fe20003f86270 */
[----:B------:R-:W-:-:S04]  /*25e0*/  IMAD.WIDE R8, R23, 0x10, R18 ;  /* 0x0000001017087825 */ /* 0x000fc800078e0212 */
[--C-:B------:R-:W-:Y:S02]  /*25f0*/  IMAD.WIDE R28, R34, 0x10, R18.reuse ;  /* 0x00000010221c7825 */ /* 0x100fe400078e0212 */
[----:B------:R-:W3:Y:S02]  /*2600*/  LDG.E R8, desc[UR8][R8.64] ;  /* 0x0000000808087981 */ /* 0x000ee4000c1e1900 */
[----:B------:R-:W-:Y:S02]  /*2610*/  IMAD.WIDE R14, R37, 0x10, R18 ;  /* 0x00000010250e7825 */ /* 0x000fe400078e0212 */
[----:B------:R-:W2:Y:S04]  /*2620*/  LDG.E R28, desc[UR8][R28.64] ;  /* 0x000000081c1c7981 */ /* 0x000ea8000c1e1900 */
[----:B------:R-:W2:Y:S01]  /*2630*/  LDG.E R15, desc[UR8][R14.64] ;  /* 0x000000080e0f7981 */ /* 0x000ea2000c1e1900 */
[----:B-----5:R-:W-:-:S02]  /*2640*/  ISETP.GE.AND P5, PT, R42, R41, PT ;  /* 0x000000292a00720c */ /* 0x020fc40003fa6270 */
[----:B------:R-:W-:Y:S01]  /*2650*/  SEL R27, R12, R27, !P1 ;  /* 0x0000001b0c1b7207 */ /* 0x000fe20004800000 */
[--C-:B------:R-:W-:Y:S01]  /*2660*/  IMAD.WIDE R42, R13, 0x10, R18.reuse ;  /* 0x000000100d2a7825 */ /* 0x100fe200078e0212 */
[----:B------:R-:W-:Y:S02]  /*2670*/  SEL R12, R6, R17, !P5 ;  /* 0x00000011060c7207 */ /* 0x000fe40006800000 */
[----:B------:R-:W-:Y:S01]  /*2680*/  SEL R6, R17, R6, !P5 ;  /* 0x0000000611067207 */ /* 0x000fe20006800000 */
[----:B------:R-:W-:Y:S01]  /*2690*/  IMAD.WIDE R40, R30, 0x10, R18 ;  /* 0x000000101e287825 */ /* 0x000fe200078e0212 */
[----:B------:R-:W-:Y:S01]  /*26a0*/  SEL R35, R39, R22, !P6 ;  /* 0x0000001627237207 */ /* 0x000fe20007000000 */
[----:B------:R-:W4:Y:S01]  /*26b0*/  LDG.E R32, desc[UR8][R42.64] ;  /* 0x000000082a207981 */ /* 0x000f22000c1e1900 */
[----:B------:R-:W-:Y:S02]  /*26c0*/  SEL R22, R26, R25, !P2 ;  /* 0x000000191a167207 */ /* 0x000fe40005000000 */
[----:B------:R-:W-:Y:S01]  /*26d0*/  SEL R17, R25, R26, !P2 ;  /* 0x0000001a19117207 */ /* 0x000fe20005000000 */
[----:B------:R0:W4:Y:S01]  /*26e0*/  LDG.E R21, desc[UR8][R40.64] ;  /* 0x0000000828157981 */ /* 0x000122000c1e1900 */
[----:B------:R-:W-:-:S02]  /*26f0*/  SEL R3, R24, R3, !P0 ;  /* 0x0000000318037207 */ /* 0x000fc40004000000 */
[----:B------:R-:W-:Y:S01]  /*2700*/  SEL R26, R20, R33, !P4 ;  /* 0x00000021141a7207 */ /* 0x000fe20006000000 */
[----:B------:R-:W-:-:S04]  /*2710*/  IMAD.WIDE R38, R35, 0x10, R18 ;  /* 0x0000001023267825 */ /* 0x000fc800078e0212 */
[--C-:B------:R-:W-:Y:S02]  /*2720*/  IMAD.WIDE R24, R22, 0x10, R18.reuse ;  /* 0x0000001016187825 */ /* 0x100fe400078e0212 */
[----:B------:R-:W5:Y:S02]  /*2730*/  LDG.E R38, desc[UR8][R38.64] ;  /* 0x0000000826267981 */ /* 0x000f64000c1e1900 */
[--C-:B0-----:R-:W-:Y:S02]  /*2740*/  IMAD.WIDE R40, R12, 0x10, R18.reuse ;  /* 0x000000100c287825 */ /* 0x101fe400078e0212 */
[----:B------:R-:W5:Y:S02]  /*2750*/  LDG.E R25, desc[UR8][R24.64] ;  /* 0x0000000818197981 */ /* 0x000f64000c1e1900 */
[--C-:B------:R-:W-:Y:S02]  /*2760*/  IMAD.WIDE R42, R26, 0x10, R18.reuse ;  /* 0x000000101a2a7825 */ /* 0x100fe400078e0212 */
[----:B------:R-:W5:Y:S04]  /*2770*/  LDG.E R41, desc[UR8][R40.64] ;  /* 0x0000000828297981 */ /* 0x000f68000c1e1900 */
[----:B------:R-:W5:Y:S01]  /*2780*/  LDG.E R42, desc[UR8][R42.64] ;  /* 0x000000082a2a7981 */ /* 0x000f62000c1e1900 */
[----:B---3--:R-:W-:Y:S01]  /*2790*/  ISETP.GE.AND P1, PT, R11, R8, PT ;  /* 0x000000080b00720c */ /* 0x008fe20003f26270 */
[----:B------:R-:W-:-:S04]  /*27a0*/  IMAD.WIDE R8, R27, 0x10, R18 ;  /* 0x000000101b087825 */ /* 0x000fc800078e0212 */
[--C-:B------:R-:W-:Y:S02]  /*27b0*/  IMAD.WIDE R10, R6, 0x10, R18.reuse ;  /* 0x00000010060a7825 */ /* 0x100fe400078e0212 */
[----:B------:R-:W3:Y:S01]  /*27c0*/  LDG.E R8, desc[UR8][R8.64] ;  /* 0x0000000808087981 */ /* 0x000ee2000c1e1900 */
[----:B--2---:R-:W-:Y:S01]  /*27d0*/  ISETP.GE.AND P5, PT, R28, R15, PT ;  /* 0x0000000f1c00720c */ /* 0x004fe20003fa6270 */
[--C-:B------:R-:W-:Y:S02]  /*27e0*/  IMAD.WIDE R14, R3, 0x10, R18.reuse ;  /* 0x00000010030e7825 */ /* 0x100fe400078e0212 */
[----:B------:R-:W3:Y:S02]  /*27f0*/  LDG.E R11, desc[UR8][R10.64] ;  /* 0x000000080a0b7981 */ /* 0x000ee4000c1e1900 */
[----:B------:R-:W-:Y:S02]  /*2800*/  IMAD.WIDE R28, R17, 0x10, R18 ;  /* 0x00000010111c7825 */ /* 0x000fe400078e0212 */
[----:B------:R-:W2:Y:S04]  /*2810*/  LDG.E R14, desc[UR8][R14.64] ;  /* 0x000000080e0e7981 */ /* 0x000ea8000c1e1900 */
[----:B------:R-:W2:Y:S01]  /*2820*/  LDG.E R29, desc[UR8][R28.64] ;  /* 0x000000081c1d7981 */ /* 0x000ea2000c1e1900 */
[----:B------:R-:W-:-:S02]  /*2830*/  SEL R33, R33, R20, !P4 ;  /* 0x0000001421217207 */ /* 0x000fc40006000000 */
[----:B----4-:R-:W-:Y:S02]  /*2840*/  ISETP.GE.AND P0, PT, R21, R32, PT ;  /* 0x000000201500720c */ /* 0x010fe40003f06270 */
[----:B------:R-:W-:Y:S02]  /*2850*/  SEL R20, R36, R31, !P3 ;  /* 0x0000001f24147207 */ /* 0x000fe40005800000 */
[----:B------:R-:W-:Y:S02]  /*2860*/  SEL R32, R30, R13, !P0 ;  /* 0x0000000d1e207207 */ /* 0x000fe40004000000 */
[----:B------:R-:W-:Y:S02]  /*2870*/  SEL R13, R13, R30, !P0 ;  /* 0x0000001e0d0d7207 */ /* 0x000fe40004000000 */
[----:B------:R-:W-:Y:S02]  /*2880*/  SEL R31, R31, R36, !P3 ;  /* 0x000000241f1f7207 */ /* 0x000fe40005800000 */
[----:B------:R-:W-:-:S02]  /*2890*/  SEL R30, R0, R23, !P1 ;  /* 0x00000017001e7207 */ /* 0x000fc40004800000 */
[----:B------:R-:W-:Y:S02]  /*28a0*/  SEL R23, R23, R0, !P1 ;  /* 0x0000000017177207 */ /* 0x000fe40004800000 */
[----:B------:R-:W-:Y:S02]  /*28b0*/  SEL R0, R34, R37, !P5 ;  /* 0x0000002522007207 */ /* 0x000fe40006800000 */
[----:B-----5:R-:W-:Y:S01]  /*28c0*/  ISETP.GE.AND P2, PT, R41, R38, PT ;  /* 0x000000262900720c */ /* 0x020fe20003f46270 */
[----:B------:R-:W-:-:S04]  /*28d0*/  IMAD.WIDE R38, R30, 0x10, R18 ;  /* 0x000000101e267825 */ /* 0x000fc800078e0212 */
[--C-:B------:R-:W-:Y:S02]  /*28e0*/  IMAD.WIDE R40, R23, 0x10, R18.reuse ;  /* 0x0000001017287825 */ /* 0x100fe400078e0212 */
[----:B------:R-:W4:Y:S04]  /*28f0*/  LDG.E R39, desc[UR8][R38.64] ;  /* 0x0000000826277981 */ /* 0x000f28000c1e1900 */
[----:B------:R-:W5:Y:S01]  /*2900*/  LDG.E R41, desc[UR8][R40.64] ;  /* 0x0000000828297981 */ /* 0x000f62000c1e1900 */
[----:B---3--:R-:W-:Y:S01]  /*2910*/  ISETP.GE.AND P4, PT, R8, R11, PT ;  /* 0x0000000b0800720c */ /* 0x008fe20003f86270 */
[----:B------:R-:W-:-:S04]  /*2920*/  IMAD.WIDE R8, R33, 0x10, R18 ;  /* 0x0000001021087825 */ /* 0x000fc800078e0212 */
[--C-:B------:R-:W-:Y:S01]  /*2930*/  IMAD.WIDE R10, R20, 0x10, R18.reuse ;  /* 0x00000010140a7825 */ /* 0x100fe200078e0212 */
[----:B--2---:R-:W-:Y:S01]  /*2940*/  ISETP.GE.AND P3, PT, R25, R14, PT ;  /* 0x0000000e1900720c */ /* 0x004fe20003f66270 */
[----:B------:R-:W2:Y:S01]  /*2950*/  LDG.E R8, desc[UR8][R8.64] ;  /* 0x0000000808087981 */ /* 0x000ea2000c1e1900 */
[----:B------:R-:W-:Y:S01]  /*2960*/  ISETP.GE.AND P1, PT, R42, R29, PT ;  /* 0x0000001d2a00720c */ /* 0x000fe20003f26270 */
[--C-:B------:R-:W-:Y:S02]  /*2970*/  IMAD.WIDE R14, R31, 0x10, R18.reuse ;  /* 0x000000101f0e7825 */ /* 0x100fe400078e0212 */
[----:B------:R-:W2:Y:S02]  /*2980*/  LDG.E R11, desc[UR8][R10.64] ;  /* 0x000000080a0b7981 */ /* 0x000ea4000c1e1900 */
[--C-:B------:R-:W-:Y:S02]  /*2990*/  IMAD.WIDE R24, R32, 0x10, R18.reuse ;  /* 0x0000001020187825 */ /* 0x100fe400078e0212 */
[----:B------:R-:W3:Y:S02]  /*29a0*/  LDG.E R14, desc[UR8][R14.64] ;  /* 0x000000080e0e7981 */ /* 0x000ee4000c1e1900 */
[----:B------:R-:W-:-:S02]  /*29b0*/  IMAD.WIDE R28, R13, 0x10, R18 ;  /* 0x000000100d1c7825 */ /* 0x000fc400078e0212 */
[----:B------:R0:W3:Y:S02]  /*29c0*/  LDG.E R25, desc[UR8][R24.64] ;  /* 0x0000000818197981 */ /* 0x0000e4000c1e1900 */
[----:B------:R-:W-:Y:S02]  /*29d0*/  IMAD.WIDE R42, R0, 0x10, R18 ;  /* 0x00000010002a7825 */ /* 0x000fe400078e0212 */
[----:B------:R-:W4:Y:S04]  /*29e0*/  LDG.E R28, desc[UR8][R28.64] ;  /* 0x000000081c1c7981 */ /* 0x000f28000c1e1900 */
[----:B------:R-:W5:Y:S01]  /*29f0*/  LDG.E R42, desc[UR8][R42.64] ;  /* 0x000000082a2a7981 */ /* 0x000f62000c1e1900 */
[----:B------:R-:W-:Y:S02]  /*2a00*/  SEL R37, R37, R34, !P5 ;  /* 0x0000002225257207 */ /* 0x000fe40006800000 */
[----:B0-----:R-:W-:-:S02]  /*2a10*/  SEL R24, R12, R35, !P2 ;  /* 0x000000230c187207 */ /* 0x001fc40005000000 */
[----:B------:R-:W-:Y:S02]  /*2a20*/  SEL R35, R35, R12, !P2 ;  /* 0x0000000c23237207 */ /* 0x000fe40005000000 */
[----:B------:R-:W-:Y:S02]  /*2a30*/  SEL R12, R27, R6, !P4 ;  /* 0x000000061b0c7207 */ /* 0x000fe40006000000 */
[----:B--2---:R-:W-:Y:S01]  /*2a40*/  ISETP.GE.AND P0, PT, R11, R8, PT ;  /* 0x000000080b00720c */ /* 0x004fe20003f06270 */
[----:B------:R-:W-:-:S04]  /*2a50*/  IMAD.WIDE R10, R24, 0x10, R18 ;  /* 0x00000010180a7825 */ /* 0x000fc800078e0212 */
[--C-:B------:R-:W-:Y:S02]  /*2a60*/  IMAD.WIDE R8, R37, 0x10, R18.reuse ;  /* 0x0000001025087825 */ /* 0x100fe400078e0212 */
[----:B------:R-:W2:Y:S01]  /*2a70*/  LDG.E R10, desc[UR8][R10.64] ;  /* 0x000000080a0a7981 */ /* 0x000ea2000c1e1900 */
[----:B---3--:R-:W-:Y:S02]  /*2a80*/  ISETP.GE.AND P5, PT, R25, R14, PT ;  /* 0x0000000e1900720c */ /* 0x008fe40003fa6270 */
[----:B------:R-:W-:Y:S01]  /*2a90*/  SEL R25, R26, R17, !P1 ;  /* 0x000000111a197207 */ /* 0x000fe20004800000 */
[----:B------:R0:W2:Y:S01]  /*2aa0*/  LDG.E R21, desc[UR8][R8.64] ;  /* 0x0000000808157981 */ /* 0x0000a2000c1e1900 */
[----:B----4-:R-:W-:Y:S02]  /*2ab0*/  ISETP.GE.AND P2, PT, R39, R28, PT ;  /* 0x0000001c2700720c */ /* 0x010fe40003f46270 */
[----:B------:R-:W-:Y:S01]  /*2ac0*/  SEL R28, R3, R22, !P3 ;  /* 0x00000016031c7207 */ /* 0x000fe20005800000 */
[----:B------:R-:W-:Y:S01]  /*2ad0*/  IMAD.WIDE R38, R12, 0x10, R18 ;  /* 0x000000100c267825 */ /* 0x000fe200078e0212 */
[----:B-----5:R-:W-:-:S03]  /*2ae0*/  ISETP.GE.AND P6, PT, R42, R41, PT ;  /* 0x000000292a00720c */ /* 0x020fc60003fc6270 */
[--C-:B------:R-:W-:Y:S01]  /*2af0*/  IMAD.WIDE R40, R35, 0x10, R18.reuse ;  /* 0x0000001023287825 */ /* 0x100fe200078e0212 */
[----:B------:R-:W3:Y:S03]  /*2b00*/  LDG.E R34, desc[UR8][R38.64] ;  /* 0x0000000826227981 */ /* 0x000ee6000c1e1900 */
[--C-:B------:R-:W-:Y:S01]  /*2b10*/  IMAD.WIDE R14, R25, 0x10, R18.reuse ;  /* 0x00000010190e7825 */ /* 0x100fe200078e0212 */
[----:B------:R-:W3:Y:S03]  /*2b20*/  LDG.E R29, desc[UR8][R40.64] ;  /* 0x00000008281d7981 */ /* 0x000ee6000c1e1900 */
[----:B0-----:R-:W-:Y:S02]  /*2b30*/  IMAD.WIDE R8, R28, 0x10, R18 ;  /* 0x000000101c087825 */ /* 0x001fe400078e0212 */
[----:B------:R-:W4:Y:S04]  /*2b40*/  LDG.E R14, desc[UR8][R14.64] ;  /* 0x000000080e0e7981 */ /* 0x000f28000c1e1900 */
[----:B------:R-:W4:Y:S01]  /*2b50*/  LDG.E R9, desc[UR8][R8.64] ;  /* 0x0000000808097981 */ /* 0x000f22000c1e1900 */
[----:B------:R-:W-:-:S05]  /*2b60*/  SEL R17, R17, R26, !P1 ;  /* 0x0000001a11117207 */ /* 0x000fca0004800000 */
[----:B------:R-:W-:-:S05]  /*2b70*/  IMAD.WIDE R42, R17, 0x10, R18 ;  /* 0x00000010112a7825 */ /* 0x000fca00078e0212 */
[----:B------:R0:W5:Y:S01]  /*2b80*/  LDG.E R26, desc[UR8][R42.64] ;  /* 0x000000082a1a7981 */ /* 0x000162000c1e1900 */
[----:B--2---:R-:W-:Y:S02]  /*2b90*/  ISETP.GE.AND P1, PT, R10, R21, PT ;  /* 0x000000150a00720c */ /* 0x004fe40003f26270 */
[----:B------:R-:W-:Y:S02]  /*2ba0*/  SEL R21, R33, R20, !P0 ;  /* 0x0000001421157207 */ /* 0x000fe40004000000 */
[----:B------:R-:W-:Y:S02]  /*2bb0*/  SEL R20, R20, R33, !P0 ;  /* 0x0000002114147207 */ /* 0x000fe40004000000 */
[----:B------:R-:W-:Y:S02]  /*2bc0*/  SEL R33, R31, R32, !P5 ;  /* 0x000000201f217207 */ /* 0x000fe40006800000 */
[----:B------:R-:W-:Y:S02]  /*2bd0*/  SEL R32, R32, R31, !P5 ;  /* 0x0000001f20207207 */ /* 0x000fe40006800000 */
[----:B---3--:R-:W-:-:S02]  /*2be0*/  ISETP.GE.AND P5, PT, R34, R29, PT ;  /* 0x0000001d2200720c */ /* 0x008fc40003fa6270 */
[----:B------:R-:W-:Y:S01]  /*2bf0*/  SEL R34, R30, R13, !P2 ;  /* 0x0000000d1e227207 */ /* 0x000fe20005000000 */
[----:B------:R-:W-:-:S04]  /*2c00*/  IMAD.WIDE R10, R32, 0x10, R18 ;  /* 0x00000010200a7825 */ /* 0x000fc800078e0212 */
[--C-:B------:R-:W-:Y:S01]  /*2c10*/  IMAD.WIDE R38, R34, 0x10, R18.reuse ;  /* 0x0000001022267825 */ /* 0x100fe200078e0212 */
[----:B------:R-:W2:Y:S01]  /*2c20*/  LDG.E R31, desc[UR8][R10.64] ;  /* 0x000000080a1f7981 */ /* 0x000ea2000c1e1900 */
[----:B----4-:R-:W-:Y:S02]  /*2c30*/  ISETP.GE.AND P0, PT, R14, R9, PT ;  /* 0x000000090e00720c */ /* 0x010fe40003f06270 */
[--C-:B------:R-:W-:Y:S02]  /*2c40*/  IMAD.WIDE R8, R21, 0x10, R18.reuse ;  /* 0x0000001015087825 */ /* 0x100fe400078e0212 */
[----:B------:R-:W3:Y:S02]  /*2c50*/  LDG.E R38, desc[UR8][R38.64] ;  /* 0x0000000826267981 */ /* 0x000ee4000c1e1900 */
[--C-:B------:R-:W-:Y:S02]  /*2c60*/  IMAD.WIDE R14, R33, 0x10, R18.reuse ;  /* 0x00000010210e7825 */ /* 0x100fe400078e0212 */
[----:B------:R-:W2:Y:S02]  /*2c70*/  LDG.E R8, desc[UR8][R8.64] ;  /* 0x0000000808087981 */ /* 0x000ea4000c1e1900 */
[----:B------:R-:W-:-:S02]  /*2c80*/  IMAD.WIDE R40, R20, 0x10, R18 ;  /* 0x0000001014287825 */ /* 0x000fc400078e0212 */
[----:B------:R-:W3:Y:S04]  /*2c90*/  LDG.E R15, desc[UR8][R14.64] ;  /* 0x000000080e0f7981 */ /* 0x000ee8000c1e1900 */
[----:B------:R1:W5:Y:S01]  /*2ca0*/  LDG.E R29, desc[UR8][R40.64] ;  /* 0x00000008281d7981 */ /* 0x000362000c1e1900 */
[----:B0-----:R-:W-:Y:S02]  /*2cb0*/  SEL R43, R23, R0, !P6 ;  /* 0x00000000172b7207 */ /* 0x001fe40007000000 */
[----:B------:R-:W-:Y:S02]  /*2cc0*/  SEL R0, R0, R23, !P6 ;  /* 0x0000001700007207 */ /* 0x000fe40007000000 */
[----:B------:R-:W-:Y:S02]  /*2cd0*/  SEL R27, R6, R27, !P4 ;  /* 0x0000001b061b7207 */ /* 0x000fe40006000000 */
[----:B-1----:R-:W-:-:S02]  /*2ce0*/  SEL R41, R13, R30, !P2 ;  /* 0x0000001e0d297207 */ /* 0x002fc40005000000 */
[----:B------:R-:W-:Y:S02]  /*2cf0*/  SEL R6, R35, R12, !P5 ;  /* 0x0000000c23067207 */ /* 0x000fe40006800000 */
[----:B------:R-:W-:Y:S01]  /*2d00*/  SEL R30, R12, R35, !P5 ;  /* 0x000000230c1e7207 */ /* 0x000fe20006800000 */
[--C-:B------:R-:W-:Y:S01]  /*2d10*/  IMAD.WIDE R10, R41, 0x10, R18.reuse ;  /* 0x00000010290a7825 */ /* 0x100fe200078e0212 */
[----:B------:R-:W-:Y:S02]  /*2d20*/  SEL R23, R37, R24, !P1 ;  /* 0x0000001825177207 */ /* 0x000fe40004800000 */
[----:B------:R-:W-:Y:S01]  /*2d30*/  SEL R24, R24, R37, !P1 ;  /* 0x0000002518187207 */ /* 0x000fe20004800000 */
[--C-:B------:R-:W-:Y:S02]  /*2d40*/  IMAD.WIDE R12, R0, 0x10, R18.reuse ;  /* 0x00000010000c7825 */ /* 0x100fe400078e0212 */
[----:B------:R-:W4:Y:S02]  /*2d50*/  LDG.E R10, desc[UR8][R10.64] ;  /* 0x000000080a0a7981 */ /* 0x000f24000c1e1900 */
[----:B------:R-:W-:-:S02]  /*2d60*/  IMAD.WIDE R36, R24, 0x10, R18 ;  /* 0x0000001018247825 */ /* 0x000fc400078e0212 */
[----:B------:R-:W4:Y:S04]  /*2d70*/  LDG.E R13, desc[UR8][R12.64] ;  /* 0x000000080c0d7981 */ /* 0x000f28000c1e1900 */
[----:B------:R-:W4:Y:S01]  /*2d80*/  LDG.E R37, desc[UR8][R36.64] ;  /* 0x0000000824257981 */ /* 0x000f22000c1e1900 */
[----:B--2---:R-:W-:Y:S01]  /*2d90*/  ISETP.GE.AND P4, PT, R31, R8, PT ;  /* 0x000000081f00720c */ /* 0x004fe20003f86270 */
[----:B------:R-:W-:Y:S01]  /*2da0*/  IMAD.WIDE R8, R43, 0x10, R18 ;  /* 0x000000102b087825 */ /* 0x000fe200078e0212 */
[----:B---3--:R-:W-:-:S03]  /*2db0*/  ISETP.GE.AND P2, PT, R38, R15, PT ;  /* 0x0000000f2600720c */ /* 0x008fc60003f46270 */
[--C-:B------:R-:W-:Y:S02]  /*2dc0*/  IMAD.WIDE R38, R30, 0x10, R18.reuse ;  /* 0x000000101e267825 */ /* 0x100fe400078e0212 */
[----:B------:R-:W2:Y:S02]  /*2dd0*/  LDG.E R8, desc[UR8][R8.64] ;  /* 0x0000000808087981 */ /* 0x000ea4000c1e1900 */
[--C-:B------:R-:W-:Y:S01]  /*2de0*/  IMAD.WIDE R14, R23, 0x10, R18.reuse ;  /* 0x00000010170e7825 */ /* 0x100fe200078e0212 */
[----:B-----5:R-:W-:Y:S01]  /*2df0*/  ISETP.GE.AND P5, PT, R29, R26, PT ;  /* 0x0000001a1d00720c */ /* 0x020fe20003fa6270 */
[----:B------:R-:W3:Y:S04]  /*2e00*/  LDG.E R39, desc[UR8][R38.64] ;  /* 0x0000000826277981 */ /* 0x000ee8000c1e1900 */
[----:B------:R0:W3:Y:S01]  /*2e10*/  LDG.E R26, desc[UR8][R14.64] ;  /* 0x000000080e1a7981 */ /* 0x0000e2000c1e1900 */
[----:B------:R-:W-:Y:S01]  /*2e20*/  SEL R3, R22, R3, !P3 ;  /* 0x0000000316037207 */ /* 0x000fe20005800000 */
[----:B------:R-:W-:Y:S01]  /*2e30*/  IMAD.WIDE R44, R6, 0x10, R18 ;  /* 0x00000010062c7825 */ /* 0x000fe200078e0212 */
[----:B------:R-:W-:-:S03]  /*2e40*/  SEL R22, R20, R17, !P5 ;  /* 0x0000001114167207 */ /* 0x000fc60006800000 */
[----:B0-----:R-:W-:Y:S02]  /*2e50*/  IMAD.WIDE R14, R27, 0x10, R18 ;  /* 0x000000101b0e7825 */ /* 0x001fe400078e0212 */
[----:B------:R-:W5:Y:S01]  /*2e60*/  LDG.E R44, desc[UR8][R44.64] ;  /* 0x000000082c2c7981 */ /* 0x000f62000c1e1900 */
[----:B----4-:R-:W-:-:S03]  /*2e70*/  ISETP.GE.AND P1, PT, R13, R10, PT ;  /* 0x0000000a0d00720c */ /* 0x010fc60003f26270 */
[----:B------:R0:W5:Y:S01]  /*2e80*/  LDG.E R11, desc[UR8][R14.64] ;  /* 0x000000080e0b7981 */ /* 0x000162000c1e1900 */
[----:B------:R-:W-:Y:S02]  /*2e90*/  SEL R10, R25, R28, !P0 ;  /* 0x0000001c190a7207 */ /* 0x000fe40004000000 */
[----:B------:R-:W-:Y:S01]  /*2ea0*/  SEL R25, R28, R25, !P0 ;  /* 0x000000191c197207 */ /* 0x000fe20004000000 */
[----:B------:R-:W-:Y:S01]  /*2eb0*/  IMAD.WIDE R28, R22, 0x10, R18 ;  /* 0x00000010161c7825 */ /* 0x000fe200078e0212 */
[----:B------:R-:W-:-:S03]  /*2ec0*/  SEL R17, R17, R20, !P5 ;  /* 0x0000001411117207 */ /* 0x000fc60006800000 */
[--C-:B------:R-:W-:Y:S01]  /*2ed0*/  IMAD.WIDE R12, R10, 0x10, R18.reuse ;  /* 0x000000100a0c7825 */ /* 0x100fe200078e0212 */
[----:B------:R-:W-:Y:S01]  /*2ee0*/  SEL R31, R21, R32, !P4 ;  /* 0x00000020151f7207 */ /* 0x000fe20006000000 */
[----:B------:R-:W4:Y:S02]  /*2ef0*/  LDG.E R29, desc[UR8][R28.64] ;  /* 0x000000081c1d7981 */ /* 0x000f24000c1e1900 */
[--C-:B0-----:R-:W-:Y:S02]  /*2f00*/  IMAD.WIDE R14, R25, 0x10, R18.reuse ;  /* 0x00000010190e7825 */ /* 0x101fe400078e0212 */
[----:B------:R0:W4:Y:S04]  /*2f10*/  LDG.E R13, desc[UR8][R12.64] ;  /* 0x000000080c0d7981 */ /* 0x000128000c1e1900 */
[----:B------:R-:W4:Y:S01]  /*2f20*/  LDG.E R14, desc[UR8][R14.64] ;  /* 0x000000080e0e7981 */ /* 0x000f22000c1e1900 */
[----:B--2---:R-:W-:Y:S01]  /*2f30*/  ISETP.GE.AND P3, PT, R37, R8, PT ;  /* 0x000000082500720c */ /* 0x004fe20003f66270 */
[----:B------:R-:W-:-:S06]  /*2f40*/  IMAD.WIDE R8, R3, 0x10, R18 ;  /* 0x0000001003087825 */ /* 0x000fcc00078e0212 */
[----:B------:R-:W2:Y:S01]  /*2f50*/  LDG.E R8, desc[UR8][R8.64] ;  /* 0x0000000808087981 */ /* 0x000ea2000c1e1900 */
[----:B---3--:R-:W-:Y:S02]  /*2f60*/  ISETP.GE.AND P0, PT, R39, R26, PT ;  /* 0x0000001a2700720c */ /* 0x008fe40003f06270 */
[----:B------:R-:W-:Y:S01]  /*2f70*/  SEL R26, R32, R21, !P4 ;  /* 0x00000015201a7207 */ /* 0x000fe20006000000 */
[----:B------:R-:W-:-:S04]  /*2f80*/  IMAD.WIDE R20, R17, 0x10, R18 ;  /* 0x0000001011147825 */ /* 0x000fc800078e0212 */
[----:B------:R-:W-:Y:S02]  /*2f90*/  IMAD.WIDE R36, R26, 0x10, R18 ;  /* 0x000000101a247825 */ /* 0x000fe400078e0212 */
[----:B------:R-:W3:Y:S04]  /*2fa0*/  LDG.E R20, desc[UR8][R20.64] ;  /* 0x0000000814147981 */ /* 0x000ee8000c1e1900 */
[----:B------:R-:W3:Y:S01]  /*2fb0*/  LDG.E R37, desc[UR8][R36.64] ;  /* 0x0000000824257981 */ /* 0x000ee2000c1e1900 */
[----:B0-----:R-:W-:Y:S02]  /*2fc0*/  SEL R12, R34, R33, !P2 ;  /* 0x00000021220c7207 */ /* 0x001fe40005000000 */
[----:B------:R-:W-:Y:S02]  /*2fd0*/  SEL R34, R33, R34, !P2 ;  /* 0x0000002221227207 */ /* 0x000fe40005000000 */
[----:B-----5:R-:W-:-:S02]  /*2fe0*/  ISETP.GE.AND P5, PT, R11, R44, PT ;  /* 0x0000002c0b00720c */ /* 0x020fc40003fa6270 */
[----:B------:R-:W-:Y:S02]  /*2ff0*/  SEL R11, R0, R41, !P1 ;  /* 0x00000029000b7207 */ /* 0x000fe40004800000 */
[----:B------:R-:W-:Y:S02]  /*3000*/  SEL R41, R41, R0, !P1 ;  /* 0x0000000029297207 */ /* 0x000fe40004800000 */
[----:B------:R-:W-:Y:S02]  /*3010*/  SEL R0, R24, R43, !P3 ;  /* 0x0000002b18007207 */ /* 0x000fe40005800000 */
[----:B------:R-:W-:Y:S02]  /*3020*/  SEL R43, R43, R24, !P3 ;  /* 0x000000182b2b7207 */ /* 0x000fe40005800000 */
[----:B------:R-:W-:Y:S02]  /*3030*/  SEL R24, R30, R23, !P0 ;  /* 0x000000171e187207 */ /* 0x000fe40004000000 */
[----:B----4-:R-:W-:Y:S01]  /*3040*/  ISETP.GE.AND P2, PT, R29, R14, PT ;  /* 0x0000000e1d00720c */ /* 0x010fe20003f46270 */
[----:B------:R-:W-:-:S04]  /*3050*/  IMAD.WIDE R14, R11, 0x10, R18 ;  /* 0x000000100b0e7825 */ /* 0x000fc800078e0212 */
[--C-:B------:R-:W-:Y:S02]  /*3060*/  IMAD.WIDE R28, R0, 0x10, R18.reuse ;  /* 0x00000010001c7825 */ /* 0x100fe400078e0212 */
[----:B------:R0:W4:Y:S02]  /*3070*/  LDG.E R15, desc[UR8][R14.64] ;  /* 0x000000080e0f7981 */ /* 0x000124000c1e1900 */
[--C-:B------:R-:W-:Y:S02]  /*3080*/  IMAD.WIDE R32, R43, 0x10, R18.reuse ;  /* 0x000000102b207825 */ /* 0x100fe400078e0212 */
[----:B------:R-:W5:Y:S02]  /*3090*/  LDG.E R29, desc[UR8][R28.64] ;  /* 0x000000081c1d7981 */ /* 0x000f64000c1e1900 */
[--C-:B------:R-:W-:Y:S02]  /*30a0*/  IMAD.WIDE R44, R12, 0x10, R18.reuse ;  /* 0x000000100c2c7825 */ /* 0x100fe400078e0212 */
[----:B------:R-:W5:Y:S02]  /*30b0*/  LDG.E R32, desc[UR8][R32.64] ;  /* 0x0000000820207981 */ /* 0x000f64000c1e1900 */
[----:B------:R-:W-:-:S02]  /*30c0*/  IMAD.WIDE R38, R31, 0x10, R18 ;  /* 0x000000101f267825 */ /* 0x000fc400078e0212 */
[----:B------:R-:W4:Y:S04]  /*30d0*/  LDG.E R44, desc[UR8][R44.64] ;  /* 0x000000082c2c7981 */ /* 0x000f28000c1e1900 */
[----:B------:R-:W4:Y:S01]  /*30e0*/  LDG.E R39, desc[UR8][R38.64] ;  /* 0x0000000826277981 */ /* 0x000f22000c1e1900 */
[----:B--2---:R-:W-:Y:S01]  /*30f0*/  ISETP.GE.AND P4, PT, R13, R8, PT ;  /* 0x000000080d00720c */ /* 0x004fe20003f86270 */
[----:B------:R-:W-:-:S06]  /*3100*/  IMAD.WIDE R8, R34, 0x10, R18 ;  /* 0x0000001022087825 */ /* 0x000fcc00078e0212 */
[----:B------:R-:W2:Y:S01]  /*3110*/  LDG.E R8, desc[UR8][R8.64] ;  /* 0x0000000808087981 */ /* 0x000ea2000c1e1900 */
[----:B---3--:R-:W-:Y:S01]  /*3120*/  ISETP.GE.AND P1, PT, R37, R20, PT ;  /* 0x000000142500720c */ /* 0x008fe20003f26270 */
[----:B------:R-:W-:-:S04]  /*3130*/  IMAD.WIDE R20, R41, 0x10, R18 ;  /* 0x0000001029147825 */ /* 0x000fc800078e0212 */
[----:B------:R-:W-:Y:S02]  /*3140*/  IMAD.WIDE R36, R24, 0x10, R18 ;  /* 0x0000001018247825 */ /* 0x000fe400078e0212 */
[----:B------:R-:W5:Y:S04]  /*3150*/  LDG.E R20, desc[UR8][R20.64] ;  /* 0x0000000814147981 */ /* 0x000f68000c1e1900 */
[----:B------:R-:W3:Y:S01]  /*3160*/  LDG.E R37, desc[UR8][R36.64] ;  /* 0x0000000824257981 */ /* 0x000ee2000c1e1900 */
[----:B------:R-:W-:Y:S02]  /*3170*/  SEL R13, R3, R10, !P4 ;  /* 0x0000000a030d7207 */ /* 0x000fe40006000000 */
[----:B------:R-:W-:Y:S02]  /*3180*/  SEL R23, R23, R30, !P0 ;  /* 0x0000001e17177207 */ /* 0x000fe40004000000 */
[----:B0-----:R-:W-:-:S02]  /*3190*/  SEL R14, R27, R6, !P5 ;  /* 0x000000061b0e7207 */ /* 0x001fc40006800000 */
[----:B----4-:R-:W-:-:S03]  /*31a0*/  ISETP.GE.AND P0, PT, R44, R39, PT ;  /* 0x000000272c00720c */ /* 0x010fc60003f06270 */
[----:B------:R-:W-:-:S04]  /*31b0*/  IMAD.WIDE R44, R14, 0x10, R18 ;  /* 0x000000100e2c7825 */ /* 0x000fc800078e0212 */
[----:B------:R-:W-:Y:S02]  /*31c0*/  IMAD.WIDE R38, R23, 0x10, R18 ;  /* 0x0000001017267825 */ /* 0x000fe400078e0212 */
[----:B------:R-:W4:Y:S04]  /*31d0*/  LDG.E R44, desc[UR8][R44.64] ;  /* 0x000000082c2c7981 */ /* 0x000f28000c1e1900 */
[----:B------:R-:W4:Y:S01]  /*31e0*/  LDG.E R39, desc[UR8][R38.64] ;  /* 0x0000000826277981 */ /* 0x000f22000c1e1900 */
[----:B--2---:R-:W-:Y:S02]  /*31f0*/  ISETP.GE.AND P3, PT, R15, R8, PT ;  /* 0x000000080f00720c */ /* 0x004fe40003f66270 */
[----:B------:R-:W-:Y:S02]  /*3200*/  SEL R15, R25, R22, !P2 ;  /* 0x00000016190f7207 */ /* 0x000fe40005000000 */
[----:B------:R-:W-:-:S02]  /*3210*/  SEL R22, R22, R25, !P2 ;  /* 0x0000001916167207 */ /* 0x000fc40005000000 */
[----:B------:R-:W-:Y:S02]  /*3220*/  SEL R25, R17, R26, !P1 ;  /* 0x0000001a11197207 */ /* 0x000fe40004800000 */
[----:B------:R-:W-:Y:S02]  /*3230*/  SEL R26, R26, R17, !P1 ;  /* 0x000000111a1a7207 */ /* 0x000fe40004800000 */
[----:B-----5:R-:W-:Y:S01]  /*3240*/  ISETP.GE.AND P6, PT, R29, R20, PT ;  /* 0x000000141d00720c */ /* 0x020fe20003fc6270 */
[----:B------:R-:W-:Y:S01]  /*3250*/  IMAD.WIDE R28, R13, 0x10, R18 ;  /* 0x000000100d1c7825 */ /* 0x000fe200078e0212 */
[----:B---3--:R-:W-:-:S03]  /*3260*/  ISETP.GE.AND P1, PT, R37, R32, PT ;  /* 0x000000202500720c */ /* 0x008fc60003f26270 */
[--C-:B------:R-:W-:Y:S01]  /*3270*/  IMAD.WIDE R36, R22, 0x10, R18.reuse ;  /* 0x0000001016247825 */ /* 0x100fe200078e0212 */
[----:B------:R-:W2:Y:S04]  /*3280*/  LDG.E R17, desc[UR8][R28.64] ;  /* 0x000000081c117981 */ /* 0x000ea8000c1e1900 */
[----:B------:R0:W2:Y:S01]  /*3290*/  LDG.E R30, desc[UR8][R36.64] ;  /* 0x00000008241e7981 */ /* 0x0000a2000c1e1900 */
[----:B------:R-:W-:-:S04]  /*32a0*/  IMAD.WIDE R8, R15, 0x10, R18 ;  /* 0x000000100f087825 */ /* 0x000fc800078e0212 */
[--C-:B------:R-:W-:Y:S02]  /*32b0*/  IMAD.WIDE R20, R26, 0x10, R18.reuse ;  /* 0x000000101a147825 */ /* 0x100fe400078e0212 */
[----:B------:R-:W3:Y:S01]  /*32c0*/  LDG.E R8, desc[UR8][R8.64] ;  /* 0x0000000808087981 */ /* 0x000ee2000c1e1900 */
[----:B0-----:R-:W-:Y:S01]  /*32d0*/  SEL R36, R12, R31, !P0 ;  /* 0x0000001f0c247207 */ /* 0x001fe20004000000 */
[--C-:B------:R-:W-:Y:S02]  /*32e0*/  IMAD.WIDE R28, R25, 0x10, R18.reuse ;  /* 0x00000010191c7825 */ /* 0x100fe400078e0212 */
[----:B------:R-:W3:Y:S02]  /*32f0*/  LDG.E R21, desc[UR8][R20.64] ;  /* 0x0000000814157981 */ /* 0x000ee4000c1e1900 */
[----:B------:R-:W-:Y:S02]  /*3300*/  IMAD.WIDE R32, R36, 0x10, R18 ;  /* 0x0000001024207825 */ /* 0x000fe400078e0212 */
[----:B------:R-:W5:Y:S04]  /*3310*/  LDG.E R29, desc[UR8][R28.64] ;  /* 0x000000081c1d7981 */ /* 0x000f68000c1e1900 */
[----:B------:R-:W5:Y:S01]  /*3320*/  LDG.E R32, desc[UR8][R32.64] ;  /* 0x0000000820207981 */ /* 0x000f62000c1e1900 */
[----:B------:R-:W-:-:S02]  /*3330*/  SEL R31, R31, R12, !P0 ;  /* 0x0000000c1f1f7207 */ /* 0x000fc40004000000 */
[----:B----4-:R-:W-:-:S03]  /*3340*/  ISETP.GE.AND P2, PT, R44, R39, PT ;  /* 0x000000272c00720c */ /* 0x010fc60003f46270 */
[----:B------:R-:W-:-:S05]  /*3350*/  IMAD.WIDE R44, R31, 0x10, R18 ;  /* 0x000000101f2c7825 */ /* 0x000fca00078e0212 */
[----:B------:R-:W4:Y:S01]  /*3360*/  LDG.E R12, desc[UR8][R44.64] ;  /* 0x000000082c0c7981 */ /* 0x000f22000c1e1900 */
[----:B--2---:R-:W-:Y:S02]  /*3370*/  ISETP.GE.AND P0, PT, R30, R17, PT ;  /* 0x000000111e00720c */ /* 0x004fe40003f06270 */
[----:B------:R-:W-:Y:S02]  /*3380*/  SEL R17, R34, R11, !P3 ;  /* 0x0000000b22117207 */ /* 0x000fe40005800000 */
[----:B------:R-:W-:Y:S02]  /*3390*/  SEL R34, R11, R34, !P3 ;  /* 0x000000220b227207 */ /* 0x000fe40005800000 */
[----:B------:R-:W-:Y:S02]  /*33a0*/  SEL R11, R41, R0, !P6 ;  /* 0x00000000290b7207 */ /* 0x000fe40007000000 */
[----:B------:R-:W-:Y:S01]  /*33b0*/  SEL R0, R0, R41, !P6 ;  /* 0x0000002900007207 */ /* 0x000fe20007000000 */
[----:B------:R-:W-:Y:S01]  /*33c0*/  IMAD.WIDE R40, R34, 0x10, R18 ;  /* 0x0000001022287825 */ /* 0x000fe200078e0212 */
[----:B------:R-:W-:-:S02]  /*33d0*/  SEL R30, R24, R43, !P1 ;  /* 0x0000002b181e7207 */ /* 0x000fc40004800000 */
[----:B---3--:R-:W-:Y:S01]  /*33e0*/  ISETP.GE.AND P6, PT, R21, R8, PT ;  /* 0x000000081500720c */ /* 0x008fe20003fc6270 */
[--C-:B------:R-:W-:Y:S01]  /*33f0*/  IMAD.WIDE R8, R17, 0x10, R18.reuse ;  /* 0x0000001011087825 */ /* 0x100fe200078e0212 */
[----:B------:R0:W4:Y:S03]  /*3400*/  LDG.E R33, desc[UR8][R40.64] ;  /* 0x0000000828217981 */ /* 0x000126000c1e1900 */
[--C-:B------:R-:W-:Y:S02]  /*3410*/  IMAD.WIDE R20, R0, 0x10, R18.reuse ;  /* 0x0000001000147825 */ /* 0x100fe400078e0212 */
[----:B------:R-:W2:Y:S01]  /*3420*/  LDG.E R8, desc[UR8][R8.64] ;  /* 0x0000000808087981 */ /* 0x000ea2000c1e1900 */
[----:B-----5:R-:W-:Y:S01]  /*3430*/  ISETP.GE.AND P3, PT, R32, R29, PT ;  /* 0x0000001d2000720c */ /* 0x020fe20003f66270 */
[--C-:B------:R-:W-:Y:S02]  /*3440*/  IMAD.WIDE R38, R30, 0x10, R18.reuse ;  /* 0x000000101e267825 */ /* 0x100fe400078e0212 */
[----:B------:R-:W2:Y:S02]  /*3450*/  LDG.E R21, desc[UR8][R20.64] ;  /* 0x0000000814157981 */ /* 0x000ea4000c1e1900 */
[----:B------:R-:W-:-:S02]  /*3460*/  IMAD.WIDE R28, R11, 0x10, R18 ;  /* 0x000000100b1c7825 */ /* 0x000fc400078e0212 */
[----:B------:R-:W3:Y:S04]  /*3470*/  LDG.E R38, desc[UR8][R38.64] ;  /* 0x0000000826267981 */ /* 0x000ee8000c1e1900 */
[----:B------:R-:W3:Y:S01]  /*3480*/  LDG.E R29, desc[UR8][R28.64] ;  /* 0x000000081c1d7981 */ /* 0x000ee2000c1e1900 */
[----:B------:R-:W-:Y:S02]  /*3490*/  SEL R27, R6, R27, !P5 ;  /* 0x0000001b061b7207 */ /* 0x000fe40006800000 */
[----:B------:R-:W-:Y:S02]  /*34a0*/  SEL R43, R43, R24, !P1 ;  /* 0x000000182b2b7207 */ /* 0x000fe40004800000 */
[----:B------:R-:W-:Y:S02]  /*34b0*/  SEL R6, R14, R23, !P2 ;  /* 0x000000170e067207 */ /* 0x000fe40005000000 */
[----:B------:R-:W-:-:S02]  /*34c0*/  SEL R3, R10, R3, !P4 ;  /* 0x000000030a037207 */ /* 0x000fc40006000000 */
[----:B------:R-:W-:Y:S01]  /*34d0*/  SEL R10, R22, R13, !P0 ;  /* 0x0000000d160a7207 */ /* 0x000fe20004000000 */
[--C-:B0-----:R-:W-:Y:S01]  /*34e0*/  IMAD.WIDE R40, R6, 0x10, R18.reuse ;  /* 0x0000001006287825 */ /* 0x101fe200078e0212 */
[----:B------:R-:W-:Y:S02]  /*34f0*/  SEL R14, R23, R14, !P2 ;  /* 0x0000000e170e7207 */ /* 0x000fe40005000000 */
[----:B------:R-:W-:Y:S02]  /*3500*/  SEL R35, R13, R22, !P0 ;  /* 0x000000160d237207 */ /* 0x000fe40004000000 */
[----:B------:R-:W-:Y:S01]  /*3510*/  SEL R24, R26, R15, !P6 ;  /* 0x0000000f1a187207 */ /* 0x000fe20007000000 */
[--C-:B------:R-:W-:Y:S01]  /*3520*/  IMAD.WIDE R22, R10, 0x10, R18.reuse ;  /* 0x000000100a167825 */ /* 0x100fe200078e0212 */
[----:B------:R-:W5:Y:S05]  /*3530*/  LDG.E R41, desc[UR8][R40.64] ;  /* 0x0000000828297981 */ /* 0x000f6a000c1e1900 */
[----:B------:R-:W5:Y:S01]  /*3540*/  LDG.E R23, desc[UR8][R22.64] ;  /* 0x0000000816177981 */ /* 0x000f62000c1e1900 */
[----:B----4-:R-:W-:Y:S01]  /*3550*/  ISETP.GE.AND P1, PT, R33, R12, PT ;  /* 0x0000000c2100720c */ /* 0x010fe20003f26270 */
[----:B------:R-:W-:-:S04]  /*3560*/  IMAD.WIDE R32, R43, 0x10, R18 ;  /* 0x000000102b207825 */ /* 0x000fc800078e0212 */
[--C-:B------:R-:W-:Y:S02]  /*3570*/  IMAD.WIDE R12, R3, 0x10, R18.reuse ;  /* 0x00000010030c7825 */ /* 0x100fe400078e0212 */
[----:B------:R-:W5:Y:S01]  /*3580*/  LDG.E R32, desc[UR8][R32.64] ;  /* 0x0000000820207981 */ /* 0x000f62000c1e1900 */
[----:B--2---:R-:W-:Y:S01]  /*3590*/  ISETP.GE.AND P2, PT, R21, R8, PT ;  /* 0x000000081500720c */ /* 0x004fe20003f46270 */
[--C-:B------:R-:W-:Y:S02]  /*35a0*/  IMAD.WIDE R8, R27, 0x10, R18.reuse ;  /* 0x000000101b087825 */ /* 0x100fe400078e0212 */
[----:B------:R-:W2:Y:S02]  /*35b0*/  LDG.E R12, desc[UR8][R12.64] ;  /* 0x000000080c0c7981 */ /* 0x000ea4000c1e1900 */
[--C-:B------:R-:W-:Y:S02]  /*35c0*/  IMAD.WIDE R20, R14, 0x10, R18.reuse ;  /* 0x000000100e147825 */ /* 0x100fe400078e0212 */
[----:B------:R-:W4:Y:S01]  /*35d0*/  LDG.E R8, desc[UR8][R8.64] ;  /* 0x0000000808087981 */ /* 0x000f22000c1e1900 */
[----:B---3--:R-:W-:Y:S01]  /*35e0*/  ISETP.GE.AND P4, PT, R38, R29, PT ;  /* 0x0000001d2600720c */ /* 0x008fe20003f86270 */
[----:B------:R-:W-:-:S02]  /*35f0*/  IMAD.WIDE R38, R24, 0x10, R18 ;  /* 0x0000001018267825 */ /* 0x000fc400078e0212 */
[----:B------:R-:W4:Y:S02]  /*3600*/  LDG.E R21, desc[UR8][R20.64] ;  /* 0x0000000814157981 */ /* 0x000f24000c1e1900 */
[----:B------:R-:W-:Y:S02]  /*3610*/  IMAD.WIDE R28, R35, 0x10, R18 ;  /* 0x00000010231c7825 */ /* 0x000fe400078e0212 */
[----:B------:R-:W3:Y:S04]  /*3620*/  LDG.E R38, desc[UR8][R38.64] ;  /* 0x0000000826267981 */ /* 0x000ee8000c1e1900 */
[----:B------:R-:W3:Y:S01]  /*3630*/  LDG.E R29, desc[UR8][R28.64] ;  /* 0x000000081c1d7981 */ /* 0x000ee2000c1e1900 */
[----:B------:R-:W-:Y:S02]  /*3640*/  SEL R15, R15, R26, !P6 ;  /* 0x0000001a0f0f7207 */ /* 0x000fe40007000000 */
[----:B------:R-:W-:-:S02]  /*3650*/  SEL R26, R36, R25, !P3 ;  /* 0x00000019241a7207 */ /* 0x000fc40005800000 */
[----:B------:R-:W-:Y:S02]  /*3660*/  SEL R25, R25, R36, !P3 ;  /* 0x0000002419197207 */ /* 0x000fe40005800000 */
[----:B-----5:R-:W-:Y:S02]  /*3670*/  ISETP.GE.AND P0, PT, R41, R32, PT ;  /* 0x000000202900720c */ /* 0x020fe40003f06270 */
[----:B------:R-:W-:Y:S02]  /*3680*/  SEL R32, R34, R31, !P1 ;  /* 0x0000001f22207207 */ /* 0x000fe40004800000 */
[----:B------:R-:W-:Y:S02]  /*3690*/  SEL R31, R31, R34, !P1 ;  /* 0x000000221f1f7207 */ /* 0x000fe40004800000 */
[----:B------:R-:W-:Y:S02]  /*36a0*/  SEL R34, R0, R17, !P2 ;  /* 0x0000001100227207 */ /* 0x000fe40005000000 */
[----:B--2---:R-:W-:Y:S01]  /*36b0*/  ISETP.GE.AND P3, PT, R23, R12, PT ;  /* 0x0000000c1700720c */ /* 0x004fe20003f66270 */
[----:B------:R-:W-:Y:S01]  /*36c0*/  IMAD.WIDE R12, R25, 0x10, R18 ;  /* 0x00000010190c7825 */ /* 0x000fe200078e0212 */
[----:B------:R-:W-:-:S02]  /*36d0*/  SEL R17, R17, R0, !P2 ;  /* 0x0000000011117207 */ /* 0x000fc40005000000 */
[----:B----4-:R-:W-:Y:S01]  /*36e0*/  ISETP.GE.AND P5, PT, R8, R21, PT ;  /* 0x000000150800720c */ /* 0x010fe20003fa6270 */
[--C-:B------:R-:W-:Y:S01]  /*36f0*/  IMAD.WIDE R22, R32, 0x10, R18.reuse ;  /* 0x0000001020167825 */ /* 0x100fe200078e0212 */
[----:B------:R-:W-:Y:S01]  /*3700*/  SEL R0, R30, R11, !P4 ;  /* 0x0000000b1e007207 */ /* 0x000fe20006000000 */
[----:B------:R-:W2:Y:S02]  /*3710*/  LDG.E R12, desc[UR8][R12.64] ;  /* 0x000000080c0c7981 */ /* 0x000ea4000c1e1900 */
[--C-:B------:R-:W-:Y:S02]  /*3720*/  IMAD.WIDE R8, R15, 0x10, R18.reuse ;  /* 0x000000100f087825 */ /* 0x100fe400078e0212 */
[----:B------:R-:W2:Y:S02]  /*3730*/  LDG.E R23, desc[UR8][R22.64] ;  /* 0x0000000816177981 */ /* 0x000ea4000c1e1900 */
[--C-:B------:R-:W-:Y:S01]  /*3740*/  IMAD.WIDE R20, R26, 0x10, R18.reuse ;  /* 0x000000101a147825 */ /* 0x100fe200078e0212 */
[----:B---3--:R-:W-:Y:S01]  /*3750*/  ISETP.GE.AND P2, PT, R38, R29, PT ;  /* 0x0000001d2600720c */ /* 0x008fe20003f46270 */
[----:B------:R-:W3:Y:S02]  /*3760*/  LDG.E R8, desc[UR8][R8.64] ;  /* 0x0000000808087981 */ /* 0x000ee4000c1e1900 */
[----:B------:R-:W-:-:S02]  /*3770*/  IMAD.WIDE R28, R31, 0x10, R18 ;  /* 0x000000101f1c7825 */ /* 0x000fc400078e0212 */
[----:B------:R0:W3:Y:S02]  /*3780*/  LDG.E R21, desc[UR8][R20.64] ;  /* 0x0000000814157981 */ /* 0x0000e4000c1e1900 */
[--C-:B------:R-:W-:Y:S02]  /*3790*/  IMAD.WIDE R36, R34, 0x10, R18.reuse ;  /* 0x0000001022247825 */ /* 0x100fe400078e0212 */
[----:B------:R1:W4:Y:S02]  /*37a0*/  LDG.E R28, desc[UR8][R28.64] ;  /* 0x000000081c1c7981 */ /* 0x000324000c1e1900 */
[--C-:B------:R-:W-:Y:S02]  /*37b0*/  IMAD.WIDE R40, R0, 0x10, R18.reuse ;  /* 0x0000001000287825 */ /* 0x100fe400078e0212 */
[----:B------:R-:W4:Y:S02]  /*37c0*/  LDG.E R37, desc[UR8][R36.64] ;  /* 0x0000000824257981 */ /* 0x000f24000c1e1900 */
[----:B------:R-:W-:-:S02]  /*37d0*/  IMAD.WIDE R38, R17, 0x10, R18 ;  /* 0x0000001011267825 */ /* 0x000fc400078e0212 */
[----:B------:R-:W5:Y:S04]  /*37e0*/  LDG.E R40, desc[UR8][R40.64] ;  /* 0x0000000828287981 */ /* 0x000f68000c1e1900 */
[----:B------:R-:W5:Y:S01]  /*37f0*/  LDG.E R39, desc[UR8][R38.64] ;  /* 0x0000000826277981 */ /* 0x000f62000c1e1900 */
[----:B0-----:R-:W-:Y:S02]  /*3800*/  SEL R20, R6, R43, !P0 ;  /* 0x0000002b06147207 */ /* 0x001fe40004000000 */
[----:B------:R-:W-:Y:S02]  /*3810*/  SEL R11, R11, R30, !P4 ;  /* 0x0000001e0b0b7207 */ /* 0x000fe40006000000 */
[----:B------:R-:W-:Y:S02]  /*3820*/  SEL R43, R43, R6, !P0 ;  /* 0x000000062b2b7207 */ /* 0x000fe40004000000 */
[----:B------:R-:W-:-:S02]  /*3830*/  SEL R6, R27, R14, !P5 ;  /* 0x0000000e1b067207 */ /* 0x000fc40006800000 */
[----:B-1----:R-:W-:Y:S02]  /*3840*/  SEL R29, R24, R35, !P2 ;  /* 0x00000023181d7207 */ /* 0x002fe40005000000 */
[----:B--2---:R-:W-:Y:S01]  /*3850*/  ISETP.GE.AND P4, PT, R23, R12, PT ;  /* 0x0000000c1700720c */ /* 0x004fe20003f86270 */
[----:B------:R-:W-:Y:S01]  /*3860*/  IMAD.WIDE R12, R20, 0x10, R18 ;  /* 0x00000010140c7825 */ /* 0x000fe200078e0212 */
[----:B---3--:R-:W-:-:S03]  /*3870*/  ISETP.GE.AND P1, PT, R21, R8, PT ;  /* 0x000000081500720c */ /* 0x008fc60003f26270 */
[----:B------:R-:W-:Y:S02]  /*3880*/  IMAD.WIDE R8, R11, 0x10, R18 ;  /* 0x000000100b087825 */ /* 0x000fe400078e0212 */
[----:B------:R-:W2:Y:S01]  /*3890*/  LDG.E R12, desc[UR8][R12.64] ;  /* 0x000000080c0c7981 */ /* 0x000ea2000c1e1900 */
[----:B----4-:R-:W-:-:S03]  /*38a0*/  ISETP.GE.AND P0, PT, R37, R28, PT ;  /* 0x0000001c2500720c */ /* 0x010fc60003f06270 */
[----:B------:R0:W2:Y:S01]  /*38b0*/  LDG.E R21, desc[UR8][R8.64] ;  /* 0x0000000808157981 */ /* 0x0000a2000c1e1900 */
[----:B------:R-:W-:Y:S01]  /*38c0*/  SEL R28, R3, R10, !P3 ;  /* 0x0000000a031c7207 */ /* 0x000fe20005800000 */
[----:B------:R-:W-:-:S04]  /*38d0*/  IMAD.WIDE R36, R6, 0x10, R18 ;  /* 0x0000001006247825 */ /* 0x000fc800078e0212 */
[--C-:B------:R-:W-:Y:S01]  /*38e0*/  IMAD.WIDE R22, R29, 0x10, R18.reuse ;  /* 0x000000101d167825 */ /* 0x100fe200078e0212 */
[----:B-----5:R-:W-:Y:S01]  /*38f0*/  ISETP.GE.AND P6, PT, R40, R39, PT ;  /* 0x000000272800720c */ /* 0x020fe20003fc6270 */
[----:B------:R-:W3:Y:S02]  /*3900*/  LDG.E R33, desc[UR8][R36.64] ;  /* 0x0000000824217981 */ /* 0x000ee4000c1e1900 */
[--C-:B------:R-:W-:Y:S02]  /*3910*/  IMAD.WIDE R38, R43, 0x10, R18.reuse ;  /* 0x000000102b267825 */ /* 0x100fe400078e0212 */
[----:B------:R-:W4:Y:S02]  /*3920*/  LDG.E R22, desc[UR8][R22.64] ;  /* 0x0000000816167981 */ /* 0x000f24000c1e1900 */
[----:B0-----:R-:W-:Y:S02]  /*3930*/  IMAD.WIDE R8, R28, 0x10, R18 ;  /* 0x000000101c087825 */ /* 0x001fe400078e0212 */
[----:B------:R0:W3:Y:S04]  /*3940*/  LDG.E R30, desc[UR8][R38.64] ;  /* 0x00000008261e7981 */ /* 0x0000e8000c1e1900 */
[----:B------:R-:W4:Y:S01]  /*3950*/  LDG.E R9, desc[UR8][R8.64] ;  /* 0x0000000808097981 */ /* 0x000f22000c1e1900 */
[----:B------:R-:W-:-:S05]  /*3960*/  SEL R35, R35, R24, !P2 ;  /* 0x0000001823237207 */ /* 0x000fca0005000000 */
[----:B0-----:R-:W-:-:S05]  /*3970*/  IMAD.WIDE R38, R35, 0x10, R18 ;  /* 0x0000001023267825 */ /* 0x001fca00078e0212 */
[----:B------:R-:W5:Y:S01]  /*3980*/  LDG.E R24, desc[UR8][R38.64] ;  /* 0x0000000826187981 */ /* 0x000f62000c1e1900 */
[----:B--2---:R-:W-:Y:S02]  /*3990*/  ISETP.GE.AND P2, PT, R12, R21, PT ;  /* 0x000000150c00720c */ /* 0x004fe40003f46270 */
[----:B------:R-:W-:Y:S02]  /*39a0*/  SEL R21, R15, R26, !P1 ;  /* 0x0000001a0f157207 */ /* 0x000fe40004800000 */
[----:B------:R-:W-:Y:S02]  /*39b0*/  SEL R26, R26, R15, !P1 ;  /* 0x0000000f1a1a7207 */ /* 0x000fe40004800000 */
[----:B------:R-:W-:Y:S02]  /*39c0*/  SEL R15, R25, R32, !P4 ;  /* 0x00000020190f7207 */ /* 0x000fe40006000000 */
[----:B------:R-:W-:Y:S01]  /*39d0*/  SEL R32, R32, R25, !P4 ;  /* 0x0000001920207207 */ /* 0x000fe20006000000 */
[----:B------:R-:W-:-:S04]  /*39e0*/  IMAD.WIDE R40, R26, 0x10, R18 ;  /* 0x000000101a287825 */ /* 0x000fc800078e0212 */
[--C-:B------:R-:W-:Y:S01]  /*39f0*/  IMAD.WIDE R12, R32, 0x10, R18.reuse ;  /* 0x00000010200c7825 */ /* 0x100fe200078e0212 */
[----:B------:R0:W5:Y:S01]  /*3a00*/  LDG.E R25, desc[UR8][R40.64] ;  /* 0x0000000828197981 */ /* 0x000162000c1e1900 */
[----:B---3--:R-:W-:Y:S02]  /*3a10*/  ISETP.GE.AND P4, PT, R33, R30, PT ;  /* 0x0000001e2100720c */ /* 0x008fe40003f86270 */
[----:B------:R-:W-:Y:S01]  /*3a20*/  SEL R30, R34, R31, !P0 ;  /* 0x0000001f221e7207 */ /* 0x000fe20004000000 */
[----:B------:R1:W2:Y:S01]  /*3a30*/  LDG.E R33, desc[UR8][R12.64] ;  /* 0x000000080c217981 */ /* 0x0002a2000c1e1900 */
[----:B----4-:R-:W-:Y:S01]  /*3a40*/  ISETP.GE.AND P1, PT, R22, R9, PT ;  /* 0x000000091600720c */ /* 0x010fe20003f26270 */
[----:B------:R-:W-:-:S04]  /*3a50*/  IMAD.WIDE R8, R21, 0x10, R18 ;  /* 0x0000001015087825 */ /* 0x000fc800078e0212 */
[--C-:B------:R-:W-:Y:S02]  /*3a60*/  IMAD.WIDE R36, R30, 0x10, R18.reuse ;  /* 0x000000101e247825 */ /* 0x100fe400078e0212 */
[----:B------:R-:W2:Y:S02]  /*3a70*/  LDG.E R8, desc[UR8][R8.64] ;  /* 0x0000000808087981 */ /* 0x000ea4000c1e1900 */
[----:B------:R-:W-:Y:S02]  /*3a80*/  IMAD.WIDE R22, R15, 0x10, R18 ;  /* 0x000000100f167825 */ /* 0x000fe400078e0212 */
[----:B------:R-:W3:Y:S04]  /*3a90*/  LDG.E R36, desc[UR8][R36.64] ;  /* 0x0000000824247981 */ /* 0x000ee8000c1e1900 */
[----:B------:R4:W3:Y:S01]  /*3aa0*/  LDG.E R39, desc[UR8][R22.64] ;  /* 0x0000000816277981 */ /* 0x0008e2000c1e1900 */
[----:B0-----:R-:W-:-:S02]  /*3ab0*/  SEL R41, R17, R0, !P6 ;  /* 0x0000000011297207 */ /* 0x001fc40007000000 */
[----:B------:R-:W-:Y:S02]  /*3ac0*/  SEL R31, R31, R34, !P0 ;  /* 0x000000221f1f7207 */ /* 0x000fe40004000000 */
[----:B------:R-:W-:Y:S02]  /*3ad0*/  SEL R0, R0, R17, !P6 ;  /* 0x0000001100007207 */ /* 0x000fe40007000000 */
[----:B------:R-:W-:Y:S02]  /*3ae0*/  SEL R17, R11, R20, !P2 ;  /* 0x000000140b117207 */ /* 0x000fe40005000000 */
[----:B------:R-:W-:Y:S01]  /*3af0*/  SEL R20, R20, R11, !P2 ;  /* 0x0000000b14147207 */ /* 0x000fe20005000000 */
[--C-:B-1----:R-:W-:Y:S01]  /*3b00*/  IMAD.WIDE R12, R31, 0x10, R18.reuse ;  /* 0x000000101f0c7825 */ /* 0x102fe200078e0212 */
[----:B------:R-:W-:Y:S02]  /*3b10*/  SEL R27, R14, R27, !P5 ;  /* 0x0000001b0e1b7207 */ /* 0x000fe40006800000 */
[----:B------:R-:W-:Y:S01]  /*3b20*/  SEL R14, R43, R6, !P4 ;  /* 0x000000062b0e7207 */ /* 0x000fe20006000000 */
[--C-:B----4-:R-:W-:Y:S01]  /*3b30*/  IMAD.WIDE R22, R0, 0x10, R18.reuse ;  /* 0x0000001000167825 */ /* 0x110fe200078e0212 */
[----:B------:R-:W-:Y:S01]  /*3b40*/  SEL R6, R6, R43, !P4 ;  /* 0x0000002b06067207 */ /* 0x000fe20006000000 */
[----:B------:R-:W4:Y:S04]  /*3b50*/  LDG.E R12, desc[UR8][R12.64] ;  /* 0x000000080c0c7981 */ /* 0x000f28000c1e1900 */
[----:B------:R0:W4:Y:S01]  /*3b60*/  LDG.E R23, desc[UR8][R22.64] ;  /* 0x0000000816177981 */ /* 0x000122000c1e1900 */
[----:B-----5:R-:W-:Y:S01]  /*3b70*/  ISETP.GE.AND P5, PT, R25, R24, PT ;  /* 0x000000181900720c */ /* 0x020fe20003fa6270 */
[----:B------:R-:W-:-:S06]  /*3b80*/  IMAD.WIDE R24, R20, 0x10, R18 ;  /* 0x0000001014187825 */ /* 0x000fcc00078e0212 */
[----:B------:R-:W5:Y:S01]  /*3b90*/  LDG.E R25, desc[UR8][R24.64] ;  /* 0x0000000818197981 */ /* 0x000f62000c1e1900 */
[----:B--2---:R-:W-:Y:S01]  /*3ba0*/  ISETP.GE.AND P4, PT, R33, R8, PT ;  /* 0x000000082100720c */ /* 0x004fe20003f86270 */
[----:B------:R-:W-:-:S06]  /*3bb0*/  IMAD.WIDE R8, R41, 0x10, R18 ;  /* 0x0000001029087825 */ /* 0x000fcc00078e0212 */
[----:B------:R-:W5:Y:S01]  /*3bc0*/  LDG.E R8, desc[UR8][R8.64] ;  /* 0x0000000808087981 */ /* 0x000f62000c1e1900 */
[----:B---3--:R-:W-:Y:S01]  /*3bd0*/  ISETP.GE.AND P0, PT, R36, R39, PT ;  /* 0x000000272400720c */ /* 0x008fe20003f06270 */
[----:B------:R-:W-:-:S04]  /*3be0*/  IMAD.WIDE R36, R17, 0x10, R18 ;  /* 0x0000001011247825 */ /* 0x000fc800078e0212 */
[----:B------:R-:W-:Y:S02]  /*3bf0*/  IMAD.WIDE R38, R6, 0x10, R18 ;  /* 0x0000001006267825 */ /* 0x000fe400078e0212 */
[----:B------:R-:W2:Y:S04]  /*3c00*/  LDG.E R36, desc[UR8][R36.64] ;  /* 0x0000000824247981 */ /* 0x000ea8000c1e1900 */
[----:B------:R-:W2:Y:S01]  /*3c10*/  LDG.E R39, desc[UR8][R38.64] ;  /* 0x0000000826277981 */ /* 0x000ea2000c1e1900 */
[----:B0-----:R-:W-:Y:S02]  /*3c20*/  SEL R22, R10, R3, !P3 ;  /* 0x000000030a167207 */ /* 0x001fe40005800000 */
[----:B------:R-:W-:Y:S02]  /*3c30*/  SEL R3, R29, R28, !P1 ;  /* 0x0000001c1d037207 */ /* 0x000fe40004800000 */
[----:B------:R-:W-:-:S03]  /*3c40*/  SEL R29, R28, R29, !P1 ;  /* 0x0000001d1c1d7207 */ /* 0x000fc60004800000 */
[--C-:B------:R-:W-:Y:S01]  /*3c50*/  IMAD.WIDE R10, R3, 0x10, R18.reuse ;  /* 0x00000010030a7825 */ /* 0x100fe200078e0212 */
[----:B------:R-:W-:Y:S02]  /*3c60*/  SEL R28, R26, R35, !P5 ;  /* 0x000000231a1c7207 */ /* 0x000fe40006800000 */
[----:B----4-:R-:W-:Y:S01]  /*3c70*/  ISETP.GE.AND P2, PT, R23, R12, PT ;  /* 0x0000000c1700720c */ /* 0x010fe20003f46270 */
[--C-:B------:R-:W-:Y:S01]  /*3c80*/  IMAD.WIDE R44, R27, 0x10, R18.reuse ;  /* 0x000000101b2c7825 */ /* 0x100fe200078e0212 */
[----:B------:R-:W-:Y:S01]  /*3c90*/  SEL R23, R35, R26, !P5 ;  /* 0x0000001a23177207 */ /* 0x000fe20006800000 */
[----:B------:R0:W3:Y:S02]  /*3ca0*/  LDG.E R11, desc[UR8][R10.64] ;  /* 0x000000080a0b7981 */ /* 0x0000e4000c1e1900 */
[--C-:B------:R-:W-:Y:S01]  /*3cb0*/  IMAD.WIDE R42, R14, 0x10, R18.reuse ;  /* 0x000000100e2a7825 */ /* 0x100fe200078e0212 */
[----:B------:R-:W-:Y:S01]  /*3cc0*/  SEL R26, R32, R21, !P4 ;  /* 0x00000015201a7207 */ /* 0x000fe20006000000 */
[----:B------:R-:W4:Y:S01]  /*3cd0*/  LDG.E R44, desc[UR8][R44.64] ;  /* 0x000000082c2c7981 */ /* 0x000f22000c1e1900 */
[----:B------:R-:W-:Y:S01]  /*3ce0*/  SEL R21, R21, R32, !P4 ;  /* 0x0000002015157207 */ /* 0x000fe20006000000 */
[----:B------:R-:W-:-:S02]  /*3cf0*/  IMAD.WIDE R12, R29, 0x10, R18 ;  /* 0x000000101d0c7825 */ /* 0x000fc400078e0212 */
[----:B------:R-:W4:Y:S01]  /*3d00*/  LDG.E R43, desc[UR8][R42.64] ;  /* 0x000000082a2b7981 */ /* 0x000f22000c1e1900 */
[----:B0-----:R-:W-:Y:S01]  /*3d10*/  SEL R10, R30, R15, !P0 ;  /* 0x0000000f1e0a7207 */ /* 0x001fe20004000000 */
[--C-:B------:R-:W-:Y:S02]  /*3d20*/  IMAD.WIDE R32, R23, 0x10, R18.reuse ;  /* 0x0000001017207825 */ /* 0x100fe400078e0212 */
[----:B------:R-:W3:Y:S02]  /*3d30*/  LDG.E R12, desc[UR8][R12.64] ;  /* 0x000000080c0c7981 */ /* 0x000ee4000c1e1900 */
[--C-:B------:R-:W-:Y:S02]  /*3d40*/  IMAD.WIDE R34, R26, 0x10, R18.reuse ;  /* 0x000000101a227825 */ /* 0x100fe400078e0212 */
[----:B------:R-:W3:Y:S04]  /*3d50*/  LDG.E R32, desc[UR8][R32.64] ;  /* 0x0000000820207981 */ /* 0x000ee8000c1e1900 */
[----:B------:R-:W3:Y:S01]  /*3d60*/  LDG.E R35, desc[UR8][R34.64] ;  /* 0x0000000822237981 */ /* 0x000ee2000c1e1900 */
[----:B-----5:R-:W-:Y:S01]  /*3d70*/  ISETP.GE.AND P3, PT, R25, R8, PT ;  /* 0x000000081900720c */ /* 0x020fe20003f66270 */
[----:B------:R-:W-:-:S04]  /*3d80*/  IMAD.WIDE R8, R22, 0x10, R18 ;  /* 0x0000001016087825 */ /* 0x000fc800078e0212 */
[--C-:B------:R-:W-:Y:S02]  /*3d90*/  IMAD.WIDE R24, R28, 0x10, R18.reuse ;  /* 0x000000101c187825 */ /* 0x100fe400078e0212 */
[----:B------:R-:W5:Y:S04]  /*3da0*/  LDG.E R8, desc[UR8][R8.64] ;  /* 0x0000000808087981 */ /* 0x000f68000c1e1900 */
[----:B------:R-:W5:Y:S01]  /*3db0*/  LDG.E R25, desc[UR8][R24.64] ;  /* 0x0000000818197981 */ /* 0x000f62000c1e1900 */
[----:B--2---:R-:W-:Y:S01]  /*3dc0*/  ISETP.GE.AND P1, PT, R39, R36, PT ;  /* 0x000000242700720c */ /* 0x004fe20003f26270 */
[----:B------:R-:W-:-:S04]  /*3dd0*/  IMAD.WIDE R38, R10, 0x10, R18 ;  /* 0x000000100a267825 */ /* 0x000fc800078e0212 */
[----:B------:R-:W-:Y:S02]  /*3de0*/  IMAD.WIDE R36, R21, 0x10, R18 ;  /* 0x0000001015247825 */ /* 0x000fe400078e0212 */
[----:B------:R-:W2:Y:S04]  /*3df0*/  LDG.E R38, desc[UR8][R38.64] ;  /* 0x0000000826267981 */ /* 0x000ea8000c1e1900 */
[----:B------:R-:W2:Y:S01]  /*3e00*/  LDG.E R37, desc[UR8][R36.64] ;  /* 0x0000000824257981 */ /* 0x000ea2000c1e1900 */
[----:B------:R-:W-:Y:S02]  /*3e10*/  SEL R15, R15, R30, !P0 ;  /* 0x0000001e0f0f7207 */ /* 0x000fe40004000000 */
[----:B------:R-:W-:Y:S02]  /*3e20*/  SEL R30, R0, R31, !P2 ;  /* 0x0000001f001e7207 */ /* 0x000fe40005000000 */
[----:B------:R-:W-:-:S02]  /*3e30*/  SEL R31, R31, R0, !P2 ;  /* 0x000000001f1f7207 */ /* 0x000fc40005000000 */
[----:B------:R-:W-:Y:S02]  /*3e40*/  SEL R0, R20, R41, !P3 ;  /* 0x0000002914007207 */ /* 0x000fe40005800000 */
[----:B------:R-:W-:Y:S02]  /*3e50*/  SEL R41, R41, R20, !P3 ;  /* 0x0000001429297207 */ /* 0x000fe40005800000 */
[----:B----4-:R-:W-:Y:S02]  /*3e60*/  ISETP.GE.AND P4, PT, R44, R43, PT ;  /* 0x0000002b2c00720c */ /* 0x010fe40003f86270 */
[----:B------:R-:W-:Y:S02]  /*3e70*/  SEL R20, R6, R17, !P1 ;  /* 0x0000001106147207 */ /* 0x000fe40004800000 */
[----:B------:R-:W-:Y:S02]  /*3e80*/  SEL R17, R17, R6, !P1 ;  /* 0x0000000611117207 */ /* 0x000fe40004800000 */
[----:B------:R-:W-:-:S05]  /*3e90*/  SEL R6, R27, R14, !P4 ;  /* 0x0000000e1b067207 */ /* 0x000fca0006000000 */
[----:B------:R-:W-:Y:S01]  /*3ea0*/  IMAD.WIDE R42, R6, 0x10, R18 ;  /* 0x00000010062a7825 */ /* 0x000fe200078e0212 */
[----:B---3--:R-:W-:-:S03]  /*3eb0*/  ISETP.GE.AND P2, PT, R35, R32, PT ;  /* 0x000000202300720c */ /* 0x008fc60003f46270 */
[--C-:B------:R-:W-:Y:S02]  /*3ec0*/  IMAD.WIDE R32, R0, 0x10, R18.reuse ;  /* 0x0000001000207825 */ /* 0x100fe400078e0212 */
[----:B------:R-:W3:Y:S02]  /*3ed0*/  LDG.E R42, desc[UR8][R42.64] ;  /* 0x000000082a2a7981 */ /* 0x000ee4000c1e1900 */
[--C-:B------:R-:W-:Y:S02]  /*3ee0*/  IMAD.WIDE R34, R41, 0x10, R18.reuse ;  /* 0x0000001029227825 */ /* 0x100fe400078e0212 */
[----:B------:R-:W4:Y:S04]  /*3ef0*/  LDG.E R33, desc[UR8][R32.64] ;  /* 0x0000000820217981 */ /* 0x000f28000c1e1900 */
[----:B------:R-:W3:Y:S01]  /*3f00*/  LDG.E R34, desc[UR8][R34.64] ;  /* 0x0000000822227981 */ /* 0x000ee2000c1e1900 */
[----:B-----5:R-:W-:Y:S01]  /*3f10*/  ISETP.GE.AND P5, PT, R11, R8, PT ;  /* 0x000000080b00720c */ /* 0x020fe20003fa6270 */
[----:B------:R-:W-:Y:S01]  /*3f20*/  IMAD.WIDE R8, R15, 0x10, R18 ;  /* 0x000000100f087825 */ /* 0x000fe200078e0212 */
[----:B------:R-:W-:-:S03]  /*3f30*/  ISETP.GE.AND P0, PT, R25, R12, PT ;  /* 0x0000000c1900720c */ /* 0x000fc60003f06270 */
[--C-:B------:R-:W-:Y:S02]  /*3f40*/  IMAD.WIDE R12, R30, 0x10, R18.reuse ;  /* 0x000000101e0c7825 */ /* 0x100fe400078e0212 */
[----:B------:R0:W5:Y:S02]  /*3f50*/  LDG.E R8, desc[UR8][R8.64] ;  /* 0x0000000808087981 */ /* 0x000164000c1e1900 */
[--C-:B------:R-:W-:Y:S02]  /*3f60*/  IMAD.WIDE R24, R31, 0x10, R18.reuse ;  /* 0x000000101f187825 */ /* 0x100fe400078e0212 */
[----:B------:R-:W5:Y:S04]  /*3f70*/  LDG.E R13, desc[UR8][R12.64] ;  /* 0x000000080c0d7981 */ /* 0x000f68000c1e1900 */
[----:B------:R-:W4:Y:S01]  /*3f80*/  LDG.E R24, desc[UR8][R24.64] ;  /* 0x0000000818187981 */ /* 0x000f22000c1e1900 */
[----:B--2---:R-:W-:Y:S01]  /*3f90*/  ISETP.GE.AND P1, PT, R38, R37, PT ;  /* 0x000000252600720c */ /* 0x004fe20003f26270 */
[----:B------:R-:W-:-:S04]  /*3fa0*/  IMAD.WIDE R38, R17, 0x10, R18 ;  /* 0x0000001011267825 */ /* 0x000fc800078e0212 */
[----:B------:R-:W-:Y:S02]  /*3fb0*/  IMAD.WIDE R36, R20, 0x10, R18 ;  /* 0x0000001014247825 */ /* 0x000fe400078e0212 */
[----:B------:R-:W3:Y:S04]  /*3fc0*/  LDG.E R39, desc[UR8][R38.64] ;  /* 0x0000000826277981 */ /* 0x000ee8000c1e1900 */
[----:B------:R-:W2:Y:S01]  /*3fd0*/  LDG.E R37, desc[UR8][R36.64] ;  /* 0x0000000824257981 */ /* 0x000ea2000c1e1900 */
[----:B0-----:R-:W-:Y:S02]  /*3fe0*/  SEL R9, R23, R26, !P2 ;  /* 0x0000001a17097207 */ /* 0x001fe40005000000 */
[----:B------:R-:W-:Y:S02]  /*3ff0*/  SEL R23, R26, R23, !P2 ;  /* 0x000000171a177207 */ /* 0x000fe40005000000 */
[----:B------:R-:W-:-:S02]  /*4000*/  SEL R11, R21, R10, !P1 ;  /* 0x0000000a150b7207 */ /* 0x000fc40004800000 */
[----:B------:R-:W-:Y:S02]  /*4010*/  SEL R10, R10, R21, !P1 ;  /* 0x000000150a0a7207 */ /* 0x000fe40004800000 */
[----:B------:R-:W-:Y:S02]  /*4020*/  SEL R14, R14, R27, !P4 ;  /* 0x0000001b0e0e7207 */ /* 0x000fe40006000000 */
[----:B-----5:R-:W-:Y:S02]  /*4030*/  ISETP.GE.AND P3, PT, R13, R8, PT ;  /* 0x000000080d00720c */ /* 0x020fe40003f66270 */
[----:B------:R-:W-:Y:S02]  /*4040*/  SEL R8, R22, R3, !P5 ;  /* 0x0000000316087207 */ /* 0x000fe40006800000 */
[----:B------:R-:W-:Y:S02]  /*4050*/  SEL R22, R3, R22, !P5 ;  /* 0x0000001603167207 */ /* 0x000fe40006800000 */
[----:B------:R-:W-:-:S02]  /*4060*/  SEL R3, R29, R28, !P0 ;  /* 0x0000001c1d037207 */ /* 0x000fc40004000000 */
[----:B------:R-:W-:Y:S02]  /*4070*/  SEL R28, R28, R29, !P0 ;  /* 0x0000001d1c1c7207 */ /* 0x000fe40004000000 */
[----:B----4-:R-:W-:Y:S02]  /*4080*/  ISETP.GE.AND P0, PT, R33, R24, PT ;  /* 0x000000182100720c */ /* 0x010fe40003f06270 */
[----:B---3--:R-:W-:Y:S02]  /*4090*/  ISETP.GE.AND P2, PT, R42, R39, PT ;  /* 0x000000272a00720c */ /* 0x008fe40003f46270 */
[----:B--2---:R-:W-:Y:S02]  /*40a0*/  ISETP.GE.AND P1, PT, R37, R34, PT ;  /* 0x000000222500720c */ /* 0x004fe40003f26270 */
[----:B------:R-:W-:Y:S02]  /*40b0*/  SEL R34, R17, R6, !P2 ;  /* 0x0000000611227207 */ /* 0x000fe40005000000 */
[----:B------:R-:W-:Y:S01]  /*40c0*/  SEL R32, R6, R17, !P2 ;  /* 0x0000001106207207 */ /* 0x000fe20005000000 */
[----:B------:R-:W-:Y:S01]  /*40d0*/  IMAD R17, R7, 0x44, R2 ;  /* 0x0000004407117824 */ /* 0x000fe200078e0202 */
[----:B------:R-:W-:Y:S01]  /*40e0*/  SEL R12, R15, R30, !P3 ;  /* 0x0000001e0f0c7207 */ /* 0x000fe20005800000 */
[----:B------:R-:W-:Y:S01]  /*40f0*/  IMAD.MOV.U32 R2, RZ, RZ, 0x2 ;  /* 0x00000002ff027424 */ /* 0x000fe200078e00ff */
[----:B------:R-:W-:-:S02]  /*4100*/  SEL R13, R31, R0, !P0 ;  /* 0x000000001f0d7207 */ /* 0x000fc40004000000 */
[----:B------:R-:W-:Y:S02]  /*4110*/  SEL R26, R41, R20, !P1 ;  /* 0x00000014291a7207 */ /* 0x000fe40004800000 */
[----:B------:R-:W-:Y:S02]  /*4120*/  SEL R15, R30, R15, !P3 ;  /* 0x0000000f1e0f7207 */ /* 0x000fe40005800000 */
[----:B------:R-:W-:Y:S02]  /*4130*/  SEL R0, R0, R31, !P0 ;  /* 0x0000001f00007207 */ /* 0x000fe40004000000 */
[----:B------:R-:W-:-:S07]  /*4140*/  SEL R41, R20, R41, !P1 ;  /* 0x0000002914297207 */ /* 0x000fce0004800000 */
.L_x_161:
[--C-:B------:R-:W-:Y:S01]  /*4150*/  IMAD.MOV R6, RZ, RZ, -R2.reuse ;  /* 0x000000ffff067224 */ /* 0x100fe200078e0a02 */
[----:B------:R-:W-:Y:S01]  /*4160*/  SHF.R.U32.HI R24, RZ, 0x1, R2 ;  /* 0x00000001ff187819 */ /* 0x000fe20000011602 */
[----:B------:R-:W-:Y:S01]  /*4170*/  VIADD R20, R2, 0xffffffff ;  /* 0xffffffff02147836 */ /* 0x000fe20000000000 */
[----:B------:R-:W-:Y:S02]  /*4180*/  BAR.SYNC.DEFER_BLOCKING 0x0 ;  /* 0x0000000000007b1d */ /* 0x000fe40000010000 */
[----:B------:R-:W-:Y:S02]  /*4190*/  LOP3.LUT R6, R7, R6, RZ, 0xc0, !PT ;  /* 0x0000000607067212 */ /* 0x000fe400078ec0ff */
[----:B------:R-:W-:Y:S02]  /*41a0*/  LOP3.LUT R20, R20, R7, RZ, 0xc0, !PT ;  /* 0x0000000714147212 */ /* 0x000fe400078ec0ff */
[----:B------:R-:W-:Y:S01]  /*41b0*/  BSSY.RECONVERGENT B0, `(.L_x_124) ;  /* 0x0000039000007945 */ /* 0x000fe20003800200 */
[----:B------:R-:W-:-:S02]  /*41c0*/  IMAD R6, R6, 0x11, RZ ;  /* 0x0000001106067824 */ /* 0x000fc400078e02ff */
[----:B------:R-:W-:-:S03]  /*41d0*/  IMAD R20, R20, 0x11, RZ ;  /* 0x0000001114147824 */ /* 0x000fc600078e02ff */
[----:B------:R-:W-:Y:S02]  /*41e0*/  VIMNMX.U32 R21, PT, PT, R6, 0x1100, PT ;  /* 0x0000110006157848 */ /* 0x000fe40003fe0000 */
[----:B------:R-:W-:-:S03]  /*41f0*/  VIMNMX.U32 R25, PT, PT, R20, 0x1100, PT ;  /* 0x0000110014197848 */ /* 0x000fc60003fe0000 */
[----:B------:R-:W-:-:S05]  /*4200*/  IMAD R6, R24, 0x11, R21 ;  /* 0x0000001118067824 */ /* 0x000fca00078e0215 */
[----:B------:R-:W-:Y:S01]  /*4210*/  VIMNMX.U32 R6, PT, PT, R6, 0x1100, PT ;  /* 0x0000110006067848 */ /* 0x000fe20003fe0000 */
[----:B------:R0:W-:Y:S03]  /*4220*/  STS [R17+0x4], R8 ;  /* 0x0000040811007388 */ /* 0x0001e60000000800 */
[----:B------:R-:W-:Y:S01]  /*4230*/  VIADDMNMX R29, R6, -R21, R25, PT ;  /* 0x80000015061d7246 */ /* 0x000fe20003800119 */
[--C-:B------:R-:W-:Y:S01]  /*4240*/  IMAD R27, R24, 0x11, R6.reuse ;  /* 0x00000011181b7824 */ /* 0x100fe200078e0206 */
[----:B------:R1:W-:Y:S04]  /*4250*/  STS [R17], R22 ;  /* 0x0000001611007388 */ /* 0x0003e80000000800 */
[----:B------:R-:W-:Y:S01]  /*4260*/  VIMNMX.U32 R27, PT, PT, R27, 0x1100, PT ;  /* 0x000011001b1b7848 */ /* 0x000fe20003fe0000 */
[----:B------:R1:W-:Y:S04]  /*4270*/  STS [R17+0x8], R28 ;  /* 0x0000081c11007388 */ /* 0x0003e80000000800 */
[----:B------:R-:W-:Y:S01]  /*4280*/  IMAD.IADD R20, R27, 0x1, -R6 ;  /* 0x000000011b147824 */ /* 0x000fe200078e0a06 */
[----:B------:R1:W-:Y:S04]  /*4290*/  STS [R17+0xc], R3 ;  /* 0x00000c0311007388 */ /* 0x0003e80000000800 */
[C---:B------:R-:W-:Y:S01]  /*42a0*/  ISETP.GE.AND P0, PT, R25.reuse, R20, PT ;  /* 0x000000141900720c */ /* 0x040fe20003f06270 */
[----:B------:R-:W-:Y:S01]  /*42b0*/  IMAD.IADD R20, R25, 0x1, -R20 ;  /* 0x0000000119147824 */ /* 0x000fe200078e0a14 */
[----:B------:R1:W-:Y:S04]  /*42c0*/  STS [R17+0x10], R23 ;  /* 0x0000101711007388 */ /* 0x0003e80000000800 */
[----:B0-----:R-:W-:Y:S01]  /*42d0*/  SEL R8, R20, RZ, P0 ;  /* 0x000000ff14087207 */ /* 0x001fe20000000000 */
[----:B------:R1:W-:Y:S03]  /*42e0*/  STS [R17+0x14], R9 ;  /* 0x0000140911007388 */ /* 0x0003e60000000800 */
[----:B------:R-:W-:Y:S01]  /*42f0*/  ISETP.GE.AND P0, PT, R8, R29, PT ;  /* 0x0000001d0800720c */ /* 0x000fe20003f06270 */
[----:B------:R1:W-:Y:S04]  /*4300*/  STS [R17+0x18], R10 ;  /* 0x0000180a11007388 */ /* 0x0003e80000000800 */
        /* <DEDUP_REMOVED lines=10> */
[----:B------:R-:W-:Y:S06]  /*43b0*/  BAR.SYNC.DEFER_BLOCKING 0x0 ;  /* 0x0000000000007b1d */ /* 0x000fec0000010000 */
[----:B--2---:R-:W-:Y:S05]  /*43c0*/  @P0 BRA `(.L_x_125) ;  /* 0x00000000005c0947 */ /* 0x004fea0003800000 */
[----:B-1----:R-:W0:Y:S01]  /*43d0*/  S2R R3, SR_CgaCtaId ;  /* 0x0000000000037919 */ /* 0x002e220000008800 */
[----:B------:R-:W-:Y:S01]  /*43e0*/  MOV R0, 0x400 ;  /* 0x0000040000007802 */ /* 0x000fe20000000f00 */
[----:B------:R-:W-:-:S03]  /*43f0*/  IMAD.IADD R14, R25, 0x1, R6 ;  /* 0x00000001190e7824 */ /* 0x000fc600078e0206 */
[----:B0-----:R-:W-:-:S07]  /*4400*/  LEA R20, R3, R0, 0x18 ;  /* 0x0000000003147211 */ /* 0x001fce00078ec0ff */
.L_x_126:
[----:B------:R-:W-:-:S05]  /*4410*/  IMAD.IADD R0, R29, 0x1, -R8 ;  /* 0x000000011d007824 */ /* 0x000fca00078e0a08 */
[----:B------:R-:W-:-:S04]  /*4420*/  LEA.HI R3, R0, R0, RZ, 0x1 ;  /* 0x0000000000037211 */ /* 0x000fc800078f08ff */
[----:B------:R-:W-:-:S04]  /*4430*/  LEA.HI.SX32 R0, R3, R8, 0x1f ;  /* 0x0000000803007211 */ /* 0x000fc800078ffaff */
[----:B------:R-:W-:Y:S01]  /*4440*/  LOP3.LUT R9, RZ, R0, RZ, 0x33, !PT ;  /* 0x00000000ff097212 */ /* 0x000fe200078e33ff */
[----:B------:R-:W-:-:S04]  /*4450*/  IMAD.IADD R3, R21, 0x1, R0 ;  /* 0x0000000115037824 */ /* 0x000fc800078e0200 */
[----:B------:R-:W-:Y:S02]  /*4460*/  IMAD.IADD R9, R14, 0x1, R9 ;  /* 0x000000010e097824 */ /* 0x000fe400078e0209 */
[--C-:B------:R-:W-:Y:S02]  /*4470*/  IMAD R3, R3, 0x4, R20.reuse ;  /* 0x0000000403037824 */ /* 0x100fe400078e0214 */
[----:B------:R-:W-:-:S04]  /*4480*/  IMAD R9, R9, 0x4, R20 ;  /* 0x0000000409097824 */ /* 0x000fc800078e0214 */
[----:B------:R-:W0:Y:S04]  /*4490*/  LDS R3, [R3] ;  /* 0x0000000003037984 */ /* 0x000e280000000800 */
[----:B------:R-:W1:Y:S01]  /*44a0*/  LDS R9, [R9] ;  /* 0x0000000009097984 */ /* 0x000e620000000800 */
[----:B0-----:R-:W-:-:S04]  /*44b0*/  IMAD.WIDE R10, R3, 0x10, R18 ;  /* 0x00000010030a7825 */ /* 0x001fc800078e0212 */
[----:B-1----:R-:W-:Y:S02]  /*44c0*/  IMAD.WIDE R12, R9, 0x10, R18 ;  /* 0x00000010090c7825 */ /* 0x002fe400078e0212 */
[----:B------:R-:W2:Y:S04]  /*44d0*/  LDG.E R11, desc[UR8][R10.64] ;  /* 0x000000080a0b7981 */ /* 0x000ea8000c1e1900 */
[----:B------:R-:W2:Y:S02]  /*44e0*/  LDG.E R12, desc[UR8][R12.64] ;  /* 0x000000080c0c7981 */ /* 0x000ea4000c1e1900 */
[----:B--2---:R-:W-:-:S04]  /*44f0*/  ISETP.GE.AND P0, PT, R12, R11, PT ;  /* 0x0000000b0c00720c */ /* 0x004fc80003f06270 */
[----:B------:R-:W-:-:S09]  /*4500*/  SEL R29, R0, R29, !P0 ;  /* 0x0000001d001d7207 */ /* 0x000fd20004000000 */
[----:B------:R-:W-:-:S05]  /*4510*/  @P0 VIADD R8, R0, 0x1 ;  /* 0x0000000100080836 */ /* 0x000fca0000000000 */
[----:B------:R-:W-:-:S13]  /*4520*/  ISETP.GE.AND P0, PT, R8, R29, PT ;  /* 0x0000001d0800720c */ /* 0x000fda0003f06270 */
[----:B------:R-:W-:Y:S05]  /*4530*/  @!P0 BRA `(.L_x_126) ;  /* 0xfffffffc00b48947 */ /* 0x000fea000383ffff */
.L_x_125:
[----:B------:R-:W-:Y:S05]  /*4540*/  BSYNC.RECONVERGENT B0 ;  /* 0x0000000000007941 */ /* 0x000fea0003800200 */
.L_x_124:
[----:B------:R-:W0:Y:S01]  /*4550*/  S2UR UR5, SR_CgaCtaId ;  /* 0x00000000000579c3 */ /* 0x000e220000008800 */
[----:B------:R-:W-:Y:S01]  /*4560*/  UMOV UR4, 0x400 ;  /* 0x0000040000047882 */ /* 0x000fe20000000000 */
[----:B------:R-:W-:Y:S01]  /*4570*/  IMAD.IADD R21, R21, 0x1, R8 ;  /* 0x0000000115157824 */ /* 0x000fe200078e0208 */
[----:B-1----:R-:W-:Y:S01]  /*4580*/  IADD3 R12, PT, PT, -R8, R6, R25 ;  /* 0x00000006080c7210 */ /* 0x002fe20007ffe119 */
[----:B------:R-:W-:Y:S01]  /*4590*/  BSSY.RECONVERGENT B0, `(.L_x_127) ;  /* 0x0000013000007945 */ /* 0x000fe20003800200 */
[----:B------:R-:W-:Y:S01]  /*45a0*/  PLOP3.LUT P0, PT, PT, PT, PT, 0x8, 0x80 ;  /* 0x000000000080781c */ /* 0x000fe20003f0e170 */
[----:B------:R-:W-:Y:S01]  /*45b0*/  VIADD R3, R21, 0x1 ;  /* 0x0000000115037836 */ /* 0x000fe20000000000 */
[C---:B------:R-:W-:Y:S01]  /*45c0*/  ISETP.GE.AND P1, PT, R12.reuse, R27, PT ;  /* 0x0000001b0c00720c */ /* 0x040fe20003f26270 */
[----:B------:R-:W-:Y:S01]  /*45d0*/  VIADD R0, R12, 0x1 ;  /* 0x000000010c007836 */ /* 0x000fe20000000000 */
[----:B0-----:R-:W-:-:S06]  /*45e0*/  ULEA UR4, UR5, UR4, 0x18 ;  /* 0x0000000405047291 */ /* 0x001fcc000f8ec0ff */
[----:B------:R-:W-:Y:S02]  /*45f0*/  LEA R29, R21, UR4, 0x2 ;  /* 0x00000004151d7c11 */ /* 0x000fe4000f8e10ff */
[----:B------:R-:W-:-:S04]  /*4600*/  LEA R30, R12, UR4, 0x2 ;  /* 0x000000040c1e7c11 */ /* 0x000fc8000f8e10ff */
[----:B------:R-:W0:Y:S04]  /*4610*/  LDS R29, [R29] ;  /* 0x000000001d1d7984 */ /* 0x000e280000000800 */
[----:B------:R-:W1:Y:S01]  /*4620*/  LDS R30, [R30] ;  /* 0x000000001e1e7984 */ /* 0x000e620000000800 */
[----:B------:R-:W-:Y:S05]  /*4630*/  @P1 BRA `(.L_x_128) ;  /* 0x0000000000201947 */ /* 0x000fea0003800000 */
[----:B------:R-:W-:Y:S02]  /*4640*/  ISETP.GE.AND P1, PT, R21, R6, PT ;  /* 0x000000061500720c */ /* 0x000fe40003f26270 */
[----:B------:R-:W-:-:S11]  /*4650*/  PLOP3.LUT P0, PT, PT, PT, PT, 0x80, 0x8 ;  /* 0x000000000008781c */ /* 0x000fd60003f0f070 */
[----:B------:R-:W-:Y:S05]  /*4660*/  @P1 BRA `(.L_x_128) ;  /* 0x0000000000141947 */ /* 0x000fea0003800000 */
[----:B-1----:R-:W-:-:S04]  /*4670*/  IMAD.WIDE R8, R30, 0x10, R18 ;  /* 0x000000101e087825 */ /* 0x002fc800078e0212 */
[----:B0-----:R-:W-:Y:S02]  /*4680*/  IMAD.WIDE R10, R29, 0x10, R18 ;  /* 0x000000101d0a7825 */ /* 0x001fe400078e0212 */
[----:B------:R-:W2:Y:S04]  /*4690*/  LDG.E R8, desc[UR8][R8.64] ;  /* 0x0000000808087981 */ /* 0x000ea8000c1e1900 */
[----:B------:R-:W2:Y:S02]  /*46a0*/  LDG.E R11, desc[UR8][R10.64] ;  /* 0x000000080a0b7981 */ /* 0x000ea4000c1e1900 */
[----:B--2---:R-:W-:-:S13]  /*46b0*/  ISETP.LT.AND P0, PT, R8, R11, PT ;  /* 0x0000000b0800720c */ /* 0x004fda0003f01270 */
.L_x_128:
[----:B------:R-:W-:Y:S05]  /*46c0*/  BSYNC.RECONVERGENT B0 ;  /* 0x0000000000007941 */ /* 0x000fea0003800200 */
.L_x_127:
[----:B------:R-:W-:Y:S01]  /*46d0*/  @!P0 IMAD.MOV R0, RZ, RZ, R12 ;  /* 0x000000ffff008224 */ /* 0x000fe200078e020c */
[----:B------:R-:W-:Y:S01]  /*46e0*/  BSSY.RECONVERGENT B0, `(.L_x_129) ;  /* 0x0000014000007945 */ /* 0x000fe20003800200 */
[----:B------:R-:W-:Y:S01]  /*46f0*/  @P0 IMAD.MOV R3, RZ, RZ, R21 ;  /* 0x000000ffff030224 */ /* 0x000fe200078e0215 */
[----:B01----:R-:W-:Y:S01]  /*4700*/  SEL R22, R30, R29, P0 ;  /* 0x0000001d1e167207 */ /* 0x003fe20000000000 */
[C---:B------:R-:W-:Y:S01]  /*4710*/  VIADD R14, R0.reuse, 0x1 ;  /* 0x00000001000e7836 */ /* 0x040fe20000000000 */
[C---:B------:R-:W-:Y:S01]  /*4720*/  ISETP.GE.AND P1, PT, R0.reuse, R27, PT ;  /* 0x0000001b0000720c */ /* 0x040fe20003f26270 */
[C---:B------:R-:W-:Y:S01]  /*4730*/  VIADD R15, R3.reuse, 0x1 ;  /* 0x00000001030f7836 */ /* 0x040fe20000000000 */
[----:B------:R-:W-:Y:S02]  /*4740*/  @P0 LEA R8, R0, UR4, 0x2 ;  /* 0x0000000400080c11 */ /* 0x000fe4000f8e10ff */
[----:B------:R-:W-:-:S03]  /*4750*/  @!P0 LEA R9, R3, UR4, 0x2 ;  /* 0x0000000403098c11 */ /* 0x000fc6000f8e10ff */
[----:B------:R0:W1:Y:S04]  /*4760*/  @P0 LDS R30, [R8] ;  /* 0x00000000081e0984 */ /* 0x0000680000000800 */
[----:B------:R0:W2:Y:S01]  /*4770*/  @!P0 LDS R29, [R9] ;  /* 0x00000000091d8984 */ /* 0x0000a20000000800 */
[----:B------:R-:W-:Y:S01]  /*4780*/  PLOP3.LUT P0, PT, PT, PT, PT, 0x8, 0x80 ;  /* 0x000000000080781c */ /* 0x000fe20003f0e170 */
[----:B------:R-:W-:-:S12]  /*4790*/  @P1 BRA `(.L_x_130) ;  /* 0x0000000000201947 */ /* 0x000fd80003800000 */
        /* <DEDUP_REMOVED lines=8> */
.L_x_130:
[----:B------:R-:W-:Y:S05]  /*4820*/  BSYNC.RECONVERGENT B0 ;  /* 0x0000000000007941 */ /* 0x000fea0003800200 */
.L_x_129:
[----:B------:R-:W-:Y:S01]  /*4830*/  @!P0 IMAD.MOV R14, RZ, RZ, R0 ;  /* 0x000000ffff0e8224 */ /* 0x000fe200078e0200 */
[----:B------:R-:W-:Y:S01]  /*4840*/  BSSY.RECONVERGENT B0, `(.L_x_131) ;  /* 0x0000014000007945 */ /* 0x000fe20003800200 */
[----:B------:R-:W-:Y:S01]  /*4850*/  @P0 IMAD.MOV R15, RZ, RZ, R3 ;  /* 0x000000ffff0f0224 */ /* 0x000fe200078e0203 */
[----:B012---:R-:W-:Y:S01]  /*4860*/  SEL R8, R30, R29, P0 ;  /* 0x0000001d1e087207 */ /* 0x007fe20000000000 */
[C---:B------:R-:W-:Y:S01]  /*4870*/  VIADD R20, R14.reuse, 0x1 ;  /* 0x000000010e147836 */ /* 0x040fe20000000000 */
[C---:B------:R-:W-:Y:S01]  /*4880*/  ISETP.GE.AND P1, PT, R14.reuse, R27, PT ;  /* 0x0000001b0e00720c */ /* 0x040fe20003f26270 */
[C---:B------:R-:W-:Y:S01]  /*4890*/  VIADD R9, R15.reuse, 0x1 ;  /* 0x000000010f097836 */ /* 0x040fe20000000000 */
[----:B------:R-:W-:Y:S02]  /*48a0*/  @!P0 LEA R0, R15, UR4, 0x2 ;  /* 0x000000040f008c11 */ /* 0x000fe4000f8e10ff */
[----:B------:R-:W-:-:S03]  /*48b0*/  @P0 LEA R3, R14, UR4, 0x2 ;  /* 0x000000040e030c11 */ /* 0x000fc6000f8e10ff */
[----:B------:R0:W1:Y:S04]  /*48c0*/  @!P0 LDS R29, [R0] ;  /* 0x00000000001d8984 */ /* 0x0000680000000800 */
[----:B------:R0:W2:Y:S01]  /*48d0*/  @P0 LDS R30, [R3] ;  /* 0x00000000031e0984 */ /* 0x0000a20000000800 */
[----:B------:R-:W-:Y:S01]  /*48e0*/  PLOP3.LUT P0, PT, PT, PT, PT, 0x8, 0x80 ;  /* 0x000000000080781c */ /* 0x000fe20003f0e170 */
[----:B------:R-:W-:-:S12]  /*48f0*/  @P1 BRA `(.L_x_132) ;  /* 0x0000000000201947 */ /* 0x000fd80003800000 */
        /* <DEDUP_REMOVED lines=8> */
.L_x_132:
[----:B------:R-:W-:Y:S05]  /*4980*/  BSYNC.RECONVERGENT B0 ;  /* 0x0000000000007941 */ /* 0x000fea0003800200 */
.L_x_131:
[----:B------:R-:W-:Y:S01]  /*4990*/  @!P0 IMAD.MOV R20, RZ, RZ, R14 ;  /* 0x000000ffff148224 */ /* 0x000fe200078e020e */
[----:B------:R-:W-:Y:S01]  /*49a0*/  BSSY.RECONVERGENT B0, `(.L_x_133) ;  /* 0x0000014000007945 */ /* 0x000fe20003800200 */
[----:B------:R-:W-:Y:S01]  /*49b0*/  @P0 IMAD.MOV R9, RZ, RZ, R15 ;  /* 0x000000ffff090224 */ /* 0x000fe200078e020f */
[----:B-12---:R-:W-:Y:S01]  /*49c0*/  SEL R28, R30, R29, P0 ;  /* 0x0000001d1e1c7207 */ /* 0x006fe20000000000 */
[C---:B------:R-:W-:Y:S01]  /*49d0*/  VIADD R14, R20.reuse, 0x1 ;  /* 0x00000001140e7836 */ /* 0x040fe20000000000 */
[C---:B------:R-:W-:Y:S01]  /*49e0*/  ISETP.GE.AND P1, PT, R20.reuse, R27, PT ;  /* 0x0000001b1400720c */ /* 0x040fe20003f26270 */
[C---:B------:R-:W-:Y:S01]  /*49f0*/  VIADD R15, R9.reuse, 0x1 ;  /* 0x00000001090f7836 */ /* 0x040fe20000000000 */
[----:B0-----:R-:W-:Y:S02]  /*4a00*/  @!P0 LEA R0, R9, UR4, 0x2 ;  /* 0x0000000409008c11 */ /* 0x001fe4000f8e10ff */
        /* <DEDUP_REMOVED lines=13> */
.L_x_134:
[----:B------:R-:W-:Y:S05]  /*4ae0*/  BSYNC.RECONVERGENT B0 ;  /* 0x0000000000007941 */ /* 0x000fea0003800200 */
.L_x_133:
        /* <DEDUP_REMOVED lines=21> */
.L_x_136:
[----:B------:R-:W-:Y:S05]  /*4c40*/  BSYNC.RECONVERGENT B0 ;  /* 0x0000000000007941 */ /* 0x000fea0003800200 */
.L_x_135:
[----:B------:R-:W-:Y:S01]  /*4c50*/  @!P0 IMAD.MOV R20, RZ, RZ, R14 ;  /* 0x000000ffff148224 */ /* 0x000fe200078e020e */
[----:B------:R-:W-:Y:S01]  /*4c60*/  BSSY.RECONVERGENT B0, `(.L_x_137) ;  /* 0x0000014000007945 */ /* 0x000fe20003800200 */
[----:B------:R-:W-:Y:S01]  /*4c70*/  @P0 IMAD.MOV R21, RZ, RZ, R15 ;  /* 0x000000ffff150224 */ /* 0x000fe200078e020f */
[----:B-12---:R-:W-:Y:S01]  /*4c80*/  SEL R23, R30, R29, P0 ;  /* 0x0000001d1e177207 */ /* 0x006fe20000000000 */
[C---:B0-----:R-:W-:Y:S01]  /*4c90*/  VIADD R0, R20.reuse, 0x1 ;  /* 0x0000000114007836 */ /* 0x041fe20000000000 */
        /* <DEDUP_REMOVED lines=11> */
[----:B0-2---:R-:W-:-:S04]  /*4d50*/  IMAD.WIDE R10, R30, 0x10, R18 ;  /* 0x000000101e0a7825 */ /* 0x005fc800078e0212 */
[----:B-1----:R-:W-:Y:S02]  /*4d60*/  IMAD.WIDE R12, R29, 0x10, R18 ;  /* 0x000000101d0c7825 */ /* 0x002fe400078e0212 */
[----:B------:R-:W2:Y:S04]  /*4d70*/  LDG.E R10, desc[UR8][R10.64] ;  /* 0x000000080a0a7981 */ /* 0x000ea8000c1e1900 */
[----:B------:R-:W2:Y:S02]  /*4d80*/  LDG.E R13, desc[UR8][R12.64] ;  /* 0x000000080c0d7981 */ /* 0x000ea4000c1e1900 */
[----:B--2---:R-:W-:-:S13]  /*4d90*/  ISETP.LT.AND P0, PT, R10, R13, PT ;  /* 0x0000000d0a00720c */ /* 0x004fda0003f01270 */
.L_x_138:
[----:B------:R-:W-:Y:S05]  /*4da0*/  BSYNC.RECONVERGENT B0 ;  /* 0x0000000000007941 */ /* 0x000fea0003800200 */
.L_x_137:
        /* <DEDUP_REMOVED lines=17> */
[----:B01----:R-:W-:Y:S02]  /*4ec0*/  IMAD.WIDE R10, R29, 0x10, R18 ;  /* 0x000000101d0a7825 */ /* 0x003fe400078e0212 */
[----:B------:R-:W2:Y:S04]  /*4ed0*/  LDG.E R12, desc[UR8][R12.64] ;  /* 0x000000080c0c7981 */ /* 0x000ea8000c1e1900 */
[----:B------:R-:W2:Y:S02]  /*4ee0*/  LDG.E R11, desc[UR8][R10.64] ;  /* 0x000000080a0b7981 */ /* 0x000ea4000c1e1900 */
[----:B--2---:R-:W-:-:S13]  /*4ef0*/  ISETP.LT.AND P0, PT, R12, R11, PT ;  /* 0x0000000b0c00720c */ /* 0x004fda0003f01270 */
.L_x_140:
[----:B------:R-:W-:Y:S05]  /*4f00*/  BSYNC.RECONVERGENT B0 ;  /* 0x0000000000007941 */ /* 0x000fea0003800200 */
.L_x_139:
        /* <DEDUP_REMOVED lines=21> */
.L_x_142:
[----:B------:R-:W-:Y:S05]  /*5060*/  BSYNC.RECONVERGENT B0 ;  /* 0x0000000000007941 */ /* 0x000fea0003800200 */
.L_x_141:
        /* <DEDUP_REMOVED lines=21> */
.L_x_144:
[----:B------:R-:W-:Y:S05]  /*51c0*/  BSYNC.RECONVERGENT B0 ;  /* 0x0000000000007941 */ /* 0x000fea0003800200 */
.L_x_143:
        /* <DEDUP_REMOVED lines=21> */
.L_x_146:
[----:B------:R-:W-:Y:S05]  /*5320*/  BSYNC.RECONVERGENT B0 ;  /* 0x0000000000007941 */ /* 0x000fea0003800200 */
.L_x_145:
        /* <DEDUP_REMOVED lines=21> */
.L_x_148:
[----:B------:R-:W-:Y:S05]  /*5480*/  BSYNC.RECONVERGENT B0 ;  /* 0x0000000000007941 */ /* 0x000fea0003800200 */
.L_x_147:
        /* <DEDUP_REMOVED lines=21> */
.L_x_150:
[----:B------:R-:W-:Y:S05]  /*55e0*/  BSYNC.RECONVERGENT B0 ;  /* 0x0000000000007941 */ /* 0x000fea0003800200 */
.L_x_149:
[----:B------:R-:W-:Y:S01]  /*55f0*/  @!P0 IMAD.MOV R14, RZ, RZ, R26 ;  /* 0x000000ffff0e8224 */ /* 0x000fe200078e021a */
[----:B------:R-:W-:Y:S01]  /*5600*/  BSSY.RECONVERGENT B0, `(.L_x_151) ;  /* 0x0000013000007945 */ /* 0x000fe20003800200 */
[----:B------:R-:W-:Y:S01]  /*5610*/  @P0 IMAD.MOV R31, RZ, RZ, R13 ;  /* 0x000000ffff1f0224 */ /* 0x000fe200078e020d */
[----:B-12---:R-:W-:Y:S02]  /*5620*/  SEL R13, R30, R29, P0 ;  /* 0x0000001d1e0d7207 */ /* 0x006fe40000000000 */
        /* <DEDUP_REMOVED lines=16> */
.L_x_152:
[----:B------:R-:W-:Y:S05]  /*5730*/  BSYNC.RECONVERGENT B0 ;  /* 0x0000000000007941 */ /* 0x000fea0003800200 */
.L_x_151:
[----:B------:R-:W-:Y:S01]  /*5740*/  VIADD R26, R14, 0x1 ;  /* 0x000000010e1a7836 */ /* 0x000fe20000000000 */
[----:B------:R-:W-:Y:S01]  /*5750*/  BSSY.RECONVERGENT B0, `(.L_x_153) ;  /* 0x0000013000007945 */ /* 0x000fe20003800200 */
[----:B------:R-:W-:Y:S01]  /*5760*/  @!P0 IMAD.MOV R26, RZ, RZ, R14 ;  /* 0x000000ffff1a8224 */ /* 0x000fe200078e020e */
[----:B-12---:R-:W-:Y:S01]  /*5770*/  SEL R41, R30, R29, P0 ;  /* 0x0000001d1e297207 */ /* 0x006fe20000000000 */
[----:B------:R-:W-:-:S03]  /*5780*/  @P0 IMAD.MOV R33, RZ, RZ, R31 ;  /* 0x000000ffff210224 */ /* 0x000fc600078e021f */
[C---:B------:R-:W-:Y:S02]  /*5790*/  ISETP.GE.AND P1, PT, R26.reuse, R27, PT ;  /* 0x0000001b1a00720c */ /* 0x040fe40003f26270 */
[----:B------:R-:W-:Y:S02]  /*57a0*/  @!P0 LEA R14, R33, UR4, 0x2 ;  /* 0x00000004210e8c11 */ /* 0x000fe4000f8e10ff */
[----:B0-----:R-:W-:-:S03]  /*57b0*/  @P0 LEA R20, R26, UR4, 0x2 ;  /* 0x000000041a140c11 */ /* 0x001fc6000f8e10ff */
        /* <DEDUP_REMOVED lines=12> */
.L_x_154:
[----:B------:R-:W-:Y:S05]  /*5880*/  BSYNC.RECONVERGENT B0 ;  /* 0x0000000000007941 */ /* 0x000fea0003800200 */
.L_x_153:
[----:B------:R-:W-:Y:S01]  /*5890*/  VIADD R32, R26, 0x1 ;  /* 0x000000011a207836 */ /* 0x000fe20000000000 */
[----:B------:R-:W-:Y:S01]  /*58a0*/  BSSY.RECONVERGENT B0, `(.L_x_155) ;  /* 0x0000014000007945 */ /* 0x000fe20003800200 */
[----:B------:R-:W-:Y:S01]  /*58b0*/  @!P0 IMAD.MOV R32, RZ, RZ, R26 ;  /* 0x000000ffff208224 */ /* 0x000fe200078e021a */
[----:B-12---:R-:W-:Y:S01]  /*58c0*/  SEL R26, R30, R29, P0 ;  /* 0x0000001d1e1a7207 */ /* 0x006fe20000000000 */
[----:B------:R-:W-:Y:S02]  /*58d0*/  VIADD R31, R33, 0x1 ;  /* 0x00000001211f7836 */ /* 0x000fe40000000000 */
[----:B------:R-:W-:Y:S01]  /*58e0*/  @P0 IMAD.MOV R31, RZ, RZ, R33 ;  /* 0x000000ffff1f0224 */ /* 0x000fe200078e0221 */
[C---:B------:R-:W-:Y:S02]  /*58f0*/  ISETP.GE.AND P1, PT, R32.reuse, R27, PT ;  /* 0x0000001b2000720c */ /* 0x040fe40003f26270 */
[----:B0-----:R-:W-:Y:S02]  /*5900*/  @P0 LEA R20, R32, UR4, 0x2 ;  /* 0x0000000420140c11 */ /* 0x001fe4000f8e10ff */
        /* <DEDUP_REMOVED lines=13> */
.L_x_156:
[----:B------:R-:W-:Y:S05]  /*59e0*/  BSYNC.RECONVERGENT B0 ;  /* 0x0000000000007941 */ /* 0x000fea0003800200 */
.L_x_155:
[----:B0-----:R-:W-:Y:S01]  /*59f0*/  VIADD R14, R32, 0x1 ;  /* 0x00000001200e7836 */ /* 0x001fe20000000000 */
[----:B------:R-:W-:Y:S01]  /*5a00*/  BSSY.RECONVERGENT B0, `(.L_x_157) ;  /* 0x0000014000007945 */ /* 0x000fe20003800200 */
[----:B------:R-:W-:Y:S01]  /*5a10*/  @!P0 IMAD.MOV R14, RZ, RZ, R32 ;  /* 0x000000ffff0e8224 */ /* 0x000fe200078e0220 */
[----:B-12---:R-:W-:Y:S01]  /*5a20*/  SEL R32, R30, R29, P0 ;  /* 0x0000001d1e207207 */ /* 0x006fe20000000000 */
[----:B------:R-:W-:Y:S02]  /*5a30*/  VIADD R33, R31, 0x1 ;  /* 0x000000011f217836 */ /* 0x000fe40000000000 */
[----:B------:R-:W-:Y:S01]  /*5a40*/  @P0 IMAD.MOV R33, RZ, RZ, R31 ;  /* 0x000000ffff210224 */ /* 0x000fe200078e021f */
[C---:B------:R-:W-:Y:S02]  /*5a50*/  ISETP.GE.AND P1, PT, R14.reuse, R27, PT ;  /* 0x0000001b0e00720c */ /* 0x040fe40003f26270 */
        /* <DEDUP_REMOVED lines=14> */
.L_x_158:
[----:B------:R-:W-:Y:S05]  /*5b40*/  BSYNC.RECONVERGENT B0 ;  /* 0x0000000000007941 */ /* 0x000fea0003800200 */
.L_x_157:
[----:B0-----:R-:W-:Y:S01]  /*5b50*/  VIADD R21, R33, 0x1 ;  /* 0x0000000121157836 */ /* 0x001fe20000000000 */
[----:B-12---:R-:W-:Y:S01]  /*5b60*/  SEL R34, R30, R29, P0 ;  /* 0x0000001d1e227207 */ /* 0x006fe20000000000 */
[----:B------:R-:W-:Y:S01]  /*5b70*/  @P0 IMAD.MOV R21, RZ, RZ, R33 ;  /* 0x000000ffff150224 */ /* 0x000fe200078e0221 */
[----:B------:R-:W-:Y:S01]  /*5b80*/  BSSY.RECONVERGENT B0, `(.L_x_159) ;  /* 0x0000013000007945 */ /* 0x000fe20003800200 */
[----:B------:R-:W-:Y:S02]  /*5b90*/  VIADD R20, R14, 0x1 ;  /* 0x000000010e147836 */ /* 0x000fe40000000000 */
[----:B------:R-:W-:Y:S01]  /*5ba0*/  @!P0 IMAD.MOV R20, RZ, RZ, R14 ;  /* 0x000000ffff148224 */ /* 0x000fe200078e020e */
[----:B------:R-:W-:-:S04]  /*5bb0*/  @!P0 LEA R24, R21, UR4, 0x2 ;  /* 0x0000000415188c11 */ /* 0x000fc8000f8e10ff */
[C---:B------:R-:W-:Y:S01]  /*5bc0*/  @P0 LEA R25, R20.reuse, UR4, 0x2 ;  /* 0x0000000414190c11 */ /* 0x040fe2000f8e10ff */
[----:B------:R-:W0:Y:S04]  /*5bd0*/  @!P0 LDS R29, [R24] ;  /* 0x00000000181d8984 */ /* 0x000e280000000800 */
[----:B------:R1:W2:Y:S01]  /*5be0*/  @P0 LDS R30, [R25] ;  /* 0x00000000191e0984 */ /* 0x0002a20000000800 */
[----:B------:R-:W-:Y:S01]  /*5bf0*/  ISETP.GE.AND P0, PT, R20, R27, PT ;  /* 0x0000001b1400720c */ /* 0x000fe20003f06270 */
[----:B0-----:R-:W-:-:S12]  /*5c00*/  IMAD.MOV.U32 R14, RZ, RZ, R29 ;  /* 0x000000ffff0e7224 */ /* 0x001fd800078e001d */
        /* <DEDUP_REMOVED lines=10> */
.L_x_160:
[----:B------:R-:W-:Y:S05]  /*5cb0*/  BSYNC.RECONVERGENT B0 ;  /* 0x0000000000007941 */ /* 0x000fea0003800200 */
.L_x_159:
[C---:B------:R-:W-:Y:S01]  /*5cc0*/  ISETP.GE.U32.AND P0, PT, R2.reuse, 0x81, PT ;  /* 0x000000810200780c */ /* 0x040fe20003f06070 */
[----:B------:R-:W-:-:S12]  /*5cd0*/  IMAD.SHL.U32 R2, R2, 0x2, RZ ;  /* 0x0000000202027824 */ /* 0x000fd800078e00ff */
[----:B------:R-:W-:Y:S05]  /*5ce0*/  @!P0 BRA `(.L_x_161) ;  /* 0xffffffe400188947 */ /* 0x000fea000383ffff */
[----:B------:R-:W0:Y:S01]  /*5cf0*/  S2R R2, SR_TID.X ;  /* 0x0000000000027919 */ /* 0x000e220000002100 */
[----:B------:R-:W1:Y:S01]  /*5d00*/  S2UR UR5, SR_CgaCtaId ;  /* 0x00000000000579c3 */ /* 0x000e620000008800 */
[----:B------:R-:W3:Y:S01]  /*5d10*/  LDCU.U8 UR4, c[0x0][0x380] ;  /* 0x00007000ff0477ac */ /* 0x000ee20008000000 */
[----:B------:R-:W4:Y:S01]  /*5d20*/  S2R R7, SR_LANEID ;  /* 0x0000000000077919 */ /* 0x000f220000000000 */
[----:B---3--:R-:W-:-:S03]  /*5d30*/  UPRMT UR6, UR4, 0x8880, URZ ;  /* 0x0000888004067896 */ /* 0x008fc600080000ff */
[----:B------:R-:W-:Y:S02]  /*5d40*/  UMOV UR4, 0x400 ;  /* 0x0000040000047882 */ /* 0x000fe40000000000 */
[----:B-1----:R-:W-:-:S03]  /*5d50*/  ULEA UR5, UR5, UR4, 0x18 ;  /* 0x0000000405057291 */ /* 0x002fc6000f8ec0ff */
[----:B------:R-:W-:Y:S02]  /*5d60*/  UMOV UR4, UR6 ;  /* 0x0000000600047c82 */ /* 0x000fe40008000000 */
[----:B------:R-:W-:Y:S01]  /*5d70*/  UISETP.NE.AND UP0, UPT, UR4, URZ, UPT ;  /* 0x000000ff0400728c */ /* 0x000fe2000bf05270 */
[----:B0-----:R-:W-:-:S05]  /*5d80*/  SHF.R.U32.HI R6, RZ, 0x5, R2 ;  /* 0x00000005ff067819 */ /* 0x001fca0000011602 */
[----:B----4-:R-:W-:-:S05]  /*5d90*/  IMAD R6, R6, 0x220, R7 ;  /* 0x0000022006067824 */ /* 0x010fca00078e0207 */
[----:B------:R-:W-:-:S05]  /*5da0*/  LEA R6, R6, UR5, 0x2 ;  /* 0x0000000506067c11 */ /* 0x000fca000f8e10ff */
[----:B------:R-:W-:Y:S01]  /*5db0*/  IMAD R25, R7, 0x40, R6 ;  /* 0x0000004007197824 */ /* 0x000fe200078e0206 */
[----:B------:R-:W-:Y:S06]  /*5dc0*/  BAR.SYNC.DEFER_BLOCKING 0x0 ;  /* 0x0000000000007b1d */ /* 0x000fec0000010000 */
[----:B------:R-:W-:Y:S05]  /*5dd0*/  BRA.U !UP0, `(.L_x_162) ;  /* 0x0000000108f87547 */ /* 0x000fea000b800000 */
[----:B------:R-:W-:Y:S01]  /*5de0*/  STS [R25], R22 ;  /* 0x0000001619007388 */ /* 0x000fe20000000800 */
[----:B------:R-:W0:Y:S01]  /*5df0*/  LDCU.64 UR4, c[0x0][0x398] ;  /* 0x00007300ff0477ac */ /* 0x000e220008000a00 */
[----:B------:R-:W-:Y:S02]  /*5e00*/  IMAD.WIDE.U32 R16, R16, 0x1100, RZ ;  /* 0x0000110010107825 */ /* 0x000fe400078e00ff */
[----:B------:R-:W-:Y:S04]  /*5e10*/  STS [R25+0x4], R8 ;  /* 0x0000040819007388 */ /* 0x000fe80000000800 */
[----:B------:R-:W-:Y:S04]  /*5e20*/  STS [R25+0x8], R28 ;  /* 0x0000081c19007388 */ /* 0x000fe80000000800 */
[----:B------:R1:W-:Y:S04]  /*5e30*/  STS [R25+0xc], R3 ;  /* 0x00000c0319007388 */ /* 0x0003e80000000800 */
[----:B------:R-:W-:Y:S04]  /*5e40*/  STS [R25+0x10], R23 ;  /* 0x0000101719007388 */ /* 0x000fe80000000800 */
[----:B------:R-:W-:Y:S01]  /*5e50*/  STS [R25+0x14], R9 ;  /* 0x0000140919007388 */ /* 0x000fe20000000800 */
[----:B-1----:R-:W-:-:S03]  /*5e60*/  LOP3.LUT R3, R2, 0x3e0, RZ, 0xc0, !PT ;  /* 0x000003e002037812 */ /* 0x002fc600078ec0ff */
[----:B------:R-:W-:Y:S04]  /*5e70*/  STS [R25+0x18], R10 ;  /* 0x0000180a19007388 */ /* 0x000fe80000000800 */
[----:B------:R-:W-:Y:S04]  /*5e80*/  STS [R25+0x1c], R11 ;  /* 0x00001c0b19007388 */ /* 0x000fe80000000800 */
[----:B------:R-:W-:Y:S04]  /*5e90*/  STS [R25+0x20], R15 ;  /* 0x0000200f19007388 */ /* 0x000fe80000000800 */
[----:B------:R-:W-:Y:S04]  /*5ea0*/  STS [R25+0x24], R12 ;  /* 0x0000240c19007388 */ /* 0x000fe80000000800 */
[----:B------:R1:W-:Y:S04]  /*5eb0*/  STS [R25+0x28], R0 ;  /* 0x0000280019007388 */ /* 0x0003e80000000800 */
[----:B------:R-:W-:Y:S04]  /*5ec0*/  STS [R25+0x2c], R13 ;  /* 0x00002c0d19007388 */ /* 0x000fe80000000800 */
[----:B------:R-:W-:Y:S01]  /*5ed0*/  STS [R25+0x30], R41 ;  /* 0x0000302919007388 */ /* 0x000fe20000000800 */
[----:B-1----:R-:W-:Y:S01]  /*5ee0*/  IMAD R0, R3, 0x11, RZ ;  /* 0x0000001103007824 */ /* 0x002fe200078e02ff */
[----:B------:R-:W-:-:S02]  /*5ef0*/  LOP3.LUT R3, R2, 0x1f, RZ, 0xc0, !PT ;  /* 0x0000001f02037812 */ /* 0x000fc400078ec0ff */
[----:B------:R-:W-:Y:S02]  /*5f00*/  STS [R25+0x34], R26 ;  /* 0x0000341a19007388 */ /* 0x000fe40000000800 */
[----:B------:R-:W-:Y:S02]  /*5f10*/  IADD3 R0, P0, P1, R0, R16, R3 ;  /* 0x0000001000007210 */ /* 0x000fe4000791e003 */
[----:B------:R-:W-:Y:S02]  /*5f20*/  STS [R25+0x38], R32 ;  /* 0x0000382019007388 */ /* 0x000fe40000000800 */
[----:B------:R-:W-:Y:S02]  /*5f30*/  IADD3.X R17, PT, PT, RZ, R17, RZ, P0, P1 ;  /* 0x00000011ff117210 */ /* 0x000fe400007e24ff */
[----:B------:R-:W-:Y:S01]  /*5f40*/  STS [R25+0x3c], R34 ;  /* 0x00003c2219007388 */ /* 0x000fe20000000800 */
[----:B0-----:R-:W-:-:S03]  /*5f50*/  LEA R2, P0, R0, UR4, 0x2 ;  /* 0x0000000400027c11 */ /* 0x001fc6000f8010ff */
[----:B------:R-:W-:Y:S01]  /*5f60*/  STS [R25+0x40], R14 ;  /* 0x0000400e19007388 */ /* 0x000fe20000000800 */
[----:B------:R-:W-:-:S03]  /*5f70*/  NOP ;  /* 0x0000000000007918 */ /* 0x000fc60000000000 */
[----:B------:R-:W0:Y:S01]  /*5f80*/  LDS R5, [R6] ;  /* 0x0000000006057984 */ /* 0x000e220000000800 */
[----:B------:R-:W-:-:S03]  /*5f90*/  LEA.HI.X R3, R0, UR5, R17, 0x2, P0 ;  /* 0x0000000500037c11 */ /* 0x000fc600080f1411 */
[----:B------:R-:W1:Y:S04]  /*5fa0*/  LDS R7, [R6+0x80] ;  /* 0x0000800006077984 */ /* 0x000e680000000800 */
[----:B------:R-:W3:Y:S04]  /*5fb0*/  LDS R9, [R6+0x100] ;  /* 0x0001000006097984 */ /* 0x000ee80000000800 */
[----:B------:R-:W4:Y:S04]  /*5fc0*/  LDS R11, [R6+0x180] ;  /* 0x00018000060b7984 */ /* 0x000f280000000800 */
[----:B------:R-:W5:Y:S04]  /*5fd0*/  LDS R13, [R6+0x200] ;  /* 0x00020000060d7984 */ /* 0x000f680000000800 */
[----:B------:R-:W2:Y:S04]  /*5fe0*/  LDS R15, [R6+0x280] ;  /* 0x00028000060f7984 */ /* 0x000ea80000000800 */
        /* <DEDUP_REMOVED lines=11> */
[----:B0-----:R-:W-:Y:S04]  /*60a0*/  STG.E desc[UR8][R2.64], R5 ;  /* 0x0000000502007986 */ /* 0x001fe8000c101908 */
[----:B-1----:R-:W-:Y:S04]  /*60b0*/  STG.E desc[UR8][R2.64+0x80], R7 ;  /* 0x0000800702007986 */ /* 0x002fe8000c101908 */
[----:B---3--:R-:W-:Y:S04]  /*60c0*/  STG.E desc[UR8][R2.64+0x100], R9 ;  /* 0x0001000902007986 */ /* 0x008fe8000c101908 */
[----:B----4-:R-:W-:Y:S04]  /*60d0*/  STG.E desc[UR8][R2.64+0x180], R11 ;  /* 0x0001800b02007986 */ /* 0x010fe8000c101908 */
[----:B-----5:R-:W-:Y:S04]  /*60e0*/  STG.E desc[UR8][R2.64+0x200], R13 ;  /* 0x0002000d02007986 */ /* 0x020fe8000c101908 */
[----:B--2---:R-:W-:Y:S04]  /*60f0*/  STG.E desc[UR8][R2.64+0x280], R15 ;  /* 0x0002800f02007986 */ /* 0x004fe8000c101908 */
        /* <DEDUP_REMOVED lines=12> */
.L_x_162:
[----:B------:R-:W-:Y:S01]  /*61c0*/  STS [R25], R22 ;  /* 0x0000001619007388 */ /* 0x000fe20000000800 */
[----:B------:R-:W0:Y:S03]  /*61d0*/  LDCU.64 UR4, c[0x0][0x3b0] ;  /* 0x00007600ff0477ac */ /* 0x000e260008000a00 */
[----:B------:R-:W-:Y:S04]  /*61e0*/  STS [R25+0x4], R8 ;  /* 0x0000040819007388 */ /* 0x000fe80000000800 */
[----:B------:R-:W-:Y:S04]  /*61f0*/  STS [R25+0x8], R28 ;  /* 0x0000081c19007388 */ /* 0x000fe80000000800 */
[----:B------:R1:W-:Y:S04]  /*6200*/  STS [R25+0xc], R3 ;  /* 0x00000c0319007388 */ /* 0x0003e80000000800 */
[----:B------:R-:W-:Y:S01]  /*6210*/  STS [R25+0x10], R23 ;  /* 0x0000101719007388 */ /* 0x000fe20000000800 */
[----:B0-----:R-:W-:-:S03]  /*6220*/  IADD3 R2, P0, PT, R5, UR4, RZ ;  /* 0x0000000405027c10 */ /* 0x001fc6000ff1e0ff */
[----:B------:R-:W-:Y:S01]  /*6230*/  STS [R25+0x14], R9 ;  /* 0x0000140919007388 */ /* 0x000fe20000000800 */
[----:B-1----:R-:W-:-:S03]  /*6240*/  IADD3.X R3, PT, PT, R4, UR5, RZ, P0, !PT ;  /* 0x0000000504037c10 */ /* 0x002fc600087fe4ff */
        /* <DEDUP_REMOVED lines=12> */
[----:B------:R-:W0:Y:S04]  /*6310*/  LDS R7, [R6] ;  /* 0x0000000006077984 */ /* 0x000e280000000800 */
        /* <DEDUP_REMOVED lines=34> */
.L_x_123:
[----:B------:R-:W0:Y:S01]  /*6540*/  LDC.64 R4, c[0x0][0x388] ;  /* 0x0000e200ff047b82 */ /* 0x000e220000000a00 */
[----:B------:R-:W-:Y:S01]  /*6550*/  ACQBULK ;  /* 0x000000000000782e */ /* 0x000fe20000000000 */
[----:B------:R-:W1:Y:S06]  /*6560*/  S2R R26, SR_TID.X ;  /* 0x00000000001a7919 */ /* 0x000e6c0000002100 */
[----:B------:R-:W2:Y:S01]  /*6570*/  LDC R3, c[0x0][0x3a8] ;  /* 0x0000ea00ff037b82 */ /* 0x000ea20000000800 */
[----:B0-----:R-:W-:-:S05]  /*6580*/  IMAD.WIDE.U32 R4, R16, 0x4400, R4 ;  /* 0x0000440010047825 */ /* 0x001fca00078e0004 */
[----:B------:R0:W3:Y:S01]  /*6590*/  LDG.E R9, desc[UR8][R4.64] ;  /* 0x0000000804097981 */ /* 0x0000e2000c1e1900 */
[----:B------:R-:W-:Y:S01]  /*65a0*/  IMAD.WIDE.U32 R22, R16, 0x1100, RZ ;  /* 0x0000110010167825 */ /* 0x000fe200078e00ff */
[----:B-1----:R-:W-:-:S03]  /*65b0*/  LOP3.LUT R2, R26, 0x1f, RZ, 0xc0, !PT ;  /* 0x0000001f1a027812 */ /* 0x002fc600078ec0ff */
[----:B------:R-:W-:Y:S01]  /*65c0*/  IMAD.MOV R20, RZ, RZ, -R22 ;  /* 0x000000ffff147224 */ /* 0x000fe200078e0a16 */
[----:B------:R-:W-:-:S04]  /*65d0*/  LOP3.LUT R7, R26, 0x3e0, RZ, 0xc0, !PT ;  /* 0x000003e01a077812 */ /* 0x000fc800078ec0ff */
[----:B--2---:R-:W-:Y:S01]  /*65e0*/  VIADDMNMX R20, R20, R3, 0x1100, PT ;  /* 0x0000110014147446 */ /* 0x004fe20003800103 */
[----:B------:R-:W-:-:S04]  /*65f0*/  IMAD R2, R7, 0x11, R2 ;  /* 0x0000001107027824 */ /* 0x000fc800078e0202 */
[C---:B------:R-:W-:Y:S01]  /*6600*/  VIADD R3, R2.reuse, 0x20 ;  /* 0x0000002002037836 */ /* 0x040fe20000000000 */
[C---:B------:R-:W-:Y:S01]  /*6610*/  ISETP.GE.AND P4, PT, R2.reuse, R20, PT ;  /* 0x000000140200720c */ /* 0x040fe20003f86270 */
[----:B------:R-:W-:-:S03]  /*6620*/  VIADD R11, R2, 0xa0 ;  /* 0x000000a0020b7836 */ /* 0x000fc60000000000 */
[----:B------:R-:W-:Y:S01]  /*6630*/  ISETP.GE.AND P0, PT, R3, R20, PT ;  /* 0x000000140300720c */ /* 0x000fe20003f06270 */
[----:B------:R-:W-:-:S05]  /*6640*/  VIADD R3, R2, 0x40 ;  /* 0x0000004002037836 */ /* 0x000fca0000000000 */
[----:B------:R-:W-:Y:S01]  /*6650*/  ISETP.GE.AND P1, PT, R3, R20, PT ;  /* 0x000000140300720c */ /* 0x000fe20003f26270 */
[----:B------:R-:W-:Y:S02]  /*6660*/  VIADD R3, R2, 0x60 ;  /* 0x0000006002037836 */ /* 0x000fe40000000000 */
[----:B------:R-:W1:Y:S01]  /*6670*/  @!P4 LDC.64 R14, c[0x0][0x388] ;  /* 0x0000e200ff0ecb82 */ /* 0x000e620000000a00 */
[----:B------:R-:W-:Y:S02]  /*6680*/  @!P4 IADD3 R0, P3, PT, R22, R2, RZ ;  /* 0x000000021600c210 */ /* 0x000fe40007f7e0ff */
[-C--:B------:R-:W-:Y:S01]  /*6690*/  ISETP.GE.AND P2, PT, R3, R20.reuse, PT ;  /* 0x000000140300720c */ /* 0x080fe20003f46270 */
[----:B------:R-:W-:Y:S02]  /*66a0*/  VIADD R3, R2, 0x80 ;  /* 0x0000008002037836 */ /* 0x000fe40000000000 */
[----:B------:R-:W-:Y:S02]  /*66b0*/  @!P4 IMAD.X R8, RZ, RZ, R23, P3 ;  /* 0x000000ffff08c224 */ /* 0x000fe400018e0617 */
[----:B------:R-:W2:Y:S01]  /*66c0*/  @!P0 LDC.64 R6, c[0x0][0x388] ;  /* 0x0000e200ff068b82 */ /* 0x000ea20000000a00 */
[----:B------:R-:W-:-:S07]  /*66d0*/  ISETP.GE.AND P3, PT, R3, R20, PT ;  /* 0x000000140300720c */ /* 0x000fce0003f66270 */
[----:B0-----:R-:W0:Y:S01]  /*66e0*/  @!P1 LDC.64 R4, c[0x0][0x388] ;  /* 0x0000e200ff049b82 */ /* 0x001e220000000a00 */
[----:B-1----:R-:W-:-:S07]  /*66f0*/  @!P4 LEA R14, P5, R0, R14, 0x2 ;  /* 0x0000000e000ec211 */ /* 0x002fce00078a10ff */
[----:B------:R-:W1:Y:S01]  /*6700*/  @!P2 LDC.64 R12, c[0x0][0x388] ;  /* 0x0000e200ff0cab82 */ /* 0x000e620000000a00 */
[----:B------:R-:W-:Y:S02]  /*6710*/  @!P4 LEA.HI.X R15, R0, R15, R8, 0x2, P5 ;  /* 0x0000000f000fc211 */ /* 0x000fe400028f1408 */
[----:B------:R-:W-:-:S05]  /*6720*/  @!P0 IADD3 R0, P5, PT, R22, R2, RZ ;  /* 0x0000000216008210 */ /* 0x000fca0007fbe0ff */
[----:B------:R-:W-:Y:S01]  /*6730*/  @!P0 IMAD.X R8, RZ, RZ, R23, P5 ;  /* 0x000000ffff088224 */ /* 0x000fe200028e0617 */
[----:B--2---:R-:W-:-:S04]  /*6740*/  @!P0 LEA R18, P5, R0, R6, 0x2 ;  /* 0x0000000600128211 */ /* 0x004fc800078a10ff */
[----:B------:R-:W-:Y:S02]  /*6750*/  @!P0 LEA.HI.X R19, R0, R7, R8, 0x2, P5 ;  /* 0x0000000700138211 */ /* 0x000fe400028f1408 */
[----:B------:R-:W-:Y:S01]  /*6760*/  @!P1 IADD3 R0, P5, PT, R22, R2, RZ ;  /* 0x0000000216009210 */ /* 0x000fe20007fbe0ff */
[----:B------:R-:W-:-:S04]  /*6770*/  VIADD R17, R2, 0xc0 ;  /* 0x000000c002117836 */ /* 0x000fc80000000000 */
[----:B------:R-:W-:Y:S01]  /*6780*/  @!P1 IMAD.X R6, RZ, RZ, R23, P5 ;  /* 0x000000ffff069224 */ /* 0x000fe200028e0617 */
[----:B0-----:R-:W-:-:S04]  /*6790*/  @!P1 LEA R24, P5, R0, R4, 0x2 ;  /* 0x0000000400189211 */ /* 0x001fc800078a10ff */
[----:B------:R-:W-:Y:S02]  /*67a0*/  @!P1 LEA.HI.X R25, R0, R5, R6, 0x2, P5 ;  /* 0x0000000500199211 */ /* 0x000fe400028f1406 */
[----:B------:R-:W-:-:S05]  /*67b0*/  @!P2 IADD3 R0, P5, PT, R22, R2, RZ ;  /* 0x000000021600a210 */ /* 0x000fca0007fbe0ff */
[----:B------:R-:W-:Y:S02]  /*67c0*/  @!P2 IMAD.X R6, RZ, RZ, R23, P5 ;  /* 0x000000ffff06a224 */ /* 0x000fe400028e0617 */
[----:B------:R-:W-:Y:S02]  /*67d0*/  VIADD R41, R2, 0x1e0 ;  /* 0x000001e002297836 */ /* 0x000fe40000000000 */
[----:B---3--:R-:W-:Y:S02]  /*67e0*/  IMAD.MOV.U32 R3, RZ, RZ, R9 ;  /* 0x000000ffff037224 */ /* 0x008fe400078e0009 */
[----:B------:R0:W2:Y:S01]  /*67f0*/  @!P4 LDG.E R9, desc[UR8][R14.64] ;  /* 0x000000080e09c981 */ /* 0x0000a2000c1e1900 */
[----:B------:R-:W-:Y:S01]  /*6800*/  ISETP.GE.AND P4, PT, R11, R20, PT ;  /* 0x000000140b00720c */ /* 0x000fe20003f86270 */
[--C-:B------:R-:W-:Y:S01]  /*6810*/  IMAD.MOV.U32 R7, RZ, RZ, R3.reuse ;  /* 0x000000ffff077224 */ /* 0x100fe200078e0003 */
[----:B------:R-:W3:Y:S01]  /*6820*/  @!P3 LDC.64 R10, c[0x0][0x388] ;  /* 0x0000e200ff0abb82 */ /* 0x000ee20000000a00 */
[----:B------:R-:W-:-:S04]  /*6830*/  IMAD.MOV.U32 R37, RZ, RZ, R3 ;  /* 0x000000ffff257224 */ /* 0x000fc800078e0003 */
[----:B------:R-:W4:Y:S01]  /*6840*/  @!P0 LDG.E R7, desc[UR8][R18.64+0x80] ;  /* 0x0000800812078981 */ /* 0x000f22000c1e1900 */
[----:B------:R-:W-:Y:S01]  /*6850*/  ISETP.GE.AND P0, PT, R17, R20, PT ;  /* 0x000000141100720c */ /* 0x000fe20003f06270 */
[----:B0-----:R-:W-:Y:S01]  /*6860*/  VIADD R15, R2, 0xe0 ;  /* 0x000000e0020f7836 */ /* 0x001fe20000000000 */
[C---:B-1----:R-:W-:Y:S01]  /*6870*/  @!P2 LEA R14, P5, R0.reuse, R12, 0x2 ;  /* 0x0000000c000ea211 */ /* 0x042fe200078a10ff */
[----:B------:R-:W5:Y:S02]  /*6880*/  @!P1 LDG.E R37, desc[UR8][R24.64+0x100] ;  /* 0x0001000818259981 */ /* 0x000f64000c1e1900 */
[----:B------:R-:W0:Y:S01]  /*6890*/  @!P4 LDC.64 R4, c[0x0][0x388] ;  /* 0x0000e200ff04cb82 */ /* 0x000e220000000a00 */
[----:B------:R-:W-:Y:S02]  /*68a0*/  ISETP.GE.AND P1, PT, R15, R20, PT ;  /* 0x000000140f00720c */ /* 0x000fe40003f26270 */
[----:B------:R-:W-:Y:S02]  /*68b0*/  @!P2 LEA.HI.X R15, R0, R13, R6, 0x2, P5 ;  /* 0x0000000d000fa211 */ /* 0x000fe400028f1406 */
[----:B------:R-:W-:Y:S01]  /*68c0*/  @!P3 IADD3 R0, P5, PT, R22, R2, RZ ;  /* 0x000000021600b210 */ /* 0x000fe20007fbe0ff */
[----:B------:R-:W-:-:S02]  /*68d0*/  IMAD.MOV.U32 R35, RZ, RZ, R3 ;  /* 0x000000ffff237224 */ /* 0x000fc400078e0003 */
[----:B------:R-:W1:Y:S02]  /*68e0*/  @!P0 LDC.64 R12, c[0x0][0x388] ;  /* 0x0000e200ff0c8b82 */ /* 0x000e640000000a00 */
[----:B------:R-:W-:Y:S02]  /*68f0*/  @!P3 IMAD.X R6, RZ, RZ, R23, P5 ;  /* 0x000000ffff06b224 */ /* 0x000fe400028e0617 */
[----:B------:R-:W-:Y:S01]  /*6900*/  VIADD R17, R2, 0x100 ;  /* 0x0000010002117836 */ /* 0x000fe20000000000 */
[C---:B---3--:R-:W-:Y:S01]  /*6910*/  @!P3 LEA R10, P5, R0.reuse, R10, 0x2 ;  /* 0x0000000a000ab211 */ /* 0x048fe200078a10ff */
[----:B------:R3:W5:Y:S02]  /*6920*/  @!P2 LDG.E R35, desc[UR8][R14.64+0x180] ;  /* 0x000180080e23a981 */ /* 0x000764000c1e1900 */
[----:B------:R-:W3:Y:S01]  /*6930*/  @!P1 LDC.64 R28, c[0x0][0x388] ;  /* 0x0000e200ff1c9b82 */ /* 0x000ee20000000a00 */
[----:B------:R-:W-:Y:S02]  /*6940*/  @!P3 LEA.HI.X R11, R0, R11, R6, 0x2, P5 ;  /* 0x0000000b000bb211 */ /* 0x000fe400028f1406 */
[----:B------:R-:W-:-:S02]  /*6950*/  @!P4 IADD3 R0, P5, PT, R22, R2, RZ ;  /* 0x000000021600c210 */ /* 0x000fc40007fbe0ff */
[----:B------:R-:W-:Y:S01]  /*6960*/  ISETP.GE.AND P2, PT, R17, R20, PT ;  /* 0x000000141100720c */ /* 0x000fe20003f46270 */
[----:B------:R-:W-:Y:S02]  /*6970*/  IMAD.MOV.U32 R27, RZ, RZ, R3 ;  /* 0x000000ffff1b7224 */ /* 0x000fe400078e0003 */
[----:B------:R-:W-:Y:S01]  /*6980*/  @!P4 IMAD.X R6, RZ, RZ, R23, P5 ;  /* 0x000000ffff06c224 */ /* 0x000fe200028e0617 */
[----:B0-----:R-:W-:Y:S01]  /*6990*/  @!P4 LEA R4, P5, R0, R4, 0x2 ;  /* 0x000000040004c211 */ /* 0x001fe200078a10ff */
[----:B------:R-:W-:Y:S02]  /*69a0*/  VIADD R17, R2, 0x120 ;  /* 0x0000012002117836 */ /* 0x000fe40000000000 */
[----:B------:R0:W5:Y:S01]  /*69b0*/  @!P3 LDG.E R27, desc[UR8][R10.64+0x200] ;  /* 0x000200080a1bb981 */ /* 0x000162000c1e1900 */
[----:B------:R-:W-:Y:S02]  /*69c0*/  @!P4 LEA.HI.X R5, R0, R5, R6, 0x2, P5 ;  /* 0x000000050005c211 */ /* 0x000fe400028f1406 */
[----:B------:R-:W-:-:S02]  /*69d0*/  @!P0 IADD3 R0, P5, PT, R22, R2, RZ ;  /* 0x0000000216008210 */ /* 0x000fc40007fbe0ff */
[----:B------:R-:W-:Y:S01]  /*69e0*/  ISETP.GE.AND P3, PT, R17, R20, PT ;  /* 0x000000141100720c */ /* 0x000fe20003f66270 */
[----:B------:R-:W0:Y:S01]  /*69f0*/  @!P2 LDC.64 R30, c[0x0][0x388] ;  /* 0x0000e200ff1eab82 */ /* 0x000e220000000a00 */
[----:B------:R-:W-:Y:S02]  /*6a00*/  IMAD.MOV.U32 R21, RZ, RZ, R3 ;  /* 0x000000ffff157224 */ /* 0x000fe400078e0003 */
[----:B------:R-:W-:Y:S01]  /*6a10*/  @!P0 IMAD.X R6, RZ, RZ, R23, P5 ;  /* 0x000000ffff068224 */ /* 0x000fe200028e0617 */
[----:B-1----:R-:W-:Y:S01]  /*6a20*/  @!P0 LEA R12, P5, R0, R12, 0x2 ;  /* 0x0000000c000c8211 */ /* 0x002fe200078a10ff */
[----:B---3--:R-:W-:Y:S02]  /*6a30*/  VIADD R15, R2, 0x140 ;  /* 0x00000140020f7836 */ /* 0x008fe40000000000 */
[----:B------:R1:W3:Y:S01]  /*6a40*/  @!P4 LDG.E R21, desc[UR8][R4.64+0x280] ;  /* 0x000280080415c981 */ /* 0x0002e2000c1e1900 */
[----:B------:R-:W-:Y:S02]  /*6a50*/  @!P0 LEA.HI.X R13, R0, R13, R6, 0x2, P5 ;  /* 0x0000000d000d8211 */ /* 0x000fe400028f1406 */
[----:B------:R-:W-:-:S02]  /*6a60*/  @!P1 IADD3 R0, P5, PT, R22, R2, RZ ;  /* 0x0000000216009210 */ /* 0x000fc40007fbe0ff */
[----:B------:R-:W-:Y:S01]  /*6a70*/  ISETP.GE.AND P4, PT, R15, R20, PT ;  /* 0x000000140f00720c */ /* 0x000fe20003f86270 */
[----:B0-----:R-:W0:Y:S01]  /*6a80*/  @!P3 LDC.64 R10, c[0x0][0x388] ;  /* 0x0000e200ff0abb82 */ /* 0x001e220000000a00 */
[----:B------:R-:W-:Y:S02]  /*6a90*/  IMAD.MOV.U32 R17, RZ, RZ, R3 ;  /* 0x000000ffff117224 */ /* 0x000fe400078e0003 */
[----:B------:R-:W-:Y:S01]  /*6aa0*/  @!P1 IMAD.X R6, RZ, RZ, R23, P5 ;  /* 0x000000ffff069224 */ /* 0x000fe200028e0617 */
[----:B------:R-:W-:Y:S01]  /*6ab0*/  @!P1 LEA R28, P5, R0, R28, 0x2 ;  /* 0x0000001c001c9211 */ /* 0x000fe200078a10ff */
[----:B------:R-:W-:Y:S02]  /*6ac0*/  VIADD R15, R2, 0x160 ;  /* 0x00000160020f7836 */ /* 0x000fe40000000000 */
[----:B------:R1:W3:Y:S01]  /*6ad0*/  @!P0 LDG.E R17, desc[UR8][R12.64+0x300] ;  /* 0x000300080c118981 */ /* 0x0002e2000c1e1900 */
[----:B------:R-:W-:Y:S02]  /*6ae0*/  @!P1 LEA.HI.X R29, R0, R29, R6, 0x2, P5 ;  /* 0x0000001d001d9211 */ /* 0x000fe400028f1406 */
[----:B------:R-:W-:-:S02]  /*6af0*/  @!P2 IADD3 R0, P5, PT, R22, R2, RZ ;  /* 0x000000021600a210 */ /* 0x000fc40007fbe0ff */
[----:B------:R-:W-:Y:S01]  /*6b00*/  ISETP.GE.AND P0, PT, R15, R20, PT ;  /* 0x000000140f00720c */ /* 0x000fe20003f06270 */
[----:B-1----:R-:W1:Y:S01]  /*6b10*/  @!P4 LDC.64 R4, c[0x0][0x388] ;  /* 0x0000e200ff04cb82 */ /* 0x002e620000000a00 */
[----:B------:R-:W-:Y:S02]  /*6b20*/  IMAD.MOV.U32 R15, RZ, RZ, R3 ;  /* 0x000000ffff0f7224 */ /* 0x000fe400078e0003 */
[----:B------:R-:W-:Y:S01]  /*6b30*/  @!P2 IMAD.X R6, RZ, RZ, R23, P5 ;  /* 0x000000ffff06a224 */ /* 0x000fe200028e0617 */
[----:B------:R-:W-:Y:S01]  /*6b40*/  @!P2 LEA R30, P5, R0, R30, 0x2 ;  /* 0x0000001e001ea211 */ /* 0x000fe200078a10ff */
[----:B------:R-:W-:Y:S02]  /*6b50*/  VIADD R19, R2, 0x180 ;  /* 0x0000018002137836 */ /* 0x000fe40000000000 */
[----:B------:R0:W3:Y:S01]  /*6b60*/  @!P1 LDG.E R15, desc[UR8][R28.64+0x380] ;  /* 0x000380081c0f9981 */ /* 0x0000e2000c1e1900 */
[----:B------:R-:W-:Y:S02]  /*6b70*/  @!P2 LEA.HI.X R31, R0, R31, R6, 0x2, P5 ;  /* 0x0000001f001fa211 */ /* 0x000fe400028f1406 */
[----:B------:R-:W-:Y:S01]  /*6b80*/  @!P3 IADD3 R0, P5, PT, R22, R2, RZ ;  /* 0x000000021600b210 */ /* 0x000fe20007fbe0ff */
[----:B------:R-:W-:Y:S01]  /*6b90*/  IMAD.MOV.U32 R13, RZ, RZ, R3 ;  /* 0x000000ffff0d7224 */ /* 0x000fe200078e0003 */
[----:B------:R-:W-:Y:S01]  /*6ba0*/  ISETP.GE.AND P1, PT, R19, R20, PT ;  /* 0x000000141300720c */ /* 0x000fe20003f26270 */
[----:B------:R-:W-:Y:S01]  /*6bb0*/  VIADD R25, R2, 0x1a0 ;  /* 0x000001a002197836 */ /* 0x000fe20000000000 */
[----:B------:R-:W1:Y:S01]  /*6bc0*/  @!P0 LDC.64 R18, c[0x0][0x388] ;  /* 0x0000e200ff128b82 */ /* 0x000e620000000a00 */
[----:B------:R-:W-:Y:S01]  /*6bd0*/  @!P3 IMAD.X R6, RZ, RZ, R23, P5 ;  /* 0x000000ffff06b224 */ /* 0x000fe200028e0617 */
[----:B0-----:R-:W-:Y:S01]  /*6be0*/  @!P3 LEA R24, P5, R0, R10, 0x2 ;  /* 0x0000000a0018b211 */ /* 0x001fe200078a10ff */
[----:B------:R0:W3:Y:S01]  /*6bf0*/  @!P2 LDG.E R13, desc[UR8][R30.64+0x400] ;  /* 0x000400081e0da981 */ /* 0x0000e2000c1e1900 */
[----:B------:R-:W-:-:S02]  /*6c00*/  ISETP.GE.AND P2, PT, R25, R20, PT ;  /* 0x000000141900720c */ /* 0x000fc40003f46270 */
[----:B------:R-:W-:Y:S02]  /*6c10*/  @!P3 LEA.HI.X R25, R0, R11, R6, 0x2, P5 ;  /* 0x0000000b0019b211 */ /* 0x000fe400028f1406 */
[----:B------:R-:W-:Y:S01]  /*6c20*/  @!P4 IADD3 R0, P5, PT, R22, R2, RZ ;  /* 0x000000021600c210 */ /* 0x000fe20007fbe0ff */
[----:B------:R-:W-:Y:S02]  /*6c30*/  IMAD.MOV.U32 R11, RZ, RZ, R3 ;  /* 0x000000ffff0b7224 */ /* 0x000fe400078e0003 */
[----:B------:R-:W-:Y:S01]  /*6c40*/  VIADD R29, R2, 0x1c0 ;  /* 0x000001c0021d7836 */ /* 0x000fe20000000000 */
[----:B------:R-:W0:Y:S01]  /*6c50*/  @!P1 LDC.64 R32, c[0x0][0x388] ;  /* 0x0000e200ff209b82 */ /* 0x000e220000000a00 */
[----:B------:R-:W-:Y:S01]  /*6c60*/  @!P4 IMAD.X R6, RZ, RZ, R23, P5 ;  /* 0x000000ffff06c224 */ /* 0x000fe200028e0617 */
[----:B-1----:R-:W-:Y:S01]  /*6c70*/  @!P4 LEA R28, P5, R0, R4, 0x2 ;  /* 0x00000004001cc211 */ /* 0x002fe200078a10ff */
[----:B------:R1:W3:Y:S01]  /*6c80*/  @!P3 LDG.E R11, desc[UR8][R24.64+0x480] ;  /* 0x00048008180bb981 */ /* 0x0002e2000c1e1900 */
[----:B------:R-:W-:-:S02]  /*6c90*/  ISETP.GE.AND P3, PT, R29, R20, PT ;  /* 0x000000141d00720c */ /* 0x000fc40003f66270 */
[----:B------:R-:W-:Y:S02]  /*6ca0*/  @!P4 LEA.HI.X R29, R0, R5, R6, 0x2, P5 ;  /* 0x00000005001dc211 */ /* 0x000fe400028f1406 */
[----:B------:R-:W-:Y:S01]  /*6cb0*/  @!P0 IADD3 R0, P5, PT, R22, R2, RZ ;  /* 0x0000000216008210 */ /* 0x000fe20007fbe0ff */
[----:B------:R-:W-:Y:S01]  /*6cc0*/  IMAD.MOV.U32 R39, RZ, RZ, R3 ;  /* 0x000000ffff277224 */ /* 0x000fe200078e0003 */
[----:B0-----:R-:W0:Y:S03]  /*6cd0*/  @!P2 LDC.64 R30, c[0x0][0x388] ;  /* 0x0000e200ff1eab82 */ /* 0x001e260000000a00 */
[----:B------:R-:W-:Y:S01]  /*6ce0*/  @!P0 IMAD.X R4, RZ, RZ, R23, P5 ;  /* 0x000000ffff048224 */ /* 0x000fe200028e0617 */
[----:B------:R-:W-:Y:S01]  /*6cf0*/  @!P0 LEA R44, P5, R0, R18, 0x2 ;  /* 0x00000012002c8211 */ /* 0x000fe200078a10ff */
[----:B------:R1:W3:Y:S01]  /*6d00*/  @!P4 LDG.E R39, desc[UR8][R28.64+0x500] ;  /* 0x000500081c27c981 */ /* 0x0002e2000c1e1900 */
[----:B------:R-:W-:Y:S01]  /*6d10*/  VIADD R5, R2, 0x200 ;  /* 0x0000020002057836 */ /* 0x000fe20000000000 */
[----:B------:R-:W-:Y:S01]  /*6d20*/  ISETP.GE.AND P4, PT, R41, R20, PT ;  /* 0x000000142900720c */ /* 0x000fe20003f86270 */
[----:B------:R-:W-:Y:S01]  /*6d30*/  IMAD.MOV.U32 R41, RZ, RZ, R3 ;  /* 0x000000ffff297224 */ /* 0x000fe200078e0003 */
[----:B------:R-:W-:Y:S01]  /*6d40*/  @!P0 LEA.HI.X R45, R0, R19, R4, 0x2, P5 ;  /* 0x00000013002d8211 */ /* 0x000fe200028f1404 */
[----:B-1----:R-:W1:Y:S01]  /*6d50*/  @!P3 LDC.64 R24, c[0x0][0x388] ;  /* 0x0000e200ff18bb82 */ /* 0x002e620000000a00 */
[----:B------:R-:W-:-:S02]  /*6d60*/  @!P1 IADD3 R0, P6, PT, R22, R2, RZ ;  /* 0x0000000216009210 */ /* 0x000fc40007fde0ff */
[----:B------:R-:W-:Y:S01]  /*6d70*/  ISETP.GE.AND P5, PT, R5, R20, PT ;  /* 0x000000140500720c */ /* 0x000fe20003fa6270 */
[----:B------:R1:W3:Y:S01]  /*6d80*/  @!P0 LDG.E R41, desc[UR8][R44.64+0x580] ;  /* 0x000580082c298981 */ /* 0x0002e2000c1e1900 */
[----:B------:R-:W-:Y:S01]  /*6d90*/  @!P1 LEA R32, P0, R0, R32, 0x2 ;  /* 0x0000002000209211 */ /* 0x000fe200078010ff */
[----:B------:R-:W-:-:S04]  /*6da0*/  @!P1 IMAD.X R4, RZ, RZ, R23, P6 ;  /* 0x000000ffff049224 */ /* 0x000fc800030e0617 */
[----:B------:R-:W1:Y:S01]  /*6db0*/  @!P4 LDC.64 R18, c[0x0][0x388] ;  /* 0x0000e200ff12cb82 */ /* 0x000e620000000a00 */
[----:B------:R-:W-:Y:S02]  /*6dc0*/  @!P1 LEA.HI.X R33, R0, R33, R4, 0x2, P0 ;  /* 0x0000002100219211 */ /* 0x000fe400000f1404 */
[----:B------:R-:W-:-:S05]  /*6dd0*/  @!P2 IADD3 R0, P0, PT, R22, R2, RZ ;  /* 0x000000021600a210 */ /* 0x000fca0007f1e0ff */
[----:B------:R-:W1:Y:S01]  /*6de0*/  @!P5 LDC.64 R28, c[0x0][0x388] ;  /* 0x0000e200ff1cdb82 */ /* 0x000e620000000a00 */
[----:B------:R-:W-:Y:S01]  /*6df0*/  @!P2 IMAD.X R4, RZ, RZ, R23, P0 ;  /* 0x000000ffff04a224 */ /* 0x000fe200000e0617 */
[----:B0-----:R-:W-:Y:S01]  /*6e00*/  @!P2 LEA R30, P0, R0, R30, 0x2 ;  /* 0x0000001e001ea211 */ /* 0x001fe200078010ff */
[----:B------:R-:W-:-:S03]  /*6e10*/  IMAD.MOV.U32 R43, RZ, RZ, R3 ;  /* 0x000000ffff2b7224 */ /* 0x000fc600078e0003 */
[----:B------:R-:W-:Y:S02]  /*6e20*/  @!P2 LEA.HI.X R31, R0, R31, R4, 0x2, P0 ;  /* 0x0000001f001fa211 */ /* 0x000fe400000f1404 */
[----:B------:R-:W-:Y:S01]  /*6e30*/  @!P3 IADD3 R4, P0, PT, R22, R2, RZ ;  /* 0x000000021604b210 */ /* 0x000fe20007f1e0ff */
[----:B------:R0:W3:Y:S03]  /*6e40*/  @!P1 LDG.E R43, desc[UR8][R32.64+0x600] ;  /* 0x00060008202b9981 */ /* 0x0000e6000c1e1900 */
[----:B-1----:R-:W-:Y:S01]  /*6e50*/  @!P3 LEA R24, P1, R4, R24, 0x2 ;  /* 0x000000180418b211 */ /* 0x002fe200078210ff */
[----:B------:R-:W-:Y:S01]  /*6e60*/  @!P3 IMAD.X R6, RZ, RZ, R23, P0 ;  /* 0x000000ffff06b224 */ /* 0x000fe200000e0617 */
[----:B------:R-:W-:-:S04]  /*6e70*/  @!P4 IADD3 R0, P0, PT, R22, R2, RZ ;  /* 0x000000021600c210 */ /* 0x000fc80007f1e0ff */
[----:B------:R-:W-:Y:S02]  /*6e80*/  @!P3 LEA.HI.X R25, R4, R25, R6, 0x2, P1 ;  /* 0x000000190419b211 */ /* 0x000fe400008f1406 */
[----:B------:R-:W-:Y:S01]  /*6e90*/  @!P5 IADD3 R4, P1, PT, R22, R2, RZ ;  /* 0x000000021604d210 */ /* 0x000fe20007f3e0ff */
[----:B------:R-:W-:Y:S01]  /*6ea0*/  @!P4 IMAD.X R6, RZ, RZ, R23, P0 ;  /* 0x000000ffff06c224 */ /* 0x000fe200000e0617 */
[----:B------:R-:W-:-:S03]  /*6eb0*/  @!P4 LEA R18, P0, R0, R18, 0x2 ;  /* 0x000000120012c211 */ /* 0x000fc600078010ff */
[----:B------:R-:W-:Y:S01]  /*6ec0*/  @!P5 IMAD.X R22, RZ, RZ, R23, P1 ;  /* 0x000000ffff16d224 */ /* 0x000fe200008e0617 */
[----:B------:R-:W-:Y:S01]  /*6ed0*/  @!P5 LEA R28, P1, R4, R28, 0x2 ;  /* 0x0000001c041cd211 */ /* 0x000fe200078210ff */
[--C-:B------:R-:W-:Y:S01]  /*6ee0*/  IMAD.MOV.U32 R45, RZ, RZ, R3.reuse ;  /* 0x000000ffff2d7224 */ /* 0x100fe200078e0003 */
[----:B------:R-:W-:Y:S01]  /*6ef0*/  @!P4 LEA.HI.X R19, R0, R19, R6, 0x2, P0 ;  /* 0x000000130013c211 */ /* 0x000fe200000f1406 */
[--C-:B------:R-:W-:Y:S01]  /*6f00*/  IMAD.MOV.U32 R23, RZ, RZ, R3.reuse ;  /* 0x000000ffff177224 */ /* 0x100fe200078e0003 */
[----:B------:R-:W-:Y:S01]  /*6f10*/  @!P5 LEA.HI.X R29, R4, R29, R22, 0x2, P1 ;  /* 0x0000001d041dd211 */ /* 0x000fe200008f1416 */
[----:B------:R-:W-:Y:S02]  /*6f20*/  IMAD.MOV.U32 R0, RZ, RZ, R3 ;  /* 0x000000ffff007224 */ /* 0x000fe400078e0003 */
[----:B------:R-:W3:Y:S04]  /*6f30*/  @!P2 LDG.E R45, desc[UR8][R30.64+0x680] ;  /* 0x000680081e2da981 */ /* 0x000ee8000c1e1900 */
[----:B------:R-:W3:Y:S04]  /*6f40*/  @!P3 LDG.E R23, desc[UR8][R24.64+0x700] ;  /* 0x000700081817b981 */ /* 0x000ee8000c1e1900 */
[----:B------:R-:W3:Y:S04]  /*6f50*/  @!P4 LDG.E R0, desc[UR8][R18.64+0x780] ;  /* 0x000780081200c981 */ /* 0x000ee8000c1e1900 */
[----:B------:R-:W3:Y:S01]  /*6f60*/  @!P5 LDG.E R3, desc[UR8][R28.64+0x800] ;  /* 0x000800081c03d981 */ /* 0x000ee2000c1e1900 */
[----:B0-----:R-:W0:Y:S01]  /*6f70*/  S2R R33, SR_LANEID ;  /* 0x0000000000217919 */ /* 0x001e220000000000 */
[----:B------:R-:W1:Y:S01]  /*6f80*/  S2UR UR5, SR_CgaCtaId ;  /* 0x00000000000579c3 */ /* 0x000e620000008800 */
[----:B------:R-:W-:Y:S01]  /*6f90*/  SHF.R.U32.HI R4, RZ, 0x5, R26 ;  /* 0x00000005ff047819 */ /* 0x000fe2000001161a */
[----:B------:R-:W-:-:S02]  /*6fa0*/  UMOV UR4, 0x400 ;  /* 0x0000040000047882 */ /* 0x000fc40000000000 */
[----:B-1----:R-:W-:Y:S02]  /*6fb0*/  ULEA UR4, UR5, UR4, 0x18 ;  /* 0x0000000405047291 */ /* 0x002fe4000f8ec0ff */
[----:B0-----:R-:W-:-:S04]  /*6fc0*/  IMAD R4, R4, 0x220, R33 ;  /* 0x0000022004047824 */ /* 0x001fc800078e0221 */
[----:B------:R-:W-:Y:S01]  /*6fd0*/  IMAD R33, R33, 0x10, R4 ;  /* 0x0000001021217824 */ /* 0x000fe200078e0204 */
[----:B------:R-:W-:-:S04]  /*6fe0*/  LEA R22, R4, UR4, 0x2 ;  /* 0x0000000404167c11 */ /* 0x000fc8000f8e10ff */
[----:B------:R-:W-:Y:S01]  /*6ff0*/  LEA R33, R33, UR4, 0x2 ;  /* 0x0000000421217c11 */ /* 0x000fe2000f8e10ff */
[----:B--2---:R-:W-:Y:S04]  /*7000*/  STS [R22], R9 ;  /* 0x0000000916007388 */ /* 0x004fe80000000800 */
[----:B----4-:R-:W-:Y:S04]  /*7010*/  STS [R22+0x80], R7 ;  /* 0x0000800716007388 */ /* 0x010fe80000000800 */
[----:B-----5:R-:W-:Y:S04]  /*7020*/  STS [R22+0x100], R37 ;  /* 0x0001002516007388 */ /* 0x020fe80000000800 */
[----:B------:R-:W-:Y:S04]  /*7030*/  STS [R22+0x180], R35 ;  /* 0x0001802316007388 */ /* 0x000fe80000000800 */
[----:B------:R-:W-:Y:S04]  /*7040*/  STS [R22+0x200], R27 ;  /* 0x0002001b16007388 */ /* 0x000fe80000000800 */
[----:B---3--:R-:W-:Y:S04]  /*7050*/  STS [R22+0x280], R21 ;  /* 0x0002801516007388 */ /* 0x008fe80000000800 */
[----:B------:R0:W-:Y:S04]  /*7060*/  STS [R22+0x300], R17 ;  /* 0x0003001116007388 */ /* 0x0001e80000000800 */
        /* <DEDUP_REMOVED lines=11> */
[----:B------:R-:W2:Y:S04]  /*7120*/  LDS R25, [R33] ;  /* 0x0000000021197984 */ /* 0x000ea80000000800 */
        /* <DEDUP_REMOVED lines=15> */
[----:B------:R-:W5:Y:S01]  /*7220*/  LDS R3, [R33+0x40] ;  /* 0x0000400021037984 */ /* 0x000f620000000800 */
[----:B------:R-:W-:Y:S06]  /*7230*/  BAR.SYNC.DEFER_BLOCKING 0x0 ;  /* 0x0000000000007b1d */ /* 0x000fec0000010000 */
[----:B------:R-:W2:Y:S01]  /*7240*/  LDCU UR4, c[0x0][0x3c8] ;  /* 0x00007900ff0477ac */ /* 0x000ea20008000800 */
[----:B0-----:R-:W-:Y:S01]  /*7250*/  IMAD R17, R26, 0x11, RZ ;  /* 0x000000111a117824 */ /* 0x001fe200078e02ff */
[----:B------:R-:W-:Y:S01]  /*7260*/  PREEXIT ;  /* 0x000000000000782d */ /* 0x000fe20000000000 */
[----:B------:R-:W2:Y:S02]  /*7270*/  LDCU.64 UR6, c[0x0][0x3c0] ;  /* 0x00007800ff0677ac */ /* 0x000ea40008000a00 */
[----:B-1----:R-:W-:-:S05]  /*7280*/  VIADD R13, R17, 0x1 ;  /* 0x00000001110d7836 */ /* 0x002fca0000000000 */
[----:B------:R-:W-:Y:S01]  /*7290*/  ISETP.GE.U32.AND P1, PT, R13, R20, PT ;  /* 0x000000140d00720c */ /* 0x000fe20003f26070 */
[----:B--2---:R-:W-:-:S04]  /*72a0*/  UIADD3 UR6, UP0, UPT, UR4, UR6, URZ ;  /* 0x0000000604067290 */ /* 0x004fc8000ff1e0ff */
[----:B------:R-:W-:Y:S02]  /*72b0*/  ULEA.HI.X.SX32 UR7, UR4, UR7, 0x1, UP0 ;  /* 0x0000000704077291 */ /* 0x000fe400080f0eff */
[----:B------:R-:W-:-:S04]  /*72c0*/  IMAD.U32 R18, RZ, RZ, UR6 ;  /* 0x00000006ff127e24 */ /* 0x000fc8000f8e00ff */
[----:B------:R-:W-:Y:S02]  /*72d0*/  IMAD.U32 R19, RZ, RZ, UR7 ;  /* 0x00000007ff137e24 */ /* 0x000fe4000f8e00ff */
[----:B------:R-:W-:-:S04]  /*72e0*/  @!P1 IMAD.WIDE R40, R25, 0x10, R18 ;  /* 0x0000001019289825 */ /* 0x000fc800078e0212 */
[----:B---3--:R-:W-:Y:S02]  /*72f0*/  @!P1 IMAD.WIDE R36, R10, 0x10, R18 ;  /* 0x000000100a249825 */ /* 0x008fe400078e0212 */
[----:B------:R-:W2:Y:S04]  /*7300*/  @!P1 LDG.E R40, desc[UR8][R40.64] ;  /* 0x0000000828289981 */ /* 0x000ea8000c1e1900 */
[----:B------:R-:W2:Y:S01]  /*7310*/  @!P1 LDG.E R37, desc[UR8][R36.64] ;  /* 0x0000000824259981 */ /* 0x000ea2000c1e1900 */
[----:B------:R-:W-:Y:S02]  /*7320*/  VIADD R13, R17, 0x2 ;  /* 0x00000002110d7836 */ /* 0x000fe40000000000 */
[----:B------:R-:W-:-:S03]  /*7330*/  IMAD.MOV.U32 R14, RZ, RZ, R25 ;  /* 0x000000ffff0e7224 */ /* 0x000fc600078e0019 */
[----:B------:R-:W-:-:S13]  /*7340*/  ISETP.GE.U32.AND P0, PT, R13, R20, PT ;  /* 0x000000140d00720c */ /* 0x000fda0003f06070 */
[----:B----4-:R-:W-:-:S06]  /*7350*/  @!P0 IMAD.WIDE R12, R11, 0x10, R18 ;  /* 0x000000100b0c8825 */ /* 0x010fcc00078e0212 */
[----:B------:R-:W3:Y:S01]  /*7360*/  @!P0 LDG.E R13, desc[UR8][R12.64] ;  /* 0x000000080c0d8981 */ /* 0x000ee2000c1e1900 */
[----:B--2---:R-:W-:-:S04]  /*7370*/  @!P1 ISETP.GE.AND P2, PT, R40, R37, PT ;  /* 0x000000252800920c */ /* 0x004fc80003f46270 */
[----:B------:R-:W-:-:S05]  /*7380*/  @!P1 SEL R14, R10, R25, !P2 ;  /* 0x000000190a0e9207 */ /* 0x000fca0005000000 */
[----:B------:R-:W-:-:S06]  /*7390*/  @!P0 IMAD.WIDE R34, R14, 0x10, R18 ;  /* 0x000000100e228825 */ /* 0x000fcc00078e0212 */
[----:B------:R-:W3:Y:S01]  /*73a0*/  @!P0 LDG.E R34, desc[UR8][R34.64] ;  /* 0x0000000822228981 */ /* 0x000ee2000c1e1900 */
[----:B------:R-:W-:-:S05]  /*73b0*/  VIADD R15, R17, 0x3 ;  /* 0x00000003110f7836 */ /* 0x000fca0000000000 */
[----:B------:R-:W-:Y:S01]  /*73c0*/  ISETP.GE.U32.AND P5, PT, R15, R20, PT ;  /* 0x000000140f00720c */ /* 0x000fe20003fa6070 */
[----:B------:R-:W-:-:S12]  /*73d0*/  IMAD.MOV.U32 R15, RZ, RZ, R14 ;  /* 0x000000ffff0f7224 */ /* 0x000fd800078e000e */
[----:B-----5:R-:W-:-:S06]  /*73e0*/  @!P5 IMAD.WIDE R36, R8, 0x10, R18 ;  /* 0x000000100824d825 */ /* 0x020fcc00078e0212 */
[----:B------:R-:W2:Y:S01]  /*73f0*/  @!P5 LDG.E R37, desc[UR8][R36.64] ;  /* 0x000000082425d981 */ /* 0x000ea2000c1e1900 */
[----:B---3--:R-:W-:-:S04]  /*7400*/  @!P0 ISETP.GE.AND P2, PT, R34, R13, PT ;  /* 0x0000000d2200820c */ /* 0x008fc80003f46270 */
[----:B------:R-:W-:-:S05]  /*7410*/  @!P0 SEL R15, R11, R14, !P2 ;  /* 0x0000000e0b0f8207 */ /* 0x000fca0005000000 */
[----:B------:R-:W-:-:S06]  /*7420*/  @!P5 IMAD.WIDE R40, R15, 0x10, R18 ;  /* 0x000000100f28d825 */ /* 0x000fcc00078e0212 */
[----:B------:R-:W2:Y:S01]  /*7430*/  @!P5 LDG.E R40, desc[UR8][R40.64] ;  /* 0x000000082828d981 */ /* 0x000ea2000c1e1900 */
[----:B------:R-:W-:-:S05]  /*7440*/  VIADD R13, R17, 0x4 ;  /* 0x00000004110d7836 */ /* 0x000fca0000000000 */
[----:B------:R-:W-:Y:S01]  /*7450*/  ISETP.GE.U32.AND P2, PT, R13, R20, PT ;  /* 0x000000140d00720c */ /* 0x000fe20003f46070 */
[----:B------:R-:W-:-:S12]  /*7460*/  IMAD.MOV.U32 R12, RZ, RZ, R15 ;  /* 0x000000ffff0c7224 */ /* 0x000fd800078e000f */
[----:B------:R-:W-:-:S06]  /*7470*/  @!P2 IMAD.WIDE R34, R9, 0x10, R18 ;  /* 0x000000100922a825 */ /* 0x000fcc00078e0212 */
        /* <DEDUP_REMOVED lines=8> */
[----:B------:R-:W-:-:S06]  /*7500*/  @!P4 IMAD.WIDE R40, R6, 0x10, R18 ;  /* 0x000000100628c825 */ /* 0x000fcc00078e0212 */
[----:B------:R-:W2:Y:S01]  /*7510*/  @!P4 LDG.E R41, desc[UR8][R40.64] ;  /* 0x000000082829c981 */ /* 0x000ea2000c1e1900 */
[----:B---3--:R-:W-:-:S04]  /*7520*/  @!P2 ISETP.GE.AND P3, PT, R42, R35, PT ;  /* 0x000000232a00a20c */ /* 0x008fc80003f66270 */
[----:B------:R-:W-:-:S05]  /*7530*/  @!P2 SEL R13, R9, R12, !P3 ;  /* 0x0000000c090da207 */ /* 0x000fca0005800000 */
[----:B------:R-:W-:-:S06]  /*7540*/  @!P4 IMAD.WIDE R36, R13, 0x10, R18 ;  /* 0x000000100d24c825 */ /* 0x000fcc00078e0212 */
[----:B------:R-:W2:Y:S01]  /*7550*/  @!P4 LDG.E R36, desc[UR8][R36.64] ;  /* 0x000000082424c981 */ /* 0x000ea2000c1e1900 */
[----:B------:R-:W-:Y:S02]  /*7560*/  VIADD R35, R17, 0x6 ;  /* 0x0000000611237836 */ /* 0x000fe40000000000 */
[----:B------:R-:W-:-:S03]  /*7570*/  IMAD.MOV.U32 R24, RZ, RZ, R25 ;  /* 0x000000ffff187224 */ /* 0x000fc600078e0019 */
[----:B------:R-:W-:Y:S01]  /*7580*/  ISETP.GE.U32.AND P3, PT, R35, R20, PT ;  /* 0x000000142300720c */ /* 0x000fe20003f66070 */
[----:B------:R-:W-:Y:S02]  /*7590*/  @!P1 IMAD.MOV.U32 R24, RZ, RZ, R10 ;  /* 0x000000ffff189224 */ /* 0x000fe400078e000a */
[----:B------:R-:W-:Y:S01]  /*75a0*/  IMAD.MOV.U32 R10, RZ, RZ, R13 ;  /* 0x000000ffff0a7224 */ /* 0x000fe200078e000d */
[----:B--2---:R-:W-:-:S04]  /*75b0*/  @!P4 ISETP.GE.AND P1, PT, R36, R41, PT ;  /* 0x000000292400c20c */ /* 0x004fc80003f26270 */
[----:B------:R-:W-:-:S05]  /*75c0*/  @!P4 SEL R10, R6, R13, !P1 ;  /* 0x0000000d060ac207 */ /* 0x000fca0004800000 */
[----:B------:R-:W-:-:S04]  /*75d0*/  @!P3 IMAD.WIDE R36, R7, 0x10, R18 ;  /* 0x000000100724b825 */ /* 0x000fc800078e0212 */
[----:B------:R-:W-:Y:S02]  /*75e0*/  @!P3 IMAD.WIDE R34, R10, 0x10, R18 ;  /* 0x000000100a22b825 */ /* 0x000fe400078e0212 */
[----:B------:R-:W2:Y:S04]  /*75f0*/  @!P3 LDG.E R37, desc[UR8][R36.64] ;  /* 0x000000082425b981 */ /* 0x000ea8000c1e1900 */
[----:B------:R-:W2:Y:S01]  /*7600*/  @!P3 LDG.E R34, desc[UR8][R34.64] ;  /* 0x000000082222b981 */ /* 0x000ea2000c1e1900 */
[----:B------:R-:W-:Y:S02]  /*7610*/  @!P0 IMAD.MOV.U32 R14, RZ, RZ, R11 ;  /* 0x000000ffff0e8224 */ /* 0x000fe400078e000b */
[----:B------:R-:W-:-:S05]  /*7620*/  VIADD R11, R17, 0x7 ;  /* 0x00000007110b7836 */ /* 0x000fca0000000000 */
[----:B------:R-:W-:Y:S01]  /*7630*/  ISETP.GE.U32.AND P1, PT, R11, R20, PT ;  /* 0x000000140b00720c */ /* 0x000fe20003f26070 */
[----:B------:R-:W-:Y:S01]  /*7640*/  IMAD.MOV.U32 R11, RZ, RZ, R10 ;  /* 0x000000ffff0b7224 */ /* 0x000fe200078e000a */
[----:B--2---:R-:W-:-:S04]  /*7650*/  @!P3 ISETP.GE.AND P0, PT, R34, R37, PT ;  /* 0x000000252200b20c */ /* 0x004fc80003f06270 */
[----:B------:R-:W-:-:S07]  /*7660*/  @!P3 SEL R11, R7, R10, !P0 ;  /* 0x0000000a070bb207 */ /* 0x000fce0004000000 */
[----:B------:R-:W-:-:S04]  /*7670*/  @!P1 IMAD.WIDE R34, R0, 0x10, R18 ;  /* 0x0000001000229825 */ /* 0x000fc800078e0212 */
[----:B------:R-:W-:Y:S02]  /*7680*/  @!P1 IMAD.WIDE R40, R11, 0x10, R18 ;  /* 0x000000100b289825 */ /* 0x000fe400078e0212 */
[----:B------:R-:W2:Y:S04]  /*7690*/  @!P1 LDG.E R35, desc[UR8][R34.64] ;  /* 0x0000000822239981 */ /* 0x000ea8000c1e1900 */
[----:B------:R-:W2:Y:S01]  /*76a0*/  @!P1 LDG.E R40, desc[UR8][R40.64] ;  /* 0x0000000828289981 */ /* 0x000ea2000c1e1900 */
[----:B------:R-:W-:Y:S02]  /*76b0*/  VIADD R37, R17, 0x8 ;  /* 0x0000000811257836 */ /* 0x000fe40000000000 */
[----:B------:R-:W-:-:S03]  /*76c0*/  @!P5 IMAD.MOV.U32 R15, RZ, RZ, R8 ;  /* 0x000000ffff0fd224 */ /* 0x000fc600078e0008 */
        /* <DEDUP_REMOVED lines=41> */
[----:B------:R-:W-:Y:S02]  /*7960*/  IMAD.MOV.U32 R35, RZ, RZ, R7 ;  /* 0x000000ffff237224 */ /* 0x000fe400078e0007 */
[----:B------:R-:W-:Y:S01]  /*7970*/  @!P0 IMAD.MOV.U32 R8, RZ, RZ, R39 ;  /* 0x000000ffff088224 */ /* 0x000fe200078e0027 */
[----:B--2---:R-:W-:-:S04]  /*7980*/  @!P3 ISETP.GE.AND P5, PT, R36, R41, PT ;  /* 0x000000292400b20c */ /* 0x004fc80003fa6270 */
[----:B------:R-:W-:-:S05]  /*7990*/  @!P3 SEL R35, R31, R7, !P5 ;  /* 0x000000071f23b207 */ /* 0x000fca0006800000 */
[----:B------:R-:W-:-:S04]  /*79a0*/  @!P1 IMAD.WIDE R36, R27, 0x10, R18 ;  /* 0x000000101b249825 */ /* 0x000fc800078e0212 */
[----:B------:R-:W-:Y:S02]  /*79b0*/  @!P1 IMAD.WIDE R38, R35, 0x10, R18 ;  /* 0x0000001023269825 */ /* 0x000fe400078e0212 */
[----:B------:R-:W2:Y:S04]  /*79c0*/  @!P1 LDG.E R37, desc[UR8][R36.64] ;  /* 0x0000000824259981 */ /* 0x000ea8000c1e1900 */
[----:B------:R-:W2:Y:S01]  /*79d0*/  @!P1 LDG.E R38, desc[UR8][R38.64] ;  /* 0x0000000826269981 */ /* 0x000ea2000c1e1900 */
        /* <DEDUP_REMOVED lines=29> */
[C---:B------:R-:W-:Y:S01]  /*7bb0*/  ISETP.GE.U32.AND P6, PT, R17.reuse, R20, PT ;  /* 0x000000141100720c */ /* 0x040fe20003fc6070 */
[----:B------:R-:W-:Y:S02]  /*7bc0*/  @!P3 IMAD.MOV.U32 R7, RZ, RZ, R31 ;  /* 0x000000ffff07b224 */ /* 0x000fe400078e001f */
[----:B------:R-:W-:-:S02]  /*7bd0*/  VIADD R31, R17, 0x10 ;  /* 0x00000010111f7836 */ /* 0x000fc40000000000 */
[----:B------:R-:W-:Y:S01]  /*7be0*/  IMAD.MOV.U32 R32, RZ, RZ, R30 ;  /* 0x000000ffff207224 */ /* 0x000fe200078e001e */
[----:B------:R-:W-:Y:S02]  /*7bf0*/  BSSY.RECONVERGENT B0, `(.L_x_163) ;  /* 0x00003c2000007945 */ /* 0x000fe40003800200 */
[----:B------:R-:W-:Y:S01]  /*7c00*/  ISETP.GE.U32.AND P5, PT, R31, R20, PT ;  /* 0x000000141f00720c */ /* 0x000fe20003fa6070 */
[----:B------:R-:W-:Y:S02]  /*7c10*/  @!P1 IMAD.MOV.U32 R35, RZ, RZ, R27 ;  /* 0x000000ffff239224 */ /* 0x000fe400078e001b */
[----:B------:R-:W-:Y:S02]  /*7c20*/  @!P0 IMAD.MOV.U32 R0, RZ, RZ, R23 ;  /* 0x000000ffff008224 */ /* 0x000fe400078e0017 */
[----:B------:R-:W-:Y:S01]  /*7c30*/  @!P2 IMAD.MOV.U32 R37, RZ, RZ, R4 ;  /* 0x000000ffff25a224 */ /* 0x000fe200078e0004 */
[----:B--2---:R-:W-:-:S04]  /*7c40*/  @!P4 ISETP.GE.AND P3, PT, R38, R29, PT ;  /* 0x0000001d2600c20c */ /* 0x004fc80003f66270 */
[----:B------:R-:W-:Y:S01]  /*7c50*/  @!P4 SEL R32, R21, R30, !P3 ;  /* 0x0000001e1520c207 */ /* 0x000fe20005800000 */
[----:B------:R-:W-:-:S03]  /*7c60*/  @!P4 IMAD.MOV.U32 R30, RZ, RZ, R21 ;  /* 0x000000ffff1ec224 */ /* 0x000fc600078e0015 */
[----:B------:R-:W-:Y:S01]  /*7c70*/  SEL R28, R3, R32, !P5 ;  /* 0x00000020031c7207 */ /* 0x000fe20006800000 */
[----:B------:R-:W-:Y:S06]  /*7c80*/  @P6 BRA `(.L_x_164) ;  /* 0x0000003800e06947 */ /* 0x000fec0003800000 */
[----:B------:R-:W-:-:S04]  /*7c90*/  IMAD.WIDE R40, R24, 0x10, R18 ;  /* 0x0000001018287825 */ /* 0x000fc800078e0212 */
[--C-:B------:R-:W-:Y:S02]  /*7ca0*/  IMAD.WIDE R38, R25, 0x10, R18.reuse ;  /* 0x0000001019267825 */ /* 0x100fe400078e0212 */
[----:B------:R-:W2:Y:S02]  /*7cb0*/  LDG.E R40, desc[UR8][R40.64] ;  /* 0x0000000828287981 */ /* 0x000ea4000c1e1900 */
[--C-:B------:R-:W-:Y:S02]  /*7cc0*/  IMAD.WIDE R42, R15, 0x10, R18.reuse ;  /* 0x000000100f2a7825 */ /* 0x100fe400078e0212 */
[----:B------:R0:W2:Y:S04]  /*7cd0*/  LDG.E R21, desc[UR8][R38.64] ;  /* 0x0000000826157981 */ /* 0x0000a8000c1e1900 */
[----:B------:R-:W3:Y:S01]  /*7ce0*/  LDG.E R42, desc[UR8][R42.64] ;  /* 0x000000082a2a7981 */ /* 0x000ee2000c1e1900 */
[----:B0-----:R-:W-:-:S05]  /*7cf0*/  IMAD.WIDE R38, R14, 0x10, R18 ;  /* 0x000000100e267825 */ /* 0x001fca00078e0212 */
[----:B------:R0:W3:Y:S01]  /*7d00*/  LDG.E R17, desc[UR8][R38.64] ;  /* 0x0000000826117981 */ /* 0x0000e2000c1e1900 */
[----:B------:R-:W-:-:S05]  /*7d10*/  IMAD.WIDE R44, R13, 0x10, R18 ;  /* 0x000000100d2c7825 */ /* 0x000fca00078e0212 */
[----:B------:R1:W4:Y:S01]  /*7d20*/  LDG.E R3, desc[UR8][R44.64] ;  /* 0x000000082c037981 */ /* 0x000322000c1e1900 */
[----:B0-----:R-:W-:-:S04]  /*7d30*/  IMAD.WIDE R38, R10, 0x10, R18 ;  /* 0x000000100a267825 */ /* 0x001fc800078e0212 */
[--C-:B-1----:R-:W-:Y:S02]  /*7d40*/  IMAD.WIDE R44, R12, 0x10, R18.reuse ;  /* 0x000000100c2c7825 */ /* 0x102fe400078e0212 */
[----:B------:R-:W5:Y:S04]  /*7d50*/  LDG.E R39, desc[UR8][R38.64] ;  /* 0x0000000826277981 */ /* 0x000f68000c1e1900 */
[----:B------:R-:W4:Y:S01]  /*7d60*/  LDG.E R4, desc[UR8][R44.64] ;  /* 0x000000082c047981 */ /* 0x000f22000c1e1900 */
[----:B--2---:R-:W-:Y:S01]  /*7d70*/  ISETP.GE.AND P2, PT, R40, R21, PT ;  /* 0x000000152800720c */ /* 0x004fe20003f46270 */
[----:B------:R-:W-:-:S06]  /*7d80*/  IMAD.WIDE R40, R11, 0x10, R18 ;  /* 0x000000100b287825 */ /* 0x000fcc00078e0212 */
[----:B------:R-:W5:Y:S01]  /*7d90*/  LDG.E R40, desc[UR8][R40.64] ;  /* 0x0000000828287981 */ /* 0x000f62000c1e1900 */
[----:B---3--:R-:W-:Y:S01]  /*7da0*/  ISETP.GE.AND P3, PT, R42, R17, PT ;  /* 0x000000112a00720c */ /* 0x008fe20003f66270 */
[----:B------:R-:W-:-:S05]  /*7db0*/  IMAD.WIDE R42, R9, 0x10, R18 ;  /* 0x00000010092a7825 */ /* 0x000fca00078e0212 */
[----:B------:R0:W2:Y:S02]  /*7dc0*/  LDG.E R17, desc[UR8][R42.64] ;  /* 0x000000082a117981 */ /* 0x0000a4000c1e1900 */
[----:B0-----:R-:W-:-:S05]  /*7dd0*/  IMAD.WIDE R42, R8, 0x10, R18 ;  /* 0x00000010082a7825 */ /* 0x001fca00078e0212 */
[----:B------:R-:W2:Y:S01]  /*7de0*/  LDG.E R32, desc[UR8][R42.64] ;  /* 0x000000082a207981 */ /* 0x000ea2000c1e1900 */
[----:B----4-:R-:W-:Y:S01]  /*7df0*/  ISETP.GE.AND P1, PT, R3, R4, PT ;  /* 0x000000040300720c */ /* 0x010fe20003f26270 */
[----:B------:R-:W-:Y:S01]  /*7e00*/  IMAD.WIDE R44, R0, 0x10, R18 ;  /* 0x00000010002c7825 */ /* 0x000fe200078e0212 */
[----:B-----5:R-:W-:-:S03]  /*7e10*/  ISETP.GE.AND P4, PT, R40, R39, PT ;  /* 0x000000272800720c */ /* 0x020fc60003f86270 */
[----:B------:R-:W-:-:S04]  /*7e20*/  IMAD.WIDE R40, R7, 0x10, R18 ;  /* 0x0000001007287825 */ /* 0x000fc800078e0212 */
[--C-:B------:R-:W-:Y:S01]  /*7e30*/  IMAD.WIDE R38, R6, 0x10, R18.reuse ;  /* 0x0000001006267825 */ /* 0x100fe200078e0212 */
[----:B------:R0:W3:Y:S04]  /*7e40*/  LDG.E R3, desc[UR8][R40.64] ;  /* 0x0000000828037981 */ /* 0x0000e8000c1e1900 */
[----:B------:R1:W3:Y:S01]  /*7e50*/  LDG.E R4, desc[UR8][R38.64] ;  /* 0x0000000826047981 */ /* 0x0002e2000c1e1900 */
[----:B0-----:R-:W-:-:S06]  /*7e60*/  IMAD.WIDE R40, R35, 0x10, R18 ;  /* 0x0000001023287825 */ /* 0x001fcc00078e0212 */
[----:B------:R-:W4:Y:S01]  /*7e70*/  LDG.E R40, desc[UR8][R40.64] ;  /* 0x0000000828287981 */ /* 0x000f22000c1e1900 */
[----:B--2---:R-:W-:-:S03]  /*7e80*/  ISETP.GE.AND P0, PT, R17, R32, PT ;  /* 0x000000201100720c */ /* 0x004fc60003f06270 */
[----:B------:R0:W4:Y:S01]  /*7e90*/  LDG.E R17, desc[UR8][R44.64] ;  /* 0x000000082c117981 */ /* 0x000122000c1e1900 */
[----:B-1----:R-:W-:-:S04]  /*7ea0*/  IMAD.WIDE R38, R30, 0x10, R18 ;  /* 0x000000101e267825 */ /* 0x002fc800078e0212 */
[----:B------:R-:W-:Y:S02]  /*7eb0*/  IMAD.WIDE R42, R37, 0x10, R18 ;  /* 0x00000010252a7825 */ /* 0x000fe400078e0212 */
[----:B------:R-:W2:Y:S04]  /*7ec0*/  LDG.E R38, desc[UR8][R38.64] ;  /* 0x0000000826267981 */ /* 0x000ea8000c1e1900 */
[----:B------:R-:W2:Y:S01]  /*7ed0*/  LDG.E R43, desc[UR8][R42.64] ;  /* 0x000000082a2b7981 */ /* 0x000ea2000c1e1900 */
[----:B---3--:R-:W-:Y:S02]  /*7ee0*/  ISETP.GE.AND P5, PT, R3, R4, PT ;  /* 0x000000040300720c */ /* 0x008fe40003fa6270 */
[----:B------:R-:W-:Y:S02]  /*7ef0*/  SEL R4, R25, R24, !P2 ;  /* 0x0000001819047207 */ /* 0x000fe40005000000 */
[----:B------:R-:W-:-:S02]  /*7f00*/  SEL R3, R15, R14, !P3 ;  /* 0x0000000e0f037207 */ /* 0x000fc40005800000 */
[----:B------:R-:W-:-:S03]  /*7f10*/  SEL R15, R14, R15, !P3 ;  /* 0x0000000f0e0f7207 */ /* 0x000fc60005800000 */
[----:B0-----:R-:W-:-:S05]  /*7f20*/  IMAD.WIDE R44, R3, 0x10, R18 ;  /* 0x00000010032c7825 */ /* 0x001fca00078e0212 */
[----:B------:R-:W3:Y:S01]  /*7f30*/  LDG.E R32, desc[UR8][R44.64] ;  /* 0x000000082c207981 */ /* 0x000ee2000c1e1900 */
[----:B----4-:R-:W-:Y:S01]  /*7f40*/  ISETP.GE.AND P3, PT, R17, R40, PT ;  /* 0x000000281100720c */ /* 0x010fe20003f66270 */
[----:B------:R-:W-:-:S05]  /*7f50*/  IMAD.WIDE R40, R4, 0x10, R18 ;  /* 0x0000001004287825 */ /* 0x000fca00078e0212 */
[----:B------:R0:W3:Y:S01]  /*7f60*/  LDG.E R21, desc[UR8][R40.64] ;  /* 0x0000000828157981 */ /* 0x0000e2000c1e1900 */
[----:B------:R-:W-:Y:S02]  /*7f70*/  SEL R14, R13, R12, !P1 ;  /* 0x0000000c0d0e7207 */ /* 0x000fe40004800000 */
[----:B--2---:R-:W-:-:S03]  /*7f80*/  ISETP.GE.AND P6, PT, R38, R43, PT ;  /* 0x0000002b2600720c */ /* 0x004fc60003fc6270 */
[----:B------:R-:W-:-:S04]  /*7f90*/  IMAD.WIDE R38, R14, 0x10, R18 ;  /* 0x000000100e267825 */ /* 0x000fc800078e0212 */
[----:B0-----:R-:W-:Y:S01]  /*7fa0*/  IMAD.WIDE R40, R15, 0x10, R18 ;  /* 0x000000100f287825 */ /* 0x001fe200078e0212 */
[----:B------:R-:W-:Y:S01]  /*7fb0*/  SEL R12, R12, R13, !P1 ;  /* 0x0000000d0c0c7207 */ /* 0x000fe20004800000 */
[----:B------:R-:W2:Y:S01]  /*7fc0*/  LDG.E R34, desc[UR8][R38.64] ;  /* 0x0000000826227981 */ /* 0x000ea2000c1e1900 */
[----:B------:R-:W-:-:S03]  /*7fd0*/  SEL R13, R11, R10, !P4 ;  /* 0x0000000a0b0d7207 */ /* 0x000fc60006000000 */
[----:B------:R0:W2:Y:S01]  /*7fe0*/  LDG.E R17, desc[UR8][R40.64] ;  /* 0x0000000828117981 */ /* 0x0000a2000c1e1900 */
[----:B------:R-:W-:-:S04]  /*7ff0*/  IMAD.WIDE R44, R12, 0x10, R18 ;  /* 0x000000100c2c7825 */ /* 0x000fc800078e0212 */
[----:B------:R-:W-:Y:S01]  /*8000*/  IMAD.WIDE R42, R13, 0x10, R18 ;  /* 0x000000100d2a7825 */ /* 0x000fe200078e0212 */
[----:B---3--:R-:W-:Y:S02]  /*8010*/  ISETP.GE.AND P1, PT, R32, R21, PT ;  /* 0x000000152000720c */ /* 0x008fe40003f26270 */
[----:B------:R1:W3:Y:S04]  /*8020*/  LDG.E R21, desc[UR8][R44.64] ;  /* 0x000000082c157981 */ /* 0x0002e8000c1e1900 */
[----:B------:R4:W3:Y:S01]  /*8030*/  LDG.E R32, desc[UR8][R42.64] ;  /* 0x000000082a207981 */ /* 0x0008e2000c1e1900 */
[----:B------:R-:W-:Y:S02]  /*8040*/  SEL R11, R10, R11, !P4 ;  /* 0x0000000b0a0b7207 */ /* 0x000fe40006000000 */
[----:B------:R-:W-:-:S03]  /*8050*/  SEL R10, R9, R8, !P0 ;  /* 0x00000008090a7207 */ /* 0x000fc60004000000 */
[----:B0-----:R-:W-:-:S04]  /*8060*/  IMAD.WIDE R40, R11, 0x10, R18 ;  /* 0x000000100b287825 */ /* 0x001fc800078e0212 */
[----:B------:R-:W-:Y:S01]  /*8070*/  IMAD.WIDE R38, R10, 0x10, R18 ;  /* 0x000000100a267825 */ /* 0x000fe200078e0212 */
[----:B--2---:R-:W-:Y:S02]  /*8080*/  ISETP.GE.AND P4, PT, R34, R17, PT ;  /* 0x000000112200720c */ /* 0x004fe40003f86270 */
[----:B------:R-:W-:Y:S01]  /*8090*/  SEL R8, R8, R9, !P0 ;  /* 0x0000000908087207 */ /* 0x000fe20004000000 */
[----:B------:R0:W2:Y:S01]  /*80a0*/  LDG.E R17, desc[UR8][R40.64] ;  /* 0x0000000828117981 */ /* 0x0000a2000c1e1900 */
[----:B------:R-:W-:-:S03]  /*80b0*/  SEL R9, R7, R6, !P5 ;  /* 0x0000000607097207 */ /* 0x000fc60006800000 */
[----:B------:R5:W2:Y:S01]  /*80c0*/  LDG.E R34, desc[UR8][R38.64] ;  /* 0x0000000826227981 */ /* 0x000aa2000c1e1900 */
[----:B------:R-:W-:Y:S01]  /*80d0*/  SEL R6, R6, R7, !P5 ;  /* 0x0000000706067207 */ /* 0x000fe20006800000 */
[----:B-1----:R-:W-:Y:S01]  /*80e0*/  IMAD.WIDE R44, R8, 0x10, R18 ;  /* 0x00000010082c7825 */ /* 0x002fe200078e0212 */
[----:B------:R-:W-:-:S03]  /*80f0*/  SEL R7, R0, R35, !P3 ;  /* 0x0000002300077207 */ /* 0x000fc60005800000 */
[--C-:B----4-:R-:W-:Y:S01]  /*8100*/  IMAD.WIDE R42, R9, 0x10, R18.reuse ;  /* 0x00000010092a7825 */ /* 0x110fe200078e0212 */
[----:B------:R-:W4:Y:S03]  /*8110*/  LDG.E R23, desc[UR8][R44.64] ;  /* 0x000000082c177981 */ /* 0x000f26000c1e1900 */
[----:B0-----:R-:W-:-:S04]  /*8120*/  IMAD.WIDE R40, R6, 0x10, R18 ;  /* 0x0000001006287825 */ /* 0x001fc800078e0212 */
[----:B-----5:R-:W-:Y:S01]  /*8130*/  IMAD.WIDE R38, R7, 0x10, R18 ;  /* 0x0000001007267825 */ /* 0x020fe200078e0212 */
[----:B------:R-:W5:Y:S04]  /*8140*/  LDG.E R27, desc[UR8][R40.64] ;  /* 0x00000008281b7981 */ /* 0x000f68000c1e1900 */
[----:B------:R-:W5:Y:S01]  /*8150*/  LDG.E R36, desc[UR8][R38.64] ;  /* 0x0000000826247981 */ /* 0x000f62000c1e1900 */
[----:B---3--:R-:W-:-:S03]  /*8160*/  ISETP.GE.AND P0, PT, R32, R21, PT ;  /* 0x000000152000720c */ /* 0x008fc60003f06270 */
[----:B------:R0:W4:Y:S01]  /*8170*/  LDG.E R32, desc[UR8][R42.64] ;  /* 0x000000082a207981 */ /* 0x000122000c1e1900 */
[----:B------:R-:W-:Y:S02]  /*8180*/  SEL R21, R30, R37, !P6 ;  /* 0x000000251e157207 */ /* 0x000fe40007000000 */
[----:B------:R-:W-:Y:S01]  /*8190*/  SEL R37, R37, R30, !P6 ;  /* 0x0000001e25257207 */ /* 0x000fe20007000000 */
[----:B------:R-:W-:-:S04]  /*81a0*/  IMAD.WIDE R30, R28, 0x10, R18 ;  /* 0x000000101c1e7825 */ /* 0x000fc800078e0212 */
[----:B0-----:R-:W-:Y:S02]  /*81b0*/  IMAD.WIDE R42, R21, 0x10, R18 ;  /* 0x00000010152a7825 */ /* 0x001fe400078e0212 */
[----:B------:R-:W3:Y:S01]  /*81c0*/  LDG.E R30, desc[UR8][R30.64] ;  /* 0x000000081e1e7981 */ /* 0x000ee2000c1e1900 */
[----:B--2---:R-:W-:Y:S02]  /*81d0*/  ISETP.GE.AND P5, PT, R34, R17, PT ;  /* 0x000000112200720c */ /* 0x004fe40003fa6270 */
[----:B------:R-:W-:-:S05]  /*81e0*/  SEL R34, R35, R0, !P3 ;  /* 0x0000000023227207 */ /* 0x000fca0005800000 */
[----:B------:R-:W-:Y:S01]  /*81f0*/  IMAD.WIDE R44, R34, 0x10, R18 ;  /* 0x00000010222c7825 */ /* 0x000fe200078e0212 */
[----:B------:R-:W-:-:S03]  /*8200*/  SEL R17, R24, R25, !P2 ;  /* 0x0000001918117207 */ /* 0x000fc60005000000 */
[----:B------:R-:W-:Y:S01]  /*8210*/  IMAD.WIDE R40, R37, 0x10, R18 ;  /* 0x0000001025287825 */ /* 0x000fe200078e0212 */
[----:B------:R-:W-:-:S03]  /*8220*/  SEL R0, R3, R4, !P1 ;  /* 0x0000000403007207 */ /* 0x000fc60004800000 */
[--C-:B------:R-:W-:Y:S01]  /*8230*/  IMAD.WIDE R24, R17, 0x10, R18.reuse ;  /* 0x0000001011187825 */ /* 0x100fe200078e0212 */
[----:B-----5:R-:W-:Y:S02]  /*8240*/  ISETP.GE.AND P2, PT, R36, R27, PT ;  /* 0x0000001b2400720c */ /* 0x020fe40003f46270 */
[----:B------:R-:W3:Y:S01]  /*8250*/  LDG.E R27, desc[UR8][R40.64] ;  /* 0x00000008281b7981 */ /* 0x000ee2000c1e1900 */
[----:B------:R-:W-:-:S03]  /*8260*/  IMAD.WIDE R38, R0, 0x10, R18 ;  /* 0x0000001000267825 */ /* 0x000fc600078e0212 */
[----:B------:R-:W2:Y:S04]  /*8270*/  LDG.E R24, desc[UR8][R24.64] ;  /* 0x0000000818187981 */ /* 0x000ea8000c1e1900 */
[----:B------:R-:W2:Y:S01]  /*8280*/  LDG.E R29, desc[UR8][R38.64] ;  /* 0x00000008261d7981 */ /* 0x000ea2000c1e1900 */
[----:B----4-:R-:W-:-:S03]  /*8290*/  ISETP.GE.AND P6, PT, R32, R23, PT ;  /* 0x000000172000720c */ /* 0x010fc60003fc6270 */
[----:B------:R-:W4:Y:S04]  /*82a0*/  LDG.E R23, desc[UR8][R44.64] ;  /* 0x000000082c177981 */ /* 0x000f28000c1e1900 */
[----:B------:R-:W4:Y:S02]  /*82b0*/  LDG.E R32, desc[UR8][R42.64] ;  /* 0x000000082a207981 */ /* 0x000f24000c1e1900 */
[----:B----4-:R-:W-:Y:S02]  /*82c0*/  ISETP.GE.AND P3, PT, R32, R23, PT ;  /* 0x000000172000720c */ /* 0x010fe40003f66270 */
[----:B------:R-:W-:Y:S02]  /*82d0*/  SEL R32, R4, R3, !P1 ;  /* 0x0000000304207207 */ /* 0x000fe40004800000 */
[----:B------:R-:W-:-:S02]  /*82e0*/  SEL R3, R14, R15, !P4 ;  /* 0x0000000f0e037207 */ /* 0x000fc40006000000 */
[----:B---3--:R-:W-:Y:S01]  /*82f0*/  ISETP.GE.AND P1, PT, R30, R27, PT ;  /* 0x0000001b1e00720c */ /* 0x008fe20003f26270 */
[----:B------:R-:W-:-:S04]  /*8300*/  IMAD.WIDE R30, R32, 0x10, R18 ;  /* 0x00000010201e7825 */ /* 0x000fc800078e0212 */
[--C-:B------:R-:W-:Y:S01]  /*8310*/  IMAD.WIDE R44, R3, 0x10, R18.reuse ;  /* 0x00000010032c7825 */ /* 0x100fe200078e0212 */
[----:B------:R-:W-:Y:S01]  /*8320*/  SEL R23, R15, R14, !P4 ;  /* 0x0000000e0f177207 */ /* 0x000fe20006000000 */
[----:B------:R-:W3:Y:S01]  /*8330*/  LDG.E R30, desc[UR8][R30.64] ;  /* 0x000000081e1e7981 */ /* 0x000ee2000c1e1900 */
[----:B------:R-:W-:Y:S02]  /*8340*/  SEL R4, R13, R12, !P0 ;  /* 0x0000000c0d047207 */ /* 0x000fe40004000000 */
[----:B------:R-:W-:Y:S01]  /*8350*/  SEL R13, R12, R13, !P0 ;  /* 0x0000000d0c0d7207 */ /* 0x000fe20004000000 */
[----:B------:R-:W3:Y:S01]  /*8360*/  LDG.E R27, desc[UR8][R44.64] ;  /* 0x000000082c1b7981 */ /* 0x000ee2000c1e1900 */
[----:B--2---:R-:W-:Y:S02]  /*8370*/  ISETP.GE.AND P4, PT, R29, R24, PT ;  /* 0x000000181d00720c */ /* 0x004fe40003f86270 */
[----:B------:R-:W-:Y:S01]  /*8380*/  SEL R24, R10, R11, !P5 ;  /* 0x0000000b0a187207 */ /* 0x000fe20006800000 */
[----:B------:R-:W-:-:S04]  /*8390*/  IMAD.WIDE R14, R13, 0x10, R18 ;  /* 0x000000100d0e7825 */ /* 0x000fc800078e0212 */
[--C-:B------:R-:W-:Y:S02]  /*83a0*/  IMAD.WIDE R38, R24, 0x10, R18.reuse ;  /* 0x0000001018267825 */ /* 0x100fe400078e0212 */
[----:B------:R-:W2:Y:S04]  /*83b0*/  LDG.E R15, desc[UR8][R14.64] ;  /* 0x000000080e0f7981 */ /* 0x000ea8000c1e1900 */
[----:B------:R-:W2:Y:S01]  /*83c0*/  LDG.E R12, desc[UR8][R38.64] ;  /* 0x00000008260c7981 */ /* 0x000ea2000c1e1900 */
[----:B------:R-:W-:-:S04]  /*83d0*/  IMAD.WIDE R42, R23, 0x10, R18 ;  /* 0x00000010172a7825 */ /* 0x000fc800078e0212 */
[----:B------:R-:W-:Y:S01]  /*83e0*/  IMAD.WIDE R40, R4, 0x10, R18 ;  /* 0x0000001004287825 */ /* 0x000fe200078e0212 */
[----:B------:R0:W4:Y:S04]  /*83f0*/  LDG.E R25, desc[UR8][R42.64] ;  /* 0x000000082a197981 */ /* 0x000128000c1e1900 */
[----:B------:R1:W4:Y:S01]  /*8400*/  LDG.E R36, desc[UR8][R40.64] ;  /* 0x0000000828247981 */ /* 0x000322000c1e1900 */
[----:B------:R-:W-:Y:S02]  /*8410*/  SEL R29, R6, R7, !P2 ;  /* 0x00000007061d7207 */ /* 0x000fe40005000000 */
[----:B---3--:R-:W-:Y:S02]  /*8420*/  ISETP.GE.AND P0, PT, R27, R30, PT ;  /* 0x0000001e1b00720c */ /* 0x008fe40003f06270 */
[----:B------:R-:W-:-:S02]  /*8430*/  SEL R30, R9, R8, !P6 ;  /* 0x00000008091e7207 */ /* 0x000fc40007000000 */
[----:B------:R-:W-:Y:S02]  /*8440*/  SEL R9, R8, R9, !P6 ;  /* 0x0000000908097207 */ /* 0x000fe40007000000 */
[----:B------:R-:W-:-:S03]  /*8450*/  SEL R8, R7, R6, !P2 ;  /* 0x0000000607087207 */ /* 0x000fc60005000000 */
[----:B0-----:R-:W-:-:S04]  /*8460*/  IMAD.WIDE R42, R9, 0x10, R18 ;  /* 0x00000010092a7825 */ /* 0x001fc800078e0212 */
[--C-:B-1----:R-:W-:Y:S01]  /*8470*/  IMAD.WIDE R40, R8, 0x10, R18.reuse ;  /* 0x0000001008287825 */ /* 0x102fe200078e0212 */
[----:B------:R-:W-:Y:S01]  /*8480*/  SEL R27, R11, R10, !P5 ;  /* 0x0000000a0b1b7207 */ /* 0x000fe20006800000 */
[----:B------:R-:W3:Y:S01]  /*8490*/  LDG.E R7, desc[UR8][R42.64] ;  /* 0x000000082a077981 */ /* 0x000ee2000c1e1900 */
[----:B--2---:R-:W-:Y:S02]  /*84a0*/  ISETP.GE.AND P2, PT, R12, R15, PT ;  /* 0x0000000f0c00720c */ /* 0x004fe40003f46270 */
[----:B------:R-:W-:Y:S01]  /*84b0*/  SEL R6, R21, R34, !P3 ;  /* 0x0000002215067207 */ /* 0x000fe20005800000 */
[----:B------:R-:W3:Y:S01]  /*84c0*/  LDG.E R12, desc[UR8][R40.64] ;  /* 0x00000008280c7981 */ /* 0x000ee2000c1e1900 */
[----:B------:R-:W-:-:S04]  /*84d0*/  IMAD.WIDE R10, R27, 0x10, R18 ;  /* 0x000000101b0a7825 */ /* 0x000fc800078e0212 */
[----:B------:R-:W-:-:S04]  /*84e0*/  IMAD.WIDE R44, R30, 0x10, R18 ;  /* 0x000000101e2c7825 */ /* 0x000fc800078e0212 */
[--C-:B------:R-:W-:Y:S01]  /*84f0*/  IMAD.WIDE R14, R29, 0x10, R18.reuse ;  /* 0x000000101d0e7825 */ /* 0x100fe200078e0212 */
[----:B----4-:R-:W-:Y:S02]  /*8500*/  ISETP.GE.AND P5, PT, R36, R25, PT ;  /* 0x000000192400720c */ /* 0x010fe40003fa6270 */
[----:B------:R0:W2:Y:S01]  /*8510*/  LDG.E R25, desc[UR8][R10.64] ;  /* 0x000000080a197981 */ /* 0x0000a2000c1e1900 */
[----:B------:R-:W-:-:S03]  /*8520*/  IMAD.WIDE R38, R6, 0x10, R18 ;  /* 0x0000001006267825 */ /* 0x000fc600078e0212 */
[----:B------:R-:W2:Y:S04]  /*8530*/  LDG.E R36, desc[UR8][R44.64] ;  /* 0x000000082c247981 */ /* 0x000ea8000c1e1900 */
[----:B------:R1:W4:Y:S04]  /*8540*/  LDG.E R15, desc[UR8][R14.64] ;  /* 0x000000080e0f7981 */ /* 0x000328000c1e1900 */
[----:B------:R5:W4:Y:S01]  /*8550*/  LDG.E R10, desc[UR8][R38.64] ;  /* 0x00000008260a7981 */ /* 0x000b22000c1e1900 */
[----:B0-----:R-:W-:Y:S02]  /*8560*/  SEL R11, R34, R21, !P3 ;  /* 0x00000015220b7207 */ /* 0x001fe40005800000 */
[----:B------:R-:W-:-:S02]  /*8570*/  SEL R21, R37, R28, !P1 ;  /* 0x0000001c25157207 */ /* 0x000fc40004800000 */
[----:B------:R-:W-:Y:S02]  /*8580*/  SEL R28, R28, R37, !P1 ;  /* 0x000000251c1c7207 */ /* 0x000fe40004800000 */
[----:B-1----:R-:W-:-:S05]  /*8590*/  SEL R14, R3, R32, !P0 ;  /* 0x00000020030e7207 */ /* 0x002fca0004000000 */
[----:B-----5:R-:W-:-:S04]  /*85a0*/  IMAD.WIDE R38, R14, 0x10, R18 ;  /* 0x000000100e267825 */ /* 0x020fc800078e0212 */
[----:B------:R-:W-:Y:S02]  /*85b0*/  IMAD.WIDE R34, R11, 0x10, R18 ;  /* 0x000000100b227825 */ /* 0x000fe400078e0212 */
[----:B------:R-:W5:Y:S04]  /*85c0*/  LDG.E R39, desc[UR8][R38.64] ;  /* 0x0000000826277981 */ /* 0x000f68000c1e1900 */
[----:B------:R-:W5:Y:S01]  /*85d0*/  LDG.E R34, desc[UR8][R34.64] ;  /* 0x0000000822227981 */ /* 0x000f62000c1e1900 */
[----:B---3--:R-:W-:Y:S02]  /*85e0*/  ISETP.GE.AND P1, PT, R12, R7, PT ;  /* 0x000000070c00720c */ /* 0x008fe40003f26270 */
[----:B------:R-:W-:-:S05]  /*85f0*/  SEL R7, R17, R0, !P4 ;  /* 0x0000000011077207 */ /* 0x000fca0006000000 */
[----:B------:R-:W-:Y:S01]  /*8600*/  IMAD.WIDE R44, R7, 0x10, R18 ;  /* 0x00000010072c7825 */ /* 0x000fe200078e0212 */
[----:B--2---:R-:W-:-:S03]  /*8610*/  ISETP.GE.AND P6, PT, R36, R25, PT ;  /* 0x000000192400720c */ /* 0x004fc60003fc6270 */
[----:B------:R-:W-:-:S06]  /*8620*/  IMAD.WIDE R36, R28, 0x10, R18 ;  /* 0x000000101c247825 */ /* 0x000fcc00078e0212 */
[----:B------:R-:W2:Y:S01]  /*8630*/  LDG.E R37, desc[UR8][R36.64] ;  /* 0x0000000824257981 */ /* 0x000ea2000c1e1900 */
[----:B----4-:R-:W-:-:S03]  /*8640*/  ISETP.GE.AND P3, PT, R10, R15, PT ;  /* 0x0000000f0a00720c */ /* 0x010fc60003f66270 */
[----:B------:R-:W5:Y:S01]  /*8650*/  LDG.E R10, desc[UR8][R44.64] ;  /* 0x000000082c0a7981 */ /* 0x000f62000c1e1900 */
[----:B------:R-:W-:Y:S02]  /*8660*/  SEL R15, R32, R3, !P0 ;  /* 0x00000003200f7207 */ /* 0x000fe40004000000 */
[----:B------:R-:W-:Y:S02]  /*8670*/  SEL R12, R4, R23, !P5 ;  /* 0x00000017040c7207 */ /* 0x000fe40006800000 */
[----:B------:R-:W-:Y:S01]  /*8680*/  SEL R3, R23, R4, !P5 ;  /* 0x0000000417037207 */ /* 0x000fe20006800000 */
[----:B------:R-:W-:-:S04]  /*8690*/  IMAD.WIDE R42, R15, 0x10, R18 ;  /* 0x000000100f2a7825 */ /* 0x000fc800078e0212 */
[--C-:B------:R-:W-:Y:S01]  /*86a0*/  IMAD.WIDE R40, R12, 0x10, R18.reuse ;  /* 0x000000100c287825 */ /* 0x100fe200078e0212 */
[----:B------:R-:W3:Y:S04]  /*86b0*/  LDG.E R31, desc[UR8][R42.64] ;  /* 0x000000082a1f7981 */ /* 0x000ee8000c1e1900 */
[----:B------:R0:W3:Y:S01]  /*86c0*/  LDG.E R32, desc[UR8][R40.64] ;  /* 0x0000000828207981 */ /* 0x0000e2000c1e1900 */
[----:B-----5:R-:W-:Y:S02]  /*86d0*/  ISETP.GE.AND P0, PT, R39, R10, PT ;  /* 0x0000000a2700720c */ /* 0x020fe40003f06270 */
[----:B------:R-:W-:Y:S02]  /*86e0*/  SEL R10, R24, R13, !P2 ;  /* 0x0000000d180a7207 */ /* 0x000fe40005000000 */
[----:B--2---:R-:W-:Y:S01]  /*86f0*/  ISETP.GE.AND P5, PT, R37, R34, PT ;  /* 0x000000222500720c */ /* 0x004fe20003fa6270 */
[----:B------:R-:W-:-:S04]  /*8700*/  IMAD.WIDE R36, R3, 0x10, R18 ;  /* 0x0000001003247825 */ /* 0x000fc800078e0212 */
[--C-:B------:R-:W-:Y:S01]  /*8710*/  IMAD.WIDE R34, R10, 0x10, R18.reuse ;  /* 0x000000100a227825 */ /* 0x100fe200078e0212 */
[----:B------:R1:W2:Y:S05]  /*8720*/  LDG.E R23, desc[UR8][R36.64] ;  /* 0x0000000824177981 */ /* 0x0002aa000c1e1900 */
[----:B------:R-:W2:Y:S01]  /*8730*/  LDG.E R34, desc[UR8][R34.64] ;  /* 0x0000000822227981 */ /* 0x000ea2000c1e1900 */
[----:B------:R-:W-:Y:S02]  /*8740*/  SEL R25, R13, R24, !P2 ;  /* 0x000000180d197207 */ /* 0x000fe40005000000 */
[----:B------:R-:W-:Y:S02]  /*8750*/  SEL R4, R30, R27, !P6 ;  /* 0x0000001b1e047207 */ /* 0x000fe40007000000 */
[----:B------:R-:W-:Y:S01]  /*8760*/  SEL R13, R27, R30, !P6 ;  /* 0x0000001e1b0d7207 */ /* 0x000fe20007000000 */
[----:B0-----:R-:W-:Y:S01]  /*8770*/  IMAD.WIDE R40, R25, 0x10, R18 ;  /* 0x0000001019287825 */ /* 0x001fe200078e0212 */
[----:B------:R-:W-:-:S03]  /*8780*/  SEL R30, R8, R9, !P1 ;  /* 0x00000009081e7207 */ /* 0x000fc60004800000 */
[--C-:B------:R-:W-:Y:S01]  /*8790*/  IMAD.WIDE R38, R4, 0x10, R18.reuse ;  /* 0x0000001004267825 */ /* 0x100fe200078e0212 */
[----:B---3--:R-:W-:Y:S02]  /*87a0*/  ISETP.GE.AND P2, PT, R32, R31, PT ;  /* 0x0000001f2000720c */ /* 0x008fe40003f46270 */
[----:B------:R0:W3:Y:S01]  /*87b0*/  LDG.E R31, desc[UR8][R40.64] ;  /* 0x00000008281f7981 */ /* 0x0000e2000c1e1900 */
[----:B-1----:R-:W-:-:S03]  /*87c0*/  IMAD.WIDE R36, R13, 0x10, R18 ;  /* 0x000000100d247825 */ /* 0x002fc600078e0212 */
[----:B------:R1:W3:Y:S04]  /*87d0*/  LDG.E R32, desc[UR8][R38.64] ;  /* 0x0000000826207981 */ /* 0x0002e8000c1e1900 */
[----:B------:R4:W5:Y:S01]  /*87e0*/  LDG.E R27, desc[UR8][R36.64] ;  /* 0x00000008241b7981 */ /* 0x000962000c1e1900 */
[----:B--2---:R-:W-:Y:S01]  /*87f0*/  ISETP.GE.AND P6, PT, R34, R23, PT ;  /* 0x000000172200720c */ /* 0x004fe20003fc6270 */
[----:B------:R-:W-:-:S06]  /*8800*/  IMAD.WIDE R34, R30, 0x10, R18 ;  /* 0x000000101e227825 */ /* 0x000fcc00078e0212 */
[----:B------:R-:W5:Y:S01]  /*8810*/  LDG.E R34, desc[UR8][R34.64] ;  /* 0x0000000822227981 */ /* 0x000f62000c1e1900 */
[----:B------:R-:W-:Y:S02]  /*8820*/  SEL R23, R9, R8, !P1 ;  /* 0x0000000809177207 */ /* 0x000fe40004800000 */
[----:B------:R-:W-:-:S03]  /*8830*/  SEL R24, R6, R29, !P3 ;  /* 0x0000001d06187207 */ /* 0x000fc60005800000 */
[----:B0-----:R-:W-:-:S04]  /*8840*/  IMAD.WIDE R40, R23, 0x10, R18 ;  /* 0x0000001017287825 */ /* 0x001fc800078e0212 */
[----:B-1----:R-:W-:Y:S01]  /*8850*/  IMAD.WIDE R38, R24, 0x10, R18 ;  /* 0x0000001018267825 */ /* 0x002fe200078e0212 */
[----:B------:R-:W-:Y:S02]  /*8860*/  SEL R9, R29, R6, !P3 ;  /* 0x000000061d097207 */ /* 0x000fe40005800000 */
[----:B---3--:R-:W-:Y:S01]  /*8870*/  ISETP.GE.AND P1, PT, R32, R31, PT ;  /* 0x0000001f2000720c */ /* 0x008fe20003f26270 */
[----:B------:R-:W2:Y:S01]  /*8880*/  LDG.E R29, desc[UR8][R40.64] ;  /* 0x00000008281d7981 */ /* 0x000ea2000c1e1900 */
[----:B------:R-:W-:-:S03]  /*8890*/  SEL R8, R28, R11, !P5 ;  /* 0x0000000b1c087207 */ /* 0x000fc60006800000 */
[----:B------:R-:W2:Y:S01]  /*88a0*/  LDG.E R32, desc[UR8][R38.64] ;  /* 0x0000000826207981 */ /* 0x000ea2000c1e1900 */
[----:B----4-:R-:W-:Y:S01]  /*88b0*/  IMAD.WIDE R36, R9, 0x10, R18 ;  /* 0x0000001009247825 */ /* 0x010fe200078e0212 */
[----:B-----5:R-:W-:-:S03]  /*88c0*/  ISETP.GE.AND P3, PT, R34, R27, PT ;  /* 0x0000001b2200720c */ /* 0x020fc60003f66270 */
[--C-:B------:R-:W-:Y:S01]  /*88d0*/  IMAD.WIDE R34, R8, 0x10, R18.reuse ;  /* 0x0000001008227825 */ /* 0x100fe200078e0212 */
[----:B------:R0:W3:Y:S05]  /*88e0*/  LDG.E R27, desc[UR8][R36.64] ;  /* 0x00000008241b7981 */ /* 0x0000ea000c1e1900 */
[----:B------:R-:W3:Y:S01]  /*88f0*/  LDG.E R34, desc[UR8][R34.64] ;  /* 0x0000000822227981 */ /* 0x000ee2000c1e1900 */
[----:B------:R-:W-:Y:S01]  /*8900*/  SEL R6, R11, R28, !P5 ;  /* 0x0000001c0b067207 */ /* 0x000fe20006800000 */
[----:B------:R-:W-:-:S04]  /*8910*/  IMAD.WIDE R44, R21, 0x10, R18 ;  /* 0x00000010152c7825 */ /* 0x000fc800078e0212 */
[----:B------:R-:W-:Y:S01]  /*8920*/  IMAD.WIDE R42, R6, 0x10, R18 ;  /* 0x00000010062a7825 */ /* 0x000fe200078e0212 */
[----:B------:R-:W-:Y:S02]  /*8930*/  SEL R11, R0, R17, !P4 ;  /* 0x00000011000b7207 */ /* 0x000fe40006000000 */
[----:B------:R-:W4:Y:S01]  /*8940*/  LDG.E R17, desc[UR8][R44.64] ;  /* 0x000000082c117981 */ /* 0x000f22000c1e1900 */
[----:B--2---:R-:W-:-:S03]  /*8950*/  ISETP.GE.AND P5, PT, R32, R29, PT ;  /* 0x0000001d2000720c */ /* 0x004fc60003fa6270 */
[----:B------:R-:W4:Y:S01]  /*8960*/  LDG.E R32, desc[UR8][R42.64] ;  /* 0x000000082a207981 */ /* 0x000f22000c1e1900 */
[----:B------:R-:W-:Y:S01]  /*8970*/  SEL R28, R14, R7, !P0 ;  /* 0x000000070e1c7207 */ /* 0x000fe20004000000 */
[----:B------:R-:W-:Y:S01]  /*8980*/  IMAD.WIDE R40, R11, 0x10, R18 ;  /* 0x000000100b287825 */ /* 0x000fe200078e0212 */
[----:B------:R-:W-:-:S03]  /*8990*/  SEL R7, R7, R14, !P0 ;  /* 0x0000000e07077207 */ /* 0x000fc60004000000 */
[--C-:B------:R-:W-:Y:S01]  /*89a0*/  IMAD.WIDE R38, R28, 0x10, R18.reuse ;  /* 0x000000101c267825 */ /* 0x100fe200078e0212 */
[----:B------:R-:W-:Y:S01]  /*89b0*/  SEL R14, R12, R15, !P2 ;  /* 0x0000000f0c0e7207 */ /* 0x000fe20005000000 */
[----:B------:R-:W2:Y:S04]  /*89c0*/  LDG.E R0, desc[UR8][R40.64] ;  /* 0x0000000828007981 */ /* 0x000ea8000c1e1900 */
[----:B------:R-:W2:Y:S01]  /*89d0*/  LDG.E R29, desc[UR8][R38.64] ;  /* 0x00000008261d7981 */ /* 0x000ea2000c1e1900 */
[----:B0-----:R-:W-:Y:S01]  /*89e0*/  IMAD.WIDE R36, R14, 0x10, R18 ;  /* 0x000000100e247825 */ /* 0x001fe200078e0212 */
[----:B---3--:R-:W-:-:S03]  /*89f0*/  ISETP.GE.AND P0, PT, R34, R27, PT ;  /* 0x0000001b2200720c */ /* 0x008fc60003f06270 */
[----:B------:R-:W-:Y:S01]  /*8a00*/  IMAD.WIDE R34, R7, 0x10, R18 ;  /* 0x0000001007227825 */ /* 0x000fe200078e0212 */
[----:B------:R0:W3:Y:S05]  /*8a10*/  LDG.E R27, desc[UR8][R36.64] ;  /* 0x00000008241b7981 */ /* 0x0000ea000c1e1900 */
[----:B------:R-:W3:Y:S01]  /*8a20*/  LDG.E R34, desc[UR8][R34.64] ;  /* 0x0000000822227981 */ /* 0x000ee2000c1e1900 */
[----:B----4-:R-:W-:Y:S02]  /*8a30*/  ISETP.GE.AND P4, PT, R17, R32, PT ;  /* 0x000000201100720c */ /* 0x010fe40003f86270 */
[----:B------:R-:W-:Y:S02]  /*8a40*/  SEL R17, R15, R12, !P2 ;  /* 0x0000000c0f117207 */ /* 0x000fe40005000000 */
[----:B------:R-:W-:-:S02]  /*8a50*/  SEL R12, R10, R3, !P6 ;  /* 0x000000030a0c7207 */ /* 0x000fc40007000000 */
[----:B------:R-:W-:Y:S01]  /*8a60*/  SEL R3, R3, R10, !P6 ;  /* 0x0000000a03037207 */ /* 0x000fe20007000000 */
[----:B------:R-:W-:Y:S01]  /*8a70*/  IMAD.WIDE R44, R17, 0x10, R18 ;  /* 0x00000010112c7825 */ /* 0x000fe200078e0212 */
[----:B------:R-:W-:-:S03]  /*8a80*/  SEL R10, R4, R25, !P1 ;  /* 0x00000019040a7207 */ /* 0x000fc60004800000 */
[--C-:B------:R-:W-:Y:S01]  /*8a90*/  IMAD.WIDE R42, R12, 0x10, R18.reuse ;  /* 0x000000100c2a7825 */ /* 0x100fe200078e0212 */
[----:B------:R-:W-:Y:S02]  /*8aa0*/  SEL R25, R25, R4, !P1 ;  /* 0x0000000419197207 */ /* 0x000fe40004800000 */
[----:B--2---:R-:W-:Y:S02]  /*8ab0*/  ISETP.GE.AND P2, PT, R29, R0, PT ;  /* 0x000000001d00720c */ /* 0x004fe40003f46270 */
[----:B------:R-:W-:Y:S01]  /*8ac0*/  SEL R4, R30, R13, !P3 ;  /* 0x0000000d1e047207 */ /* 0x000fe20005800000 */
[----:B------:R-:W2:Y:S01]  /*8ad0*/  LDG.E R29, desc[UR8][R44.64] ;  /* 0x000000082c1d7981 */ /* 0x000ea2000c1e1900 */
[----:B0-----:R-:W-:-:S03]  /*8ae0*/  IMAD.WIDE R36, R25, 0x10, R18 ;  /* 0x0000001019247825 */ /* 0x001fc600078e0212 */
[----:B------:R-:W2:Y:S01]  /*8af0*/  LDG.E R0, desc[UR8][R42.64] ;  /* 0x000000082a007981 */ /* 0x000ea2000c1e1900 */
[----:B------:R-:W-:-:S03]  /*8b00*/  IMAD.WIDE R38, R4, 0x10, R18 ;  /* 0x0000001004267825 */ /* 0x000fc600078e0212 */
[----:B------:R-:W4:Y:S01]  /*8b10*/  LDG.E R36, desc[UR8][R36.64] ;  /* 0x0000000824247981 */ /* 0x000f22000c1e1900 */
[----:B------:R-:W-:-:S05]  /*8b20*/  IMAD.WIDE R40, R3, 0x10, R18 ;  /* 0x0000001003287825 */ /* 0x000fca00078e0212 */
[----:B------:R-:W5:Y:S01]  /*8b30*/  LDG.E R15, desc[UR8][R40.64] ;  /* 0x00000008280f7981 */ /* 0x000f62000c1e1900 */
[----:B---3--:R-:W-:-:S03]  /*8b40*/  ISETP.GE.AND P6, PT, R27, R34, PT ;  /* 0x000000221b00720c */ /* 0x008fc60003fc6270 */
[----:B------:R-:W4:Y:S01]  /*8b50*/  LDG.E R27, desc[UR8][R38.64] ;  /* 0x00000008261b7981 */ /* 0x000f22000c1e1900 */
[----:B------:R-:W-:-:S05]  /*8b60*/  IMAD.WIDE R34, R10, 0x10, R18 ;  /* 0x000000100a227825 */ /* 0x000fca00078e0212 */
[----:B------:R-:W5:Y:S01]  /*8b70*/  LDG.E R32, desc[UR8][R34.64] ;  /* 0x0000000822207981 */ /* 0x000f62000c1e1900 */
[----:B------:R-:W-:-:S05]  /*8b80*/  SEL R13, R13, R30, !P3 ;  /* 0x0000001e0d0d7207 */ /* 0x000fca0005800000 */
[----:B------:R-:W-:-:S05]  /*8b90*/  IMAD.WIDE R30, R13, 0x10, R18 ;  /* 0x000000100d1e7825 */ /* 0x000fca00078e0212 */
[----:B------:R0:W3:Y:S01]  /*8ba0*/  LDG.E R34, desc[UR8][R30.64] ;  /* 0x000000081e227981 */ /* 0x0000e2000c1e1900 */
[----:B--2---:R-:W-:Y:S02]  /*8bb0*/  ISETP.GE.AND P1, PT, R0, R29, PT ;  /* 0x0000001d0000720c */ /* 0x004fe40003f26270 */
[----:B------:R-:W-:Y:S02]  /*8bc0*/  SEL R0, R24, R23, !P5 ;  /* 0x0000001718007207 */ /* 0x000fe40006800000 */
[----:B------:R-:W-:Y:S02]  /*8bd0*/  SEL R23, R23, R24, !P5 ;  /* 0x0000001817177207 */ /* 0x000fe40006800000 */
[----:B------:R-:W-:Y:S02]  /*8be0*/  SEL R24, R8, R9, !P0 ;  /* 0x0000000908187207 */ /* 0x000fe40004000000 */
[----:B------:R-:W-:Y:S02]  /*8bf0*/  SEL R9, R9, R8, !P0 ;  /* 0x0000000809097207 */ /* 0x000fe40004000000 */
[----:B------:R-:W-:-:S03]  /*8c00*/  SEL R8, R21, R6, !P4 ;  /* 0x0000000615087207 */ /* 0x000fc60006000000 */
[----:B0-----:R-:W-:-:S04]  /*8c10*/  IMAD.WIDE R30, R9, 0x10, R18 ;  /* 0x00000010091e7825 */ /* 0x001fc800078e0212 */
[--C-:B------:R-:W-:Y:S02]  /*8c20*/  IMAD.WIDE R42, R0, 0x10, R18.reuse ;  /* 0x00000010002a7825 */ /* 0x100fe400078e0212 */
[----:B------:R-:W2:Y:S02]  /*8c30*/  LDG.E R30, desc[UR8][R30.64] ;  /* 0x000000081e1e7981 */ /* 0x000ea4000c1e1900 */
[----:B------:R-:W-:-:S04]  /*8c40*/  IMAD.WIDE R40, R23, 0x10, R18 ;  /* 0x0000001017287825 */ /* 0x000fc800078e0212 */
[----:B------:R-:W-:Y:S01]  /*8c50*/  IMAD.WIDE R38, R24, 0x10, R18 ;  /* 0x0000001018267825 */ /* 0x000fe200078e0212 */
[----:B----4-:R-:W-:-:S03]  /*8c60*/  ISETP.GE.AND P0, PT, R27, R36, PT ;  /* 0x000000241b00720c */ /* 0x010fc60003f06270 */
[----:B------:R-:W-:Y:S01]  /*8c70*/  IMAD.WIDE R36, R8, 0x10, R18 ;  /* 0x0000001008247825 */ /* 0x000fe200078e0212 */
[----:B------:R-:W4:Y:S04]  /*8c80*/  LDG.E R27, desc[UR8][R40.64] ;  /* 0x00000008281b7981 */ /* 0x000f28000c1e1900 */
[----:B------:R-:W2:Y:S01]  /*8c90*/  LDG.E R29, desc[UR8][R36.64] ;  /* 0x00000008241d7981 */ /* 0x000ea2000c1e1900 */
[----:B-----5:R-:W-:-:S03]  /*8ca0*/  ISETP.GE.AND P3, PT, R32, R15, PT ;  /* 0x0000000f2000720c */ /* 0x020fc60003f66270 */
[----:B------:R-:W3:Y:S04]  /*8cb0*/  LDG.E R15, desc[UR8][R42.64] ;  /* 0x000000082a0f7981 */ /* 0x000ee8000c1e1900 */
[----:B------:R0:W4:Y:S01]  /*8cc0*/  LDG.E R32, desc[UR8][R38.64] ;  /* 0x0000000826207981 */ /* 0x000122000c1e1900 */
[----:B------:R-:W-:Y:S02]  /*8cd0*/  SEL R21, R6, R21, !P4 ;  /* 0x0000001506157207 */ /* 0x000fe40006000000 */
[----:B------:R-:W-:Y:S02]  /*8ce0*/  SEL R6, R14, R7, !P6 ;  /* 0x000000070e067207 */ /* 0x000fe40007000000 */
[----:B------:R-:W-:Y:S02]  /*8cf0*/  SEL R7, R7, R14, !P6 ;  /* 0x0000000e07077207 */ /* 0x000fe40007000000 */
[----:B------:R-:W-:-:S03]  /*8d00*/  SEL R14, R12, R17, !P1 ;  /* 0x000000110c0e7207 */ /* 0x000fc60004800000 */
[----:B0-----:R-:W-:Y:S01]  /*8d10*/  IMAD.WIDE R38, R7, 0x10, R18 ;  /* 0x0000001007267825 */ /* 0x001fe200078e0212 */
[----:B--2---:R-:W-:-:S03]  /*8d20*/  ISETP.GE.AND P6, PT, R29, R30, PT ;  /* 0x0000001e1d00720c */ /* 0x004fc60003fc6270 */
[--C-:B------:R-:W-:Y:S01]  /*8d30*/  IMAD.WIDE R30, R14, 0x10, R18.reuse ;  /* 0x000000100e1e7825 */ /* 0x100fe200078e0212 */
[----:B------:R-:W2:Y:S01]  /*8d40*/  LDG.E R29, desc[UR8][R38.64] ;  /* 0x00000008261d7981 */ /* 0x000ea2000c1e1900 */
[----:B---3--:R-:W-:Y:S02]  /*8d50*/  ISETP.GE.AND P5, PT, R15, R34, PT ;  /* 0x000000220f00720c */ /* 0x008fe40003fa6270 */
[----:B------:R-:W-:Y:S02]  /*8d60*/  SEL R15, R11, R28, !P2 ;  /* 0x0000001c0b0f7207 */ /* 0x000fe40005000000 */
[----:B------:R-:W2:Y:S01]  /*8d70*/  LDG.E R30, desc[UR8][R30.64] ;  /* 0x000000081e1e7981 */ /* 0x000ea2000c1e1900 */
[----:B------:R-:W-:-:S04]  /*8d80*/  IMAD.WIDE R34, R6, 0x10, R18 ;  /* 0x0000001006227825 */ /* 0x000fc800078e0212 */
[----:B------:R-:W-:Y:S01]  /*8d90*/  IMAD.WIDE R40, R15, 0x10, R18 ;  /* 0x000000100f287825 */ /* 0x000fe200078e0212 */
[----:B----4-:R-:W-:Y:S02]  /*8da0*/  ISETP.GE.AND P4, PT, R32, R27, PT ;  /* 0x0000001b2000720c */ /* 0x010fe40003f86270 */
[----:B------:R0:W3:Y:S04]  /*8db0*/  LDG.E R32, desc[UR8][R34.64] ;  /* 0x0000000822207981 */ /* 0x0000e8000c1e1900 */
[----:B------:R1:W3:Y:S01]  /*8dc0*/  LDG.E R27, desc[UR8][R40.64] ;  /* 0x00000008281b7981 */ /* 0x0002e2000c1e1900 */
[----:B------:R-:W-:Y:S02]  /*8dd0*/  SEL R17, R17, R12, !P1 ;  /* 0x0000000c11117207 */ /* 0x000fe40004800000 */
[----:B------:R-:W-:-:S02]  /*8de0*/  SEL R12, R10, R3, !P3 ;  /* 0x000000030a0c7207 */ /* 0x000fc40005800000 */
[----:B------:R-:W-:Y:S02]  /*8df0*/  SEL R3, R3, R10, !P3 ;  /* 0x0000000a03037207 */ /* 0x000fe40005800000 */
[----:B------:R-:W-:Y:S01]  /*8e00*/  SEL R10, R4, R25, !P0 ;  /* 0x00000019040a7207 */ /* 0x000fe20004000000 */
[----:B0-----:R-:W-:-:S04]  /*8e10*/  IMAD.WIDE R34, R12, 0x10, R18 ;  /* 0x000000100c227825 */ /* 0x001fc800078e0212 */
[--C-:B-1----:R-:W-:Y:S02]  /*8e20*/  IMAD.WIDE R40, R3, 0x10, R18.reuse ;  /* 0x0000001003287825 */ /* 0x102fe400078e0212 */
[----:B------:R-:W4:Y:S02]  /*8e30*/  LDG.E R35, desc[UR8][R34.64] ;  /* 0x0000000822237981 */ /* 0x000f24000c1e1900 */
[----:B------:R-:W-:Y:S01]  /*8e40*/  IMAD.WIDE R36, R17, 0x10, R18 ;  /* 0x0000001011247825 */ /* 0x000fe200078e0212 */
[----:B--2---:R-:W-:-:S03]  /*8e50*/  ISETP.GE.AND P3, PT, R30, R29, PT ;  /* 0x0000001d1e00720c */ /* 0x004fc60003f66270 */
[----:B------:R-:W-:-:S06]  /*8e60*/  IMAD.WIDE R30, R10, 0x10, R18 ;  /* 0x000000100a1e7825 */ /* 0x000fcc00078e0212 */
[----:B------:R-:W2:Y:S01]  /*8e70*/  LDG.E R30, desc[UR8][R30.64] ;  /* 0x000000081e1e7981 */ /* 0x000ea2000c1e1900 */
[----:B---3--:R-:W-:-:S03]  /*8e80*/  ISETP.GE.AND P1, PT, R32, R27, PT ;  /* 0x0000001b2000720c */ /* 0x008fc60003f26270 */
[----:B------:R-:W2:Y:S04]  /*8e90*/  LDG.E R27, desc[UR8][R40.64] ;  /* 0x00000008281b7981 */ /* 0x000ea8000c1e1900 */
[----:B------:R0:W4:Y:S01]  /*8ea0*/  LDG.E R32, desc[UR8][R36.64] ;  /* 0x0000000824207981 */ /* 0x000122000c1e1900 */
[----:B------:R-:W-:Y:S02]  /*8eb0*/  SEL R25, R25, R4, !P0 ;  /* 0x0000000419197207 */ /* 0x000fe40004000000 */
[----:B------:R-:W-:Y:S02]  /*8ec0*/  SEL R4, R0, R13, !P5 ;  /* 0x0000000d00047207 */ /* 0x000fe40006800000 */
[----:B------:R-:W-:Y:S02]  /*8ed0*/  SEL R13, R13, R0, !P5 ;  /* 0x000000000d0d7207 */ /* 0x000fe40006800000 */
[----:B------:R-:W-:Y:S01]  /*8ee0*/  SEL R0, R24, R23, !P4 ;  /* 0x0000001718007207 */ /* 0x000fe20006000000 */
[----:B------:R-:W-:-:S04]  /*8ef0*/  IMAD.WIDE R38, R25, 0x10, R18 ;  /* 0x0000001019267825 */ /* 0x000fc800078e0212 */
[--C-:B0-----:R-:W-:Y:S01]  /*8f00*/  IMAD.WIDE R36, R4, 0x10, R18.reuse ;  /* 0x0000001004247825 */ /* 0x101fe200078e0212 */
[----:B------:R-:W3:Y:S01]  /*8f10*/  LDG.E R29, desc[UR8][R38.64] ;  /* 0x00000008261d7981 */ /* 0x000ee2000c1e1900 */
[----:B--2---:R-:W-:Y:S02]  /*8f20*/  ISETP.GE.AND P5, PT, R30, R27, PT ;  /* 0x0000001b1e00720c */ /* 0x004fe40003fa6270 */
[----:B------:R-:W-:Y:S01]  /*8f30*/  IMAD.WIDE R30, R0, 0x10, R18 ;  /* 0x00000010001e7825 */ /* 0x000fe200078e0212 */
[----:B----4-:R-:W-:-:S03]  /*8f40*/  ISETP.GE.AND P0, PT, R35, R32, PT ;  /* 0x000000202300720c */ /* 0x010fc60003f06270 */
[----:B------:R-:W-:Y:S01]  /*8f50*/  IMAD.WIDE R34, R13, 0x10, R18 ;  /* 0x000000100d227825 */ /* 0x000fe200078e0212 */
[----:B------:R-:W3:Y:S04]  /*8f60*/  LDG.E R32, desc[UR8][R36.64] ;  /* 0x0000000824207981 */ /* 0x000ee8000c1e1900 */
[----:B------:R0:W2:Y:S04]  /*8f70*/  LDG.E R27, desc[UR8][R34.64] ;  /* 0x00000008221b7981 */ /* 0x0000a8000c1e1900 */
[----:B------:R-:W2:Y:S01]  /*8f80*/  LDG.E R30, desc[UR8][R30.64] ;  /* 0x000000081e1e7981 */ /* 0x000ea2000c1e1900 */
[----:B------:R-:W-:-:S02]  /*8f90*/  SEL R11, R28, R11, !P2 ;  /* 0x0000000b1c0b7207 */ /* 0x000fc40005000000 */
[----:B------:R-:W-:Y:S02]  /*8fa0*/  SEL R28, R6, R15, !P1 ;  /* 0x0000000f061c7207 */ /* 0x000fe40004800000 */
[----:B------:R-:W-:Y:S02]  /*8fb0*/  SEL R23, R23, R24, !P4 ;  /* 0x0000001817177207 */ /* 0x000fe40006000000 */
[----:B------:R-:W-:Y:S01]  /*8fc0*/  SEL R24, R8, R9, !P6 ;  /* 0x0000000908187207 */ /* 0x000fe20007000000 */
[----:B0-----:R-:W-:Y:S01]  /*8fd0*/  IMAD.WIDE R34, R28, 0x10, R18 ;  /* 0x000000101c227825 */ /* 0x001fe200078e0212 */
[----:B------:R-:W-:-:S03]  /*8fe0*/  SEL R8, R9, R8, !P6 ;  /* 0x0000000809087207 */ /* 0x000fc60007000000 */
[--C-:B------:R-:W-:Y:S01]  /*8ff0*/  IMAD.WIDE R36, R24, 0x10, R18.reuse ;  /* 0x0000001018247825 */ /* 0x100fe200078e0212 */
[----:B------:R-:W4:Y:S03]  /*9000*/  LDG.E R9, desc[UR8][R34.64] ;  /* 0x0000000822097981 */ /* 0x000f26000c1e1900 */
[--C-:B------:R-:W-:Y:S02]  /*9010*/  IMAD.WIDE R42, R23, 0x10, R18.reuse ;  /* 0x00000010172a7825 */ /* 0x100fe400078e0212 */
[----:B------:R-:W5:Y:S02]  /*9020*/  LDG.E R36, desc[UR8][R36.64] ;  /* 0x0000000824247981 */ /* 0x000f64000c1e1900 */
[----:B------:R-:W-:-:S04]  /*9030*/  IMAD.WIDE R40, R21, 0x10, R18 ;  /* 0x0000001015287825 */ /* 0x000fc800078e0212 */
[----:B------:R-:W-:Y:S01]  /*9040*/  IMAD.WIDE R38, R8, 0x10, R18 ;  /* 0x0000001008267825 */ /* 0x000fe200078e0212 */
[----:B--2---:R-:W-:-:S03]  /*9050*/  ISETP.GE.AND P2, PT, R30, R27, PT ;  /* 0x0000001b1e00720c */ /* 0x004fc60003f46270 */
[----:B------:R-:W-:Y:S01]  /*9060*/  IMAD.WIDE R30, R11, 0x10, R18 ;  /* 0x000000100b1e7825 */ /* 0x000fe200078e0212 */
[----:B---3--:R-:W-:Y:S01]  /*9070*/  ISETP.GE.AND P6, PT, R32, R29, PT ;  /* 0x0000001d2000720c */ /* 0x008fe20003fc6270 */
[----:B------:R0:W2:Y:S04]  /*9080*/  LDG.E R27, desc[UR8][R38.64] ;  /* 0x00000008261b7981 */ /* 0x0000a8000c1e1900 */
[----:B------:R-:W4:Y:S04]  /*9090*/  LDG.E R30, desc[UR8][R30.64] ;  /* 0x000000081e1e7981 */ /* 0x000f28000c1e1900 */
[----:B------:R-:W5:Y:S04]  /*90a0*/  LDG.E R29, desc[UR8][R42.64] ;  /* 0x000000082a1d7981 */ /* 0x000f68000c1e1900 */
[----:B------:R-:W2:Y:S01]  /*90b0*/  LDG.E R32, desc[UR8][R40.64] ;  /* 0x0000000828207981 */ /* 0x000ea2000c1e1900 */
[----:B------:R-:W-:-:S02]  /*90c0*/  SEL R15, R15, R6, !P1 ;  /* 0x000000060f0f7207 */ /* 0x000fc40004800000 */
[----:B------:R-:W-:Y:S02]  /*90d0*/  SEL R6, R14, R7, !P3 ;  /* 0x000000070e067207 */ /* 0x000fe40005800000 */
[----:B------:R-:W-:Y:S02]  /*90e0*/  SEL R7, R7, R14, !P3 ;  /* 0x0000000e07077207 */ /* 0x000fe40005800000 */
[----:B------:R-:W-:Y:S02]  /*90f0*/  SEL R14, R12, R17, !P0 ;  /* 0x000000110c0e7207 */ /* 0x000fe40004000000 */
[----:B------:R-:W-:Y:S01]  /*9100*/  SEL R17, R17, R12, !P0 ;  /* 0x0000000c11117207 */ /* 0x000fe20004000000 */
[----:B0-----:R-:W-:Y:S01]  /*9110*/  IMAD.WIDE R38, R7, 0x10, R18 ;  /* 0x0000001007267825 */ /* 0x001fe200078e0212 */
[----:B------:R-:W-:-:S03]  /*9120*/  SEL R12, R10, R3, !P5 ;  /* 0x000000030a0c7207 */ /* 0x000fc60006800000 */
[----:B------:R-:W-:-:S06]  /*9130*/  IMAD.WIDE R34, R17, 0x10, R18 ;  /* 0x0000001011227825 */ /* 0x000fcc00078e0212 */
[----:B------:R-:W3:Y:S01]  /*9140*/  LDG.E R34, desc[UR8][R34.64] ;  /* 0x0000000822227981 */ /* 0x000ee2000c1e1900 */
[----:B----4-:R-:W-:Y:S01]  /*9150*/  ISETP.GE.AND P1, PT, R9, R30, PT ;  /* 0x0000001e0900720c */ /* 0x010fe20003f26270 */
[--C-:B------:R-:W-:Y:S02]  /*9160*/  IMAD.WIDE R30, R14, 0x10, R18.reuse ;  /* 0x000000100e1e7825 */ /* 0x100fe400078e0212 */
[----:B------:R0:W4:Y:S01]  /*9170*/  LDG.E R9, desc[UR8][R38.64] ;  /* 0x0000000826097981 */ /* 0x000122000c1e1900 */
[----:B-----5:R-:W-:Y:S01]  /*9180*/  ISETP.GE.AND P4, PT, R36, R29, PT ;  /* 0x0000001d2400720c */ /* 0x020fe20003f86270 */
[----:B------:R-:W-:Y:S02]  /*9190*/  IMAD.WIDE R36, R12, 0x10, R18 ;  /* 0x000000100c247825 */ /* 0x000fe400078e0212 */
[----:B------:R-:W4:Y:S01]  /*91a0*/  LDG.E R30, desc[UR8][R30.64] ;  /* 0x000000081e1e7981 */ /* 0x000f22000c1e1900 */
[----:B--2---:R-:W-:-:S03]  /*91b0*/  ISETP.GE.AND P3, PT, R32, R27, PT ;  /* 0x0000001b2000720c */ /* 0x004fc60003f66270 */
[----:B------:R1:W3:Y:S01]  /*91c0*/  LDG.E R27, desc[UR8][R36.64] ;  /* 0x00000008241b7981 */ /* 0x0002e2000c1e1900 */
[----:B------:R-:W-:Y:S02]  /*91d0*/  SEL R3, R3, R10, !P5 ;  /* 0x0000000a03037207 */ /* 0x000fe40006800000 */
[----:B------:R-:W-:Y:S01]  /*91e0*/  SEL R10, R4, R25, !P6 ;  /* 0x00000019040a7207 */ /* 0x000fe20007000000 */
[--C-:B------:R-:W-:Y:S01]  /*91f0*/  IMAD.WIDE R42, R15, 0x10, R18.reuse ;  /* 0x000000100f2a7825 */ /* 0x100fe200078e0212 */
[----:B------:R-:W-:Y:S02]  /*9200*/  SEL R25, R25, R4, !P6 ;  /* 0x0000000419197207 */ /* 0x000fe40007000000 */
[----:B------:R-:W-:Y:S01]  /*9210*/  SEL R4, R0, R13, !P2 ;  /* 0x0000000d00047207 */ /* 0x000fe20005000000 */
[--C-:B------:R-:W-:Y:S01]  /*9220*/  IMAD.WIDE R40, R6, 0x10, R18.reuse ;  /* 0x0000001006287825 */ /* 0x100fe200078e0212 */
[----:B------:R-:W-:Y:S01]  /*9230*/  SEL R13, R13, R0, !P2 ;  /* 0x000000000d0d7207 */ /* 0x000fe20005000000 */
[----:B------:R-:W2:Y:S01]  /*9240*/  LDG.E R29, desc[UR8][R42.64] ;  /* 0x000000082a1d7981 */ /* 0x000ea2000c1e1900 */
[----:B------:R-:W-:Y:S01]  /*9250*/  SEL R0, R24, R23, !P4 ;  /* 0x0000001718007207 */ /* 0x000fe20006000000 */
[----:B0-----:R-:W-:-:S02]  /*9260*/  IMAD.WIDE R38, R3, 0x10, R18 ;  /* 0x0000001003267825 */ /* 0x001fc400078e0212 */
[----:B------:R-:W2:Y:S02]  /*9270*/  LDG.E R32, desc[UR8][R40.64] ;  /* 0x0000000828207981 */ /* 0x000ea4000c1e1900 */
[----:B-1----:R-:W-:Y:S01]  /*9280*/  IMAD.WIDE R36, R0, 0x10, R18 ;  /* 0x0000001000247825 */ /* 0x002fe200078e0212 */
[----:B----4-:R-:W-:-:S03]  /*9290*/  ISETP.GE.AND P6, PT, R30, R9, PT ;  /* 0x000000091e00720c */ /* 0x010fc60003fc6270 */
[--C-:B------:R-:W-:Y:S01]  /*92a0*/  IMAD.WIDE R30, R10, 0x10, R18.reuse ;  /* 0x000000100a1e7825 */ /* 0x100fe200078e0212 */
[----:B------:R0:W4:Y:S01]  /*92b0*/  LDG.E R9, desc[UR8][R38.64] ;  /* 0x0000000826097981 */ /* 0x000122000c1e1900 */
[----:B---3--:R-:W-:Y:S02]  /*92c0*/  ISETP.GE.AND P2, PT, R27, R34, PT ;  /* 0x000000221b00720c */ /* 0x008fe40003f46270 */
[----:B------:R-:W-:Y:S01]  /*92d0*/  IMAD.WIDE R34, R13, 0x10, R18 ;  /* 0x000000100d227825 */ /* 0x000fe200078e0212 */
[----:B------:R-:W3:Y:S04]  /*92e0*/  LDG.E R27, desc[UR8][R36.64] ;  /* 0x00000008241b7981 */ /* 0x000ee8000c1e1900 */
[----:B------:R-:W4:Y:S04]  /*92f0*/  LDG.E R30, desc[UR8][R30.64] ;  /* 0x000000081e1e7981 */ /* 0x000f28000c1e1900 */
[----:B------:R-:W3:Y:S01]  /*9300*/  LDG.E R34, desc[UR8][R34.64] ;  /* 0x0000000822227981 */ /* 0x000ee2000c1e1900 */
[----:B------:R-:W-:-:S02]  /*9310*/  SEL R23, R23, R24, !P4 ;  /* 0x0000001817177207 */ /* 0x000fc40006000000 */
[----:B--2---:R-:W-:Y:S01]  /*9320*/  ISETP.GE.AND P0, PT, R32, R29, PT ;  /* 0x0000001d2000720c */ /* 0x004fe20003f06270 */
[----:B------:R-:W-:-:S04]  /*9330*/  IMAD.WIDE R40, R4, 0x10, R18 ;  /* 0x0000001004287825 */ /* 0x000fc800078e0212 */
[--C-:B0-----:R-:W-:Y:S01]  /*9340*/  IMAD.WIDE R38, R23, 0x10, R18.reuse ;  /* 0x0000001017267825 */ /* 0x101fe200078e0212 */
[----:B------:R0:W2:Y:S05]  /*9350*/  LDG.E R32, desc[UR8][R40.64] ;  /* 0x0000000828207981 */ /* 0x0000aa000c1e1900 */
[----:B------:R-:W5:Y:S01]  /*9360*/  LDG.E R38, desc[UR8][R38.64] ;  /* 0x0000000826267981 */ /* 0x000f62000c1e1900 */
[----:B------:R-:W-:-:S05]  /*9370*/  IMAD.WIDE R42, R25, 0x10, R18 ;  /* 0x00000010192a7825 */ /* 0x000fca00078e0212 */
[----:B------:R1:W2:Y:S01]  /*9380*/  LDG.E R29, desc[UR8][R42.64] ;  /* 0x000000082a1d7981 */ /* 0x0002a2000c1e1900 */
[----:B----4-:R-:W-:Y:S02]  /*9390*/  ISETP.GE.AND P4, PT, R30, R9, PT ;  /* 0x000000091e00720c */ /* 0x010fe40003f86270 */
[----:B------:R-:W-:Y:S02]  /*93a0*/  SEL R9, R8, R21, !P3 ;  /* 0x0000001508097207 */ /* 0x000fe40005800000 */
[----:B------:R-:W-:Y:S02]  /*93b0*/  SEL R30, R21, R8, !P3 ;  /* 0x00000008151e7207 */ /* 0x000fe40005800000 */
[----:B------:R-:W-:Y:S02]  /*93c0*/  SEL R8, R6, R15, !P0 ;  /* 0x0000000f06087207 */ /* 0x000fe40004000000 */
[----:B------:R-:W-:Y:S02]  /*93d0*/  SEL R21, R11, R28, !P1 ;  /* 0x0000001c0b157207 */ /* 0x000fe40004800000 */
[----:B---3--:R-:W-:Y:S01]  /*93e0*/  ISETP.GE.AND P5, PT, R27, R34, PT ;  /* 0x000000221b00720c */ /* 0x008fe20003fa6270 */
[----:B------:R-:W-:-:S04]  /*93f0*/  IMAD.WIDE R34, R8, 0x10, R18 ;  /* 0x0000001008227825 */ /* 0x000fc800078e0212 */
[--C-:B------:R-:W-:Y:S02]  /*9400*/  IMAD.WIDE R36, R21, 0x10, R18.reuse ;  /* 0x0000001015247825 */ /* 0x100fe400078e0212 */
[----:B------:R-:W3:Y:S02]  /*9410*/  LDG.E R35, desc[UR8][R34.64] ;  /* 0x0000000822237981 */ /* 0x000ee4000c1e1900 */
[----:B0-----:R-:W-:Y:S02]  /*9420*/  IMAD.WIDE R40, R30, 0x10, R18 ;  /* 0x000000101e287825 */ /* 0x001fe400078e0212 */
[----:B------:R-:W3:Y:S04]  /*9430*/  LDG.E R24, desc[UR8][R36.64] ;  /* 0x0000000824187981 */ /* 0x000ee8000c1e1900 */
[----:B------:R-:W5:Y:S01]  /*9440*/  LDG.E R41, desc[UR8][R40.64] ;  /* 0x0000000828297981 */ /* 0x000f62000c1e1900 */
[----:B------:R-:W-:-:S02]  /*9450*/  SEL R15, R15, R6, !P0 ;  /* 0x000000060f0f7207 */ /* 0x000fc40004000000 */
[----:B------:R-:W-:Y:S02]  /*9460*/  SEL R6, R14, R7, !P6 ;  /* 0x000000070e067207 */ /* 0x000fe40007000000 */
[----:B------:R-:W-:Y:S01]  /*9470*/  SEL R7, R7, R14, !P6 ;  /* 0x0000000e07077207 */ /* 0x000fe20007000000 */
[----:B-1----:R-:W-:Y:S01]  /*9480*/  IMAD.WIDE R42, R15, 0x10, R18 ;  /* 0x000000100f2a7825 */ /* 0x002fe200078e0212 */
[----:B--2---:R-:W-:-:S04]  /*9490*/  ISETP.GE.AND P3, PT, R32, R29, PT ;  /* 0x0000001d2000720c */ /* 0x004fc80003f66270 */
[----:B------:R-:W2:Y:S01]  /*94a0*/  LDG.E R27, desc[UR8][R42.64] ;  /* 0x000000082a1b7981 */ /* 0x000ea2000c1e1900 */
[----:B---3--:R-:W-:Y:S02]  /*94b0*/  ISETP.GE.AND P0, PT, R35, R24, PT ;  /* 0x000000182300720c */ /* 0x008fe40003f06270 */
[----:B------:R-:W-:Y:S02]  /*94c0*/  SEL R24, R12, R17, !P2 ;  /* 0x000000110c187207 */ /* 0x000fe40005000000 */
[----:B-----5:R-:W-:Y:S01]  /*94d0*/  ISETP.GE.AND P6, PT, R41, R38, PT ;  /* 0x000000262900720c */ /* 0x020fe20003fc6270 */
[----:B------:R-:W-:-:S04]  /*94e0*/  IMAD.WIDE R38, R7, 0x10, R18 ;  /* 0x0000001007267825 */ /* 0x000fc800078e0212 */
[--C-:B------:R-:W-:Y:S01]  /*94f0*/  IMAD.WIDE R36, R24, 0x10, R18.reuse ;  /* 0x0000001018247825 */ /* 0x100fe200078e0212 */
[----:B------:R-:W3:Y:S03]  /*9500*/  LDG.E R14, desc[UR8][R38.64] ;  /* 0x00000008260e7981 */ /* 0x000ee6000c1e1900 */
[----:B------:R-:W-:Y:S02]  /*9510*/  IMAD.WIDE R40, R6, 0x10, R18 ;  /* 0x0000001006287825 */ /* 0x000fe400078e0212 */
[----:B------:R-:W3:Y:S04]  /*9520*/  LDG.E R37, desc[UR8][R36.64] ;  /* 0x0000000824257981 */ /* 0x000ee8000c1e1900 */
[----:B------:R0:W2:Y:S01]  /*9530*/  LDG.E R32, desc[UR8][R40.64] ;  /* 0x0000000828207981 */ /* 0x0000a2000c1e1900 */
[----:B------:R-:W-:-:S02]  /*9540*/  SEL R17, R17, R12, !P2 ;  /* 0x0000000c11117207 */ /* 0x000fc40005000000 */
[----:B------:R-:W-:-:S05]  /*9550*/  SEL R12, R10, R3, !P4 ;  /* 0x000000030a0c7207 */ /* 0x000fca0006000000 */
[----:B------:R-:W-:-:S04]  /*9560*/  IMAD.WIDE R34, R12, 0x10, R18 ;  /* 0x000000100c227825 */ /* 0x000fc800078e0212 */
[----:B0-----:R-:W-:Y:S02]  /*9570*/  IMAD.WIDE R40, R17, 0x10, R18 ;  /* 0x0000001011287825 */ /* 0x001fe400078e0212 */
[----:B------:R-:W4:Y:S04]  /*9580*/  LDG.E R34, desc[UR8][R34.64] ;  /* 0x0000000822227981 */ /* 0x000f28000c1e1900 */
[----:B------:R0:W4:Y:S01]  /*9590*/  LDG.E R29, desc[UR8][R40.64] ;  /* 0x00000008281d7981 */ /* 0x000122000c1e1900 */
[----:B------:R-:W-:Y:S02]  /*95a0*/  SEL R3, R3, R10, !P4 ;  /* 0x0000000a03037207 */ /* 0x000fe40006000000 */
[----:B------:R-:W-:-:S03]  /*95b0*/  SEL R10, R4, R25, !P3 ;  /* 0x00000019040a7207 */ /* 0x000fc60005800000 */
[----:B------:R-:W-:Y:S01]  /*95c0*/  IMAD.WIDE R38, R3, 0x10, R18 ;  /* 0x0000001003267825 */ /* 0x000fe200078e0212 */
[----:B---3--:R-:W-:-:S03]  /*95d0*/  ISETP.GE.AND P4, PT, R37, R14, PT ;  /* 0x0000000e2500720c */ /* 0x008fc60003f86270 */
[----:B------:R-:W-:Y:S01]  /*95e0*/  IMAD.WIDE R36, R10, 0x10, R18 ;  /* 0x000000100a247825 */ /* 0x000fe200078e0212 */
[----:B--2---:R-:W-:Y:S02]  /*95f0*/  ISETP.GE.AND P2, PT, R32, R27, PT ;  /* 0x0000001b2000720c */ /* 0x004fe40003f46270 */
[----:B------:R1:W2:Y:S04]  /*9600*/  LDG.E R27, desc[UR8][R38.64] ;  /* 0x00000008261b7981 */ /* 0x0002a8000c1e1900 */
[----:B------:R3:W2:Y:S01]  /*9610*/  LDG.E R32, desc[UR8][R36.64] ;  /* 0x0000000824207981 */ /* 0x0006a2000c1e1900 */
[----:B------:R-:W-:Y:S02]  /*9620*/  SEL R14, R0, R13, !P5 ;  /* 0x0000000d000e7207 */ /* 0x000fe40006800000 */
[----:B------:R-:W-:-:S05]  /*9630*/  SEL R25, R25, R4, !P3 ;  /* 0x0000000419197207 */ /* 0x000fca0005800000 */
[----:B0-----:R-:W-:Y:S01]  /*9640*/  IMAD.WIDE R40, R25, 0x10, R18 ;  /* 0x0000001019287825 */ /* 0x001fe200078e0212 */
[----:B----4-:R-:W-:-:S03]  /*9650*/  ISETP.GE.AND P3, PT, R34, R29, PT ;  /* 0x0000001d2200720c */ /* 0x010fc60003f66270 */
[----:B------:R-:W-:Y:S01]  /*9660*/  IMAD.WIDE R34, R14, 0x10, R18 ;  /* 0x000000100e227825 */ /* 0x000fe200078e0212 */
[----:B------:R-:W4:Y:S01]  /*9670*/  LDG.E R29, desc[UR8][R40.64] ;  /* 0x00000008281d7981 */ /* 0x000f22000c1e1900 */
[----:B------:R-:W-:-:S04]  /*9680*/  SEL R13, R13, R0, !P5 ;  /* 0x000000000d0d7207 */ /* 0x000fc80006800000 */
[----:B------:R-:W4:Y:S01]  /*9690*/  LDG.E R34, desc[UR8][R34.64] ;  /* 0x0000000822227981 */ /* 0x000f22000c1e1900 */
[----:B------:R-:W-:Y:S01]  /*96a0*/  SEL R4, R30, R23, !P6 ;  /* 0x000000171e047207 */ /* 0x000fe20007000000 */
[----:B-1----:R-:W-:-:S04]  /*96b0*/  IMAD.WIDE R38, R13, 0x10, R18 ;  /* 0x000000100d267825 */ /* 0x002fc800078e0212 */
[--C-:B---3--:R-:W-:Y:S01]  /*96c0*/  IMAD.WIDE R36, R4, 0x10, R18.reuse ;  /* 0x0000001004247825 */ /* 0x108fe200078e0212 */
[----:B--2---:R-:W-:Y:S02]  /*96d0*/  ISETP.GE.AND P5, PT, R32, R27, PT ;  /* 0x0000001b2000720c */ /* 0x004fe40003fa6270 */
[----:B------:R-:W2:Y:S04]  /*96e0*/  LDG.E R27, desc[UR8][R38.64] ;  /* 0x00000008261b7981 */ /* 0x000ea8000c1e1900 */
[----:B------:R0:W2:Y:S01]  /*96f0*/  LDG.E R32, desc[UR8][R36.64] ;  /* 0x0000000824207981 */ /* 0x0000a2000c1e1900 */
[----:B------:R-:W-:Y:S01]  /*9700*/  SEL R0, R23, R30, !P6 ;  /* 0x0000001e17007207 */ /* 0x000fe20007000000 */
[----:B------:R-:W-:Y:S01]  /*9710*/  IMAD.WIDE R30, R9, 0x10, R18 ;  /* 0x00000010091e7825 */ /* 0x000fe200078e0212 */
[----:B------:R-:W-:-:S02]  /*9720*/  SEL R11, R28, R11, !P1 ;  /* 0x0000000b1c0b7207 */ /* 0x000fc40004800000 */
[----:B------:R-:W-:Y:S02]  /*9730*/  SEL R28, R8, R21, !P0 ;  /* 0x00000015081c7207 */ /* 0x000fe40004000000 */
[----:B------:R-:W-:Y:S02]  /*9740*/  SEL R21, R21, R8, !P0 ;  /* 0x0000000815157207 */ /* 0x000fe40004000000 */
[----:B------:R-:W-:Y:S02]  /*9750*/  SEL R8, R6, R15, !P2 ;  /* 0x0000000f06087207 */ /* 0x000fe40005000000 */
[----:B----4-:R-:W-:Y:S02]  /*9760*/  ISETP.GE.AND P6, PT, R34, R29, PT ;  /* 0x0000001d2200720c */ /* 0x010fe40003fc6270 */
[----:B------:R1:W3:Y:S01]  /*9770*/  LDG.E R29, desc[UR8][R30.64] ;  /* 0x000000081e1d7981 */ /* 0x0002e2000c1e1900 */
[----:B0-----:R-:W-:-:S04]  /*9780*/  IMAD.WIDE R36, R8, 0x10, R18 ;  /* 0x0000001008247825 */ /* 0x001fc800078e0212 */
[--C-:B------:R-:W-:Y:S01]  /*9790*/  IMAD.WIDE R34, R0, 0x10, R18.reuse ;  /* 0x0000001000227825 */ /* 0x100fe200078e0212 */
[----:B------:R0:W4:Y:S03]  /*97a0*/  LDG.E R23, desc[UR8][R36.64] ;  /* 0x0000000824177981 */ /* 0x000126000c1e1900 */
[--C-:B-1----:R-:W-:Y:S02]  /*97b0*/  IMAD.WIDE R30, R21, 0x10, R18.reuse ;  /* 0x00000010151e7825 */ /* 0x102fe400078e0212 */
[----:B------:R-:W3:Y:S02]  /*97c0*/  LDG.E R34, desc[UR8][R34.64] ;  /* 0x0000000822227981 */ /* 0x000ee4000c1e1900 */
[--C-:B------:R-:W-:Y:S02]  /*97d0*/  IMAD.WIDE R40, R11, 0x10, R18.reuse ;  /* 0x000000100b287825 */ /* 0x100fe400078e0212 */
[----:B------:R-:W4:Y:S02]  /*97e0*/  LDG.E R30, desc[UR8][R30.64] ;  /* 0x000000081e1e7981 */ /* 0x000f24000c1e1900 */
[----:B------:R-:W-:Y:S01]  /*97f0*/  IMAD.WIDE R38, R28, 0x10, R18 ;  /* 0x000000101c267825 */ /* 0x000fe200078e0212 */
[----:B--2---:R-:W-:-:S02]  /*9800*/  ISETP.GE.AND P0, PT, R32, R27, PT ;  /* 0x0000001b2000720c */ /* 0x004fc40003f06270 */
[----:B------:R1:W2:Y:S04]  /*9810*/  LDG.E R27, desc[UR8][R40.64] ;  /* 0x00000008281b7981 */ /* 0x0002a8000c1e1900 */
[----:B------:R5:W2:Y:S01]  /*9820*/  LDG.E R32, desc[UR8][R38.64] ;  /* 0x0000000826207981 */ /* 0x000aa2000c1e1900 */
[----:B------:R-:W-:Y:S02]  /*9830*/  SEL R15, R15, R6, !P2 ;  /* 0x000000060f0f7207 */ /* 0x000fe40005000000 */
[----:B------:R-:W-:Y:S02]  /*9840*/  SEL R6, R24, R7, !P4 ;  /* 0x0000000718067207 */ /* 0x000fe40006000000 */
[----:B------:R-:W-:Y:S02]  /*9850*/  SEL R7, R7, R24, !P4 ;  /* 0x0000001807077207 */ /* 0x000fe40006000000 */
[----:B------:R-:W-:-:S02]  /*9860*/  SEL R24, R12, R17, !P3 ;  /* 0x000000110c187207 */ /* 0x000fc40005800000 */
[----:B------:R-:W-:Y:S02]  /*9870*/  SEL R17, R17, R12, !P3 ;  /* 0x0000000c11117207 */ /* 0x000fe40005800000 */
[----:B------:R-:W-:Y:S01]  /*9880*/  SEL R12, R10, R3, !P5 ;  /* 0x000000030a0c7207 */ /* 0x000fe20006800000 */
[----:B------:R-:W-:-:S04]  /*9890*/  IMAD.WIDE R42, R6, 0x10, R18 ;  /* 0x00000010062a7825 */ /* 0x000fc800078e0212 */
[----:B0-----:R-:W-:Y:S01]  /*98a0*/  IMAD.WIDE R36, R12, 0x10, R18 ;  /* 0x000000100c247825 */ /* 0x001fe200078e0212 */
[----:B---3--:R-:W-:-:S03]  /*98b0*/  ISETP.GE.AND P1, PT, R29, R34, PT ;  /* 0x000000221d00720c */ /* 0x008fc60003f26270 */
[--C-:B------:R-:W-:Y:S01]  /*98c0*/  IMAD.WIDE R34, R15, 0x10, R18.reuse ;  /* 0x000000100f227825 */ /* 0x100fe200078e0212 */
[----:B------:R0:W3:Y:S01]  /*98d0*/  LDG.E R29, desc[UR8][R42.64] ;  /* 0x000000082a1d7981 */ /* 0x0000e2000c1e1900 */
[----:B----4-:R-:W-:Y:S02]  /*98e0*/  ISETP.GE.AND P3, PT, R23, R30, PT ;  /* 0x0000001e1700720c */ /* 0x010fe40003f66270 */
[--C-:B------:R-:W-:Y:S02]  /*98f0*/  IMAD.WIDE R30, R17, 0x10, R18.reuse ;  /* 0x00000010111e7825 */ /* 0x100fe400078e0212 */
[----:B------:R-:W3:Y:S04]  /*9900*/  LDG.E R34, desc[UR8][R34.64] ;  /* 0x0000000822227981 */ /* 0x000ee8000c1e1900 */
[----:B------:R-:W4:Y:S01]  /*9910*/  LDG.E R30, desc[UR8][R30.64] ;  /* 0x000000081e1e7981 */ /* 0x000f22000c1e1900 */
[----:B-1----:R-:W-:-:S04]  /*9920*/  IMAD.WIDE R40, R7, 0x10, R18 ;  /* 0x0000001007287825 */ /* 0x002fc800078e0212 */
[----:B-----5:R-:W-:Y:S01]  /*9930*/  IMAD.WIDE R38, R24, 0x10, R18 ;  /* 0x0000001018267825 */ /* 0x020fe200078e0212 */
[----:B------:R-:W5:Y:S01]  /*9940*/  LDG.E R23, desc[UR8][R40.64] ;  /* 0x0000000828177981 */ /* 0x000f62000c1e1900 */
[----:B--2---:R-:W-:-:S03]  /*9950*/  ISETP.GE.AND P2, PT, R32, R27, PT ;  /* 0x0000001b2000720c */ /* 0x004fc60003f46270 */
[----:B------:R1:W4:Y:S04]  /*9960*/  LDG.E R27, desc[UR8][R36.64] ;  /* 0x00000008241b7981 */ /* 0x000328000c1e1900 */
[----:B------:R2:W5:Y:S01]  /*9970*/  LDG.E R32, desc[UR8][R38.64] ;  /* 0x0000000826207981 */ /* 0x000562000c1e1900 */
[----:B------:R-:W-:Y:S02]  /*9980*/  SEL R3, R3, R10, !P5 ;  /* 0x0000000a03037207 */ /* 0x000fe40006800000 */
[----:B------:R-:W-:Y:S02]  /*9990*/  SEL R10, R14, R25, !P6 ;  /* 0x000000190e0a7207 */ /* 0x000fe40007000000 */
[----:B------:R-:W-:Y:S02]  /*99a0*/  SEL R25, R25, R14, !P6 ;  /* 0x0000000e19197207 */ /* 0x000fe40007000000 */
[----:B------:R-:W-:-:S02]  /*99b0*/  SEL R14, R4, R13, !P0 ;  /* 0x0000000d040e7207 */ /* 0x000fc40004000000 */
[----:B------:R-:W-:Y:S02]  /*99c0*/  SEL R13, R13, R4, !P0 ;  /* 0x000000040d0d7207 */ /* 0x000fe40004000000 */
[----:B------:R-:W-:Y:S01]  /*99d0*/  SEL R4, R9, R0, !P1 ;  /* 0x0000000009047207 */ /* 0x000fe20004800000 */
[----:B0-----:R-:W-:-:S04]  /*99e0*/  IMAD.WIDE R42, R10, 0x10, R18 ;  /* 0x000000100a2a7825 */ /* 0x001fc800078e0212 */
[----:B-1----:R-:W-:Y:S01]  /*99f0*/  IMAD.WIDE R36, R4, 0x10, R18 ;  /* 0x0000001004247825 */ /* 0x002fe200078e0212 */
[----:B---3--:R-:W-:-:S03]  /*9a00*/  ISETP.GE.AND P4, PT, R29, R34, PT ;  /* 0x000000221d00720c */ /* 0x008fc60003f86270 */
[--C-:B------:R-:W-:Y:S01]  /*9a10*/  IMAD.WIDE R34, R3, 0x10, R18.reuse ;  /* 0x0000001003227825 */ /* 0x100fe200078e0212 */
[----:B------:R-:W3:Y:S05]  /*9a20*/  LDG.E R29, desc[UR8][R36.64] ;  /* 0x00000008241d7981 */ /* 0x000eea000c1e1900 */
[----:B------:R-:W3:Y:S01]  /*9a30*/  LDG.E R34, desc[UR8][R34.64] ;  /* 0x0000000822227981 */ /* 0x000ee2000c1e1900 */
[----:B------:R-:W-:-:S04]  /*9a40*/  IMAD.WIDE R40, R25, 0x10, R18 ;  /* 0x0000001019287825 */ /* 0x000fc800078e0212 */
[----:B--2---:R-:W-:Y:S01]  /*9a50*/  IMAD.WIDE R38, R14, 0x10, R18 ;  /* 0x000000100e267825 */ /* 0x004fe200078e0212 */
[----:B----4-:R-:W-:-:S03]  /*9a60*/  ISETP.GE.AND P0, PT, R27, R30, PT ;  /* 0x0000001e1b00720c */ /* 0x010fc60003f06270 */
[----:B------:R-:W-:Y:S01]  /*9a70*/  IMAD.WIDE R30, R13, 0x10, R18 ;  /* 0x000000100d1e7825 */ /* 0x000fe200078e0212 */
[----:B------:R-:W2:Y:S01]  /*9a80*/  LDG.E R27, desc[UR8][R40.64] ;  /* 0x00000008281b7981 */ /* 0x000ea2000c1e1900 */
[----:B-----5:R-:W-:-:S03]  /*9a90*/  ISETP.GE.AND P5, PT, R32, R23, PT ;  /* 0x000000172000720c */ /* 0x020fc60003fa6270 */
[----:B------:R-:W3:Y:S04]  /*9aa0*/  LDG.E R23, desc[UR8][R42.64] ;  /* 0x000000082a177981 */ /* 0x000ee8000c1e1900 */
[----:B------:R-:W4:Y:S04]  /*9ab0*/  LDG.E R30, desc[UR8][R30.64] ;  /* 0x000000081e1e7981 */ /* 0x000f28000c1e1900 */
[----:B------:R0:W2:Y:S01]  /*9ac0*/  LDG.E R32, desc[UR8][R38.64] ;  /* 0x0000000826207981 */ /* 0x0000a2000c1e1900 */
[----:B------:R-:W-:Y:S02]  /*9ad0*/  SEL R9, R0, R9, !P1 ;  /* 0x0000000900097207 */ /* 0x000fe40004800000 */
[----:B------:R-:W-:-:S02]  /*9ae0*/  SEL R0, R8, R21, !P3 ;  /* 0x0000001508007207 */ /* 0x000fc40005800000 */
[----:B------:R-:W-:Y:S02]  /*9af0*/  SEL R21, R21, R8, !P3 ;  /* 0x0000000815157207 */ /* 0x000fe40005800000 */
[----:B------:R-:W-:-:S03]  /*9b00*/  SEL R8, R6, R15, !P4 ;  /* 0x0000000f06087207 */ /* 0x000fc60006000000 */
[--C-:B0-----:R-:W-:Y:S01]  /*9b10*/  IMAD.WIDE R38, R21, 0x10, R18.reuse ;  /* 0x0000001015267825 */ /* 0x101fe200078e0212 */
[----:B---3--:R-:W-:Y:S02]  /*9b20*/  ISETP.GE.AND P6, PT, R23, R34, PT ;  /* 0x000000221700720c */ /* 0x008fe40003fc6270 */
[----:B----4-:R-:W-:Y:S01]  /*9b30*/  ISETP.GE.AND P3, PT, R29, R30, PT ;  /* 0x0000001e1d00720c */ /* 0x010fe20003f66270 */
[--C-:B------:R-:W-:Y:S01]  /*9b40*/  IMAD.WIDE R30, R8, 0x10, R18.reuse ;  /* 0x00000010081e7825 */ /* 0x100fe200078e0212 */
[----:B------:R-:W-:Y:S01]  /*9b50*/  SEL R23, R11, R28, !P2 ;  /* 0x0000001c0b177207 */ /* 0x000fe20005000000 */
[----:B------:R-:W3:Y:S02]  /*9b60*/  LDG.E R29, desc[UR8][R38.64] ;  /* 0x00000008261d7981 */ /* 0x000ee4000c1e1900 */
[--C-:B------:R-:W-:Y:S02]  /*9b70*/  IMAD.WIDE R34, R0, 0x10, R18.reuse ;  /* 0x0000001000227825 */ /* 0x100fe400078e0212 */
[----:B------:R-:W3:Y:S02]  /*9b80*/  LDG.E R30, desc[UR8][R30.64] ;  /* 0x000000081e1e7981 */ /* 0x000ee4000c1e1900 */
[----:B------:R-:W-:Y:S01]  /*9b90*/  IMAD.WIDE R40, R23, 0x10, R18 ;  /* 0x0000001017287825 */ /* 0x000fe200078e0212 */
[----:B--2---:R-:W-:-:S02]  /*9ba0*/  ISETP.GE.AND P1, PT, R32, R27, PT ;  /* 0x0000001b2000720c */ /* 0x004fc40003f26270 */
[----:B------:R0:W2:Y:S04]  /*9bb0*/  LDG.E R32, desc[UR8][R34.64] ;  /* 0x0000000822207981 */ /* 0x0000a8000c1e1900 */
[----:B------:R1:W2:Y:S01]  /*9bc0*/  LDG.E R27, desc[UR8][R40.64] ;  /* 0x00000008281b7981 */ /* 0x0002a2000c1e1900 */
[----:B------:R-:W-:Y:S02]  /*9bd0*/  SEL R15, R15, R6, !P4 ;  /* 0x000000060f0f7207 */ /* 0x000fe40006000000 */
[----:B------:R-:W-:Y:S02]  /*9be0*/  SEL R6, R24, R7, !P5 ;  /* 0x0000000718067207 */ /* 0x000fe40006800000 */
[----:B------:R-:W-:Y:S02]  /*9bf0*/  SEL R7, R7, R24, !P5 ;  /* 0x0000001807077207 */ /* 0x000fe40006800000 */
[----:B------:R-:W-:Y:S01]  /*9c00*/  SEL R24, R12, R17, !P0 ;  /* 0x000000110c187207 */ /* 0x000fe20004000000 */
[----:B0-----:R-:W-:-:S04]  /*9c10*/  IMAD.WIDE R34, R6, 0x10, R18 ;  /* 0x0000001006227825 */ /* 0x001fc800078e0212 */
[--C-:B-1----:R-:W-:Y:S02]  /*9c20*/  IMAD.WIDE R40, R7, 0x10, R18.reuse ;  /* 0x0000001007287825 */ /* 0x102fe400078e0212 */
[----:B------:R-:W4:Y:S02]  /*9c30*/  LDG.E R35, desc[UR8][R34.64] ;  /* 0x0000000822237981 */ /* 0x000f24000c1e1900 */
[----:B------:R-:W-:Y:S01]  /*9c40*/  IMAD.WIDE R36, R15, 0x10, R18 ;  /* 0x000000100f247825 */ /* 0x000fe200078e0212 */
[----:B---3--:R-:W-:-:S03]  /*9c50*/  ISETP.GE.AND P4, PT, R30, R29, PT ;  /* 0x0000001d1e00720c */ /* 0x008fc60003f86270 */
[----:B------:R-:W-:-:S06]  /*9c60*/  IMAD.WIDE R30, R24, 0x10, R18 ;  /* 0x00000010181e7825 */ /* 0x000fcc00078e0212 */
[----:B------:R-:W3:Y:S01]  /*9c70*/  LDG.E R30, desc[UR8][R30.64] ;  /* 0x000000081e1e7981 */ /* 0x000ee2000c1e1900 */
[----:B--2---:R-:W-:-:S03]  /*9c80*/  ISETP.GE.AND P5, PT, R32, R27, PT ;  /* 0x0000001b2000720c */ /* 0x004fc60003fa6270 */
[----:B------:R-:W3:Y:S04]  /*9c90*/  LDG.E R27, desc[UR8][R40.64] ;  /* 0x00000008281b7981 */ /* 0x000ee8000c1e1900 */
[----:B------:R0:W4:Y:S01]  /*9ca0*/  LDG.E R32, desc[UR8][R36.64] ;  /* 0x0000000824207981 */ /* 0x000122000c1e1900 */
[----:B------:R-:W-:Y:S02]  /*9cb0*/  SEL R17, R17, R12, !P0 ;  /* 0x0000000c11117207 */ /* 0x000fe40004000000 */
[----:B------:R-:W-:Y:S02]  /*9cc0*/  SEL R12, R10, R3, !P6 ;  /* 0x000000030a0c7207 */ /* 0x000fe40007000000 */
[----:B------:R-:W-:Y:S02]  /*9cd0*/  SEL R3, R3, R10, !P6 ;  /* 0x0000000a03037207 */ /* 0x000fe40007000000 */
[----:B------:R-:W-:Y:S01]  /*9ce0*/  SEL R10, R14, R25, !P1 ;  /* 0x000000190e0a7207 */ /* 0x000fe20004800000 */
[----:B------:R-:W-:-:S04]  /*9cf0*/  IMAD.WIDE R38, R17, 0x10, R18 ;  /* 0x0000001011267825 */ /* 0x000fc800078e0212 */
[--C-:B0-----:R-:W-:Y:S01]  /*9d00*/  IMAD.WIDE R36, R12, 0x10, R18.reuse ;  /* 0x000000100c247825 */ /* 0x101fe200078e0212 */
[----:B------:R-:W2:Y:S01]  /*9d10*/  LDG.E R29, desc[UR8][R38.64] ;  /* 0x00000008261d7981 */ /* 0x000ea2000c1e1900 */
[----:B---3--:R-:W-:Y:S02]  /*9d20*/  ISETP.GE.AND P0, PT, R30, R27, PT ;  /* 0x0000001b1e00720c */ /* 0x008fe40003f06270 */
[----:B------:R-:W-:Y:S01]  /*9d30*/  IMAD.WIDE R30, R10, 0x10, R18 ;  /* 0x000000100a1e7825 */ /* 0x000fe200078e0212 */
[----:B----4-:R-:W-:-:S03]  /*9d40*/  ISETP.GE.AND P6, PT, R35, R32, PT ;  /* 0x000000202300720c */ /* 0x010fc60003fc6270 */
[----:B------:R-:W-:Y:S01]  /*9d50*/  IMAD.WIDE R34, R3, 0x10, R18 ;  /* 0x0000001003227825 */ /* 0x000fe200078e0212 */
[----:B------:R-:W2:Y:S04]  /*9d60*/  LDG.E R32, desc[UR8][R36.64] ;  /* 0x0000000824207981 */ /* 0x000ea8000c1e1900 */
[----:B------:R0:W3:Y:S04]  /*9d70*/  LDG.E R27, desc[UR8][R34.64] ;  /* 0x00000008221b7981 */ /* 0x0000e8000c1e1900 */
[----:B------:R-:W3:Y:S01]  /*9d80*/  LDG.E R30, desc[UR8][R30.64] ;  /* 0x000000081e1e7981 */ /* 0x000ee2000c1e1900 */
[----:B------:R-:W-:-:S02]  /*9d90*/  SEL R11, R28, R11, !P2 ;  /* 0x0000000b1c0b7207 */ /* 0x000fc40005000000 */
[----:B------:R-:W-:Y:S02]  /*9da0*/  SEL R25, R25, R14, !P1 ;  /* 0x0000000e19197207 */ /* 0x000fe40004800000 */
[----:B------:R-:W-:Y:S02]  /*9db0*/  SEL R14, R0, R23, !P5 ;  /* 0x00000017000e7207 */ /* 0x000fe40006800000 */
[----:B------:R-:W-:-:S03]  /*9dc0*/  SEL R28, R4, R13, !P3 ;  /* 0x0000000d041c7207 */ /* 0x000fc60005800000 */
[----:B0-----:R-:W-:Y:S01]  /*9dd0*/  IMAD.WIDE R34, R14, 0x10, R18 ;  /* 0x000000100e227825 */ /* 0x001fe200078e0212 */
[----:B------:R-:W-:-:S04]  /*9de0*/  SEL R4, R13, R4, !P3 ;  /* 0x000000040d047207 */ /* 0x000fc80005800000 */
[----:B------:R-:W4:Y:S01]  /*9df0*/  LDG.E R13, desc[UR8][R34.64] ;  /* 0x00000008220d7981 */ /* 0x000f22000c1e1900 */
[----:B------:R-:W-:-:S04]  /*9e00*/  IMAD.WIDE R36, R28, 0x10, R18 ;  /* 0x000000101c247825 */ /* 0x000fc800078e0212 */
[--C-:B------:R-:W-:Y:S02]  /*9e10*/  IMAD.WIDE R42, R25, 0x10, R18.reuse ;  /* 0x00000010192a7825 */ /* 0x100fe400078e0212 */
[----:B------:R-:W5:Y:S02]  /*9e20*/  LDG.E R36, desc[UR8][R36.64] ;  /* 0x0000000824247981 */ /* 0x000f64000c1e1900 */
[----:B------:R-:W-:-:S04]  /*9e30*/  IMAD.WIDE R40, R9, 0x10, R18 ;  /* 0x0000001009287825 */ /* 0x000fc800078e0212 */
[----:B------:R-:W-:Y:S01]  /*9e40*/  IMAD.WIDE R38, R4, 0x10, R18 ;  /* 0x0000001004267825 */ /* 0x000fe200078e0212 */
[----:B---3--:R-:W-:-:S03]  /*9e50*/  ISETP.GE.AND P1, PT, R30, R27, PT ;  /* 0x0000001b1e00720c */ /* 0x008fc60003f26270 */
[----:B------:R-:W-:Y:S01]  /*9e60*/  IMAD.WIDE R30, R11, 0x10, R18 ;  /* 0x000000100b1e7825 */ /* 0x000fe200078e0212 */
[----:B--2---:R-:W-:Y:S01]  /*9e70*/  ISETP.GE.AND P2, PT, R32, R29, PT ;  /* 0x0000001d2000720c */ /* 0x004fe20003f46270 */
[----:B------:R0:W2:Y:S04]  /*9e80*/  LDG.E R27, desc[UR8][R38.64] ;  /* 0x00000008261b7981 */ /* 0x0000a8000c1e1900 */
[----:B------:R-:W4:Y:S04]  /*9e90*/  LDG.E R30, desc[UR8][R30.64] ;  /* 0x000000081e1e7981 */ /* 0x000f28000c1e1900 */
[----:B------:R1:W5:Y:S04]  /*9ea0*/  LDG.E R29, desc[UR8][R42.64] ;  /* 0x000000082a1d7981 */ /* 0x000368000c1e1900 */
[----:B------:R3:W2:Y:S01]  /*9eb0*/  LDG.E R32, desc[UR8][R40.64] ;  /* 0x0000000828207981 */ /* 0x0006a2000c1e1900 */
[----:B------:R-:W-:-:S02]  /*9ec0*/  SEL R23, R23, R0, !P5 ;  /* 0x0000000017177207 */ /* 0x000fc40006800000 */
[----:B------:R-:W-:Y:S02]  /*9ed0*/  SEL R0, R8, R21, !P4 ;  /* 0x0000001508007207 */ /* 0x000fe40006000000 */
[----:B------:R-:W-:Y:S02]  /*9ee0*/  SEL R21, R21, R8, !P4 ;  /* 0x0000000815157207 */ /* 0x000fe40006000000 */
[----:B------:R-:W-:Y:S02]  /*9ef0*/  SEL R8, R6, R15, !P6 ;  /* 0x0000000f06087207 */ /* 0x000fe40007000000 */
[----:B------:R-:W-:Y:S01]  /*9f00*/  SEL R15, R15, R6, !P6 ;  /* 0x000000060f0f7207 */ /* 0x000fe20007000000 */
[----:B0-----:R-:W-:Y:S01]  /*9f10*/  IMAD.WIDE R38, R21, 0x10, R18 ;  /* 0x0000001015267825 */ /* 0x001fe200078e0212 */
[----:B------:R-:W-:-:S03]  /*9f20*/  SEL R6, R24, R7, !P0 ;  /* 0x0000000718067207 */ /* 0x000fc60004000000 */
[----:B------:R-:W-:-:S04]  /*9f30*/  IMAD.WIDE R34, R15, 0x10, R18 ;  /* 0x000000100f227825 */ /* 0x000fc800078e0212 */
[--C-:B-1----:R-:W-:Y:S02]  /*9f40*/  IMAD.WIDE R42, R23, 0x10, R18.reuse ;  /* 0x00000010172a7825 */ /* 0x102fe400078e0212 */
[----:B------:R-:W2:Y:S02]  /*9f50*/  LDG.E R34, desc[UR8][R34.64] ;  /* 0x0000000822227981 */ /* 0x000ea4000c1e1900 */
[----:B---3--:R-:W-:Y:S01]  /*9f60*/  IMAD.WIDE R40, R0, 0x10, R18 ;  /* 0x0000001000287825 */ /* 0x008fe200078e0212 */
[----:B----4-:R-:W-:-:S03]  /*9f70*/  ISETP.GE.AND P6, PT, R13, R30, PT ;  /* 0x0000001e0d00720c */ /* 0x010fc60003fc6270 */
[--C-:B------:R-:W-:Y:S01]  /*9f80*/  IMAD.WIDE R30, R8, 0x10, R18.reuse ;  /* 0x00000010081e7825 */ /* 0x100fe200078e0212 */
[----:B------:R0:W3:Y:S01]  /*9f90*/  LDG.E R13, desc[UR8][R38.64] ;  /* 0x00000008260d7981 */ /* 0x0000e2000c1e1900 */
[----:B-----5:R-:W-:Y:S02]  /*9fa0*/  ISETP.GE.AND P3, PT, R36, R29, PT ;  /* 0x0000001d2400720c */ /* 0x020fe40003f66270 */
[----:B------:R-:W-:Y:S01]  /*9fb0*/  IMAD.WIDE R36, R6, 0x10, R18 ;  /* 0x0000001006247825 */ /* 0x000fe200078e0212 */
[----:B------:R1:W4:Y:S04]  /*9fc0*/  LDG.E R29, desc[UR8][R42.64] ;  /* 0x000000082a1d7981 */ /* 0x000328000c1e1900 */
[----:B------:R-:W3:Y:S01]  /*9fd0*/  LDG.E R30, desc[UR8][R30.64] ;  /* 0x000000081e1e7981 */ /* 0x000ee2000c1e1900 */
[----:B--2---:R-:W-:-:S03]  /*9fe0*/  ISETP.GE.AND P4, PT, R32, R27, PT ;  /* 0x0000001b2000720c */ /* 0x004fc60003f86270 */
[----:B------:R-:W2:Y:S04]  /*9ff0*/  LDG.E R27, desc[UR8][R36.64] ;  /* 0x00000008241b7981 */ /* 0x000ea8000c1e1900 */
[----:B------:R5:W4:Y:S01]  /*a000*/  LDG.E R32, desc[UR8][R40.64] ;  /* 0x0000000828207981 */ /* 0x000b22000c1e1900 */
[----:B------:R-:W-:Y:S02]  /*a010*/  SEL R7, R7, R24, !P0 ;  /* 0x0000001807077207 */ /* 0x000fe40004000000 */
[----:B------:R-:W-:Y:S02]  /*a020*/  SEL R24, R12, R17, !P2 ;  /* 0x000000110c187207 */ /* 0x000fe40005000000 */
[----:B------:R-:W-:Y:S01]  /*a030*/  SEL R17, R17, R12, !P2 ;  /* 0x0000000c11117207 */ /* 0x000fe20005000000 */
[----:B0-----:R-:W-:Y:S01]  /*a040*/  IMAD.WIDE R38, R7, 0x10, R18 ;  /* 0x0000001007267825 */ /* 0x001fe200078e0212 */
[----:B------:R-:W-:-:S02]  /*a050*/  SEL R12, R10, R3, !P1 ;  /* 0x000000030a0c7207 */ /* 0x000fc40004800000 */
[----:B------:R-:W-:Y:S02]  /*a060*/  SEL R3, R3, R10, !P1 ;  /* 0x0000000a03037207 */ /* 0x000fe40004800000 */
[----:B------:R-:W-:Y:S01]  /*a070*/  SEL R10, R28, R25, !P3 ;  /* 0x000000191c0a7207 */ /* 0x000fe20005800000 */
[----:B-1----:R-:W-:-:S04]  /*a080*/  IMAD.WIDE R42, R17, 0x10, R18 ;  /* 0x00000010112a7825 */ /* 0x002fc800078e0212 */
[----:B-----5:R-:W-:-:S04]  /*a090*/  IMAD.WIDE R40, R12, 0x10, R18 ;  /* 0x000000100c287825 */ /* 0x020fc800078e0212 */
[----:B------:R-:W-:Y:S01]  /*a0a0*/  IMAD.WIDE R36, R10, 0x10, R18 ;  /* 0x000000100a247825 */ /* 0x000fe200078e0212 */
[----:B---3--:R-:W-:-:S03]  /*a0b0*/  ISETP.GE.AND P0, PT, R30, R13, PT ;  /* 0x0000000d1e00720c */ /* 0x008fc60003f06270 */
[--C-:B------:R-:W-:Y:S01]  /*a0c0*/  IMAD.WIDE R30, R24, 0x10, R18.reuse ;  /* 0x00000010181e7825 */ /* 0x100fe200078e0212 */
[----:B------:R0:W3:Y:S01]  /*a0d0*/  LDG.E R13, desc[UR8][R38.64] ;  /* 0x00000008260d7981 */ /* 0x0000e2000c1e1900 */
[----:B--2---:R-:W-:Y:S02]  /*a0e0*/  ISETP.GE.AND P1, PT, R27, R34, PT ;  /* 0x000000221b00720c */ /* 0x004fe40003f26270 */
[----:B------:R-:W-:Y:S01]  /*a0f0*/  IMAD.WIDE R34, R3, 0x10, R18 ;  /* 0x0000001003227825 */ /* 0x000fe200078e0212 */
[----:B------:R-:W2:Y:S04]  /*a100*/  LDG.E R27, desc[UR8][R36.64] ;  /* 0x00000008241b7981 */ /* 0x000ea8000c1e1900 */
[----:B------:R-:W3:Y:S01]  /*a110*/  LDG.E R30, desc[UR8][R30.64] ;  /* 0x000000081e1e7981 */ /* 0x000ee2000c1e1900 */
[----:B----4-:R-:W-:-:S03]  /*a120*/  ISETP.GE.AND P5, PT, R32, R29, PT ;  /* 0x0000001d2000720c */ /* 0x010fc60003fa6270 */
[----:B------:R-:W4:Y:S04]  /*a130*/  LDG.E R29, desc[UR8][R42.64] ;  /* 0x000000082a1d7981 */ /* 0x000f28000c1e1900 */
[----:B------:R-:W4:Y:S04]  /*a140*/  LDG.E R32, desc[UR8][R40.64] ;  /* 0x0000000828207981 */ /* 0x000f28000c1e1900 */
[----:B------:R-:W2:Y:S01]  /*a150*/  LDG.E R34, desc[UR8][R34.64] ;  /* 0x0000000822227981 */ /* 0x000ea2000c1e1900 */
[----:B------:R-:W-:-:S05]  /*a160*/  SEL R25, R25, R28, !P3 ;  /* 0x0000001c19197207 */ /* 0x000fca0005800000 */
[----:B0-----:R-:W-:-:S06]  /*a170*/  IMAD.WIDE R38, R25, 0x10, R18 ;  /* 0x0000001019267825 */ /* 0x001fcc00078e0212 */
[----:B------:R-:W5:Y:S01]  /*a180*/  LDG.E R38, desc[UR8][R38.64] ;  /* 0x0000000826267981 */ /* 0x000f62000c1e1900 */
[----:B---3--:R-:W-:Y:S02]  /*a190*/  ISETP.GE.AND P2, PT, R30, R13, PT ;  /* 0x0000000d1e00720c */ /* 0x008fe40003f46270 */
[----:B------:R-:W-:Y:S02]  /*a1a0*/  SEL R30, R9, R4, !P4 ;  /* 0x00000004091e7207 */ /* 0x000fe40006000000 */
[----:B------:R-:W-:Y:S02]  /*a1b0*/  SEL R13, R4, R9, !P4 ;  /* 0x00000009040d7207 */ /* 0x000fe40006000000 */
[----:B------:R-:W-:Y:S02]  /*a1c0*/  SEL R4, R0, R23, !P5 ;  /* 0x0000001700047207 */ /* 0x000fe40006800000 */
[----:B------:R-:W-:Y:S02]  /*a1d0*/  SEL R9, R11, R14, !P6 ;  /* 0x0000000e0b097207 */ /* 0x000fe40007000000 */
[----:B----4-:R-:W-:Y:S01]  /*a1e0*/  ISETP.GE.AND P4, PT, R32, R29, PT ;  /* 0x0000001d2000720c */ /* 0x010fe20003f86270 */
[----:B------:R-:W-:Y:S01]  /*a1f0*/  IMAD.WIDE R28, R30, 0x10, R18 ;  /* 0x000000101e1c7825 */ /* 0x000fe200078e0212 */
[----:B--2---:R-:W-:-:S03]  /*a200*/  ISETP.GE.AND P3, PT, R27, R34, PT ;  /* 0x000000221b00720c */ /* 0x004fc60003f66270 */
[--C-:B------:R-:W-:Y:S02]  /*a210*/  IMAD.WIDE R34, R4, 0x10, R18.reuse ;  /* 0x0000001004227825 */ /* 0x100fe400078e0212 */
[----:B------:R-:W5:Y:S02]  /*a220*/  LDG.E R29, desc[UR8][R28.64] ;  /* 0x000000081c1d7981 */ /* 0x000f64000c1e1900 */
[----:B------:R-:W-:Y:S02]  /*a230*/  IMAD.WIDE R36, R9, 0x10, R18 ;  /* 0x0000001009247825 */ /* 0x000fe400078e0212 */
[----:B------:R-:W2:Y:S04]  /*a240*/  LDG.E R34, desc[UR8][R34.64] ;  /* 0x0000000822227981 */ /* 0x000ea8000c1e1900 */
[----:B------:R0:W2:Y:S01]  /*a250*/  LDG.E R27, desc[UR8][R36.64] ;  /* 0x00000008241b7981 */ /* 0x0000a2000c1e1900 */
[----:B------:R-:W-:-:S02]  /*a260*/  SEL R23, R23, R0, !P5 ;  /* 0x0000000017177207 */ /* 0x000fc40006800000 */
[----:B------:R-:W-:Y:S02]  /*a270*/  SEL R0, R8, R21, !P0 ;  /* 0x0000001508007207 */ /* 0x000fe40004000000 */
[----:B------:R-:W-:Y:S02]  /*a280*/  SEL R21, R21, R8, !P0 ;  /* 0x0000000815157207 */ /* 0x000fe40004000000 */
[----:B------:R-:W-:Y:S01]  /*a290*/  SEL R8, R6, R15, !P1 ;  /* 0x0000000f06087207 */ /* 0x000fe20004800000 */
[----:B------:R-:W-:-:S04]  /*a2a0*/  IMAD.WIDE R40, R23, 0x10, R18 ;  /* 0x0000001017287825 */ /* 0x000fc800078e0212 */
[--C-:B0-----:R-:W-:Y:S01]  /*a2b0*/  IMAD.WIDE R36, R21, 0x10, R18.reuse ;  /* 0x0000001015247825 */ /* 0x101fe200078e0212 */
[----:B------:R0:W3:Y:S01]  /*a2c0*/  LDG.E R28, desc[UR8][R40.64] ;  /* 0x00000008281c7981 */ /* 0x0000e2000c1e1900 */
[----:B-----5:R-:W-:Y:S02]  /*a2d0*/  ISETP.GE.AND P5, PT, R29, R38, PT ;  /* 0x000000261d00720c */ /* 0x020fe40003fa6270 */
[----:B------:R-:W-:-:S05]  /*a2e0*/  IMAD.WIDE R38, R0, 0x10, R18 ;  /* 0x0000001000267825 */ /* 0x000fca00078e0212 */
[----:B------:R1:W3:Y:S01]  /*a2f0*/  LDG.E R29, desc[UR8][R38.64] ;  /* 0x00000008261d7981 */ /* 0x0002e2000c1e1900 */
[----:B--2---:R-:W-:Y:S01]  /*a300*/  ISETP.GE.AND P0, PT, R34, R27, PT ;  /* 0x0000001b2200720c */ /* 0x004fe20003f06270 */
[----:B------:R-:W-:Y:S02]  /*a310*/  IMAD.WIDE R34, R8, 0x10, R18 ;  /* 0x0000001008227825 */ /* 0x000fe400078e0212 */
[----:B------:R2:W4:Y:S04]  /*a320*/  LDG.E R27, desc[UR8][R36.64] ;  /* 0x00000008241b7981 */ /* 0x000528000c1e1900 */
[----:B------:R-:W4:Y:S01]  /*a330*/  LDG.E R34, desc[UR8][R34.64] ;  /* 0x0000000822227981 */ /* 0x000f22000c1e1900 */
[----:B------:R-:W-:Y:S02]  /*a340*/  SEL R15, R15, R6, !P1 ;  /* 0x000000060f0f7207 */ /* 0x000fe40004800000 */
[----:B------:R-:W-:-:S02]  /*a350*/  SEL R6, R24, R7, !P2 ;  /* 0x0000000718067207 */ /* 0x000fc40005000000 */
[----:B------:R-:W-:Y:S02]  /*a360*/  SEL R7, R7, R24, !P2 ;  /* 0x0000001807077207 */ /* 0x000fe40005000000 */
[----:B------:R-:W-:Y:S01]  /*a370*/  SEL R24, R12, R17, !P4 ;  /* 0x000000110c187207 */ /* 0x000fe20006000000 */
[----:B------:R-:W-:-:S04]  /*a380*/  IMAD.WIDE R42, R15, 0x10, R18 ;  /* 0x000000100f2a7825 */ /* 0x000fc800078e0212 */
[----:B0-----:R-:W-:-:S04]  /*a390*/  IMAD.WIDE R40, R6, 0x10, R18 ;  /* 0x0000001006287825 */ /* 0x001fc800078e0212 */
[--C-:B-1----:R-:W-:Y:S01]  /*a3a0*/  IMAD.WIDE R38, R7, 0x10, R18.reuse ;  /* 0x0000001007267825 */ /* 0x102fe200078e0212 */
[----:B------:R0:W5:Y:S03]  /*a3b0*/  LDG.E R32, desc[UR8][R40.64] ;  /* 0x0000000828207981 */ /* 0x000166000c1e1900 */
[----:B--2---:R-:W-:Y:S01]  /*a3c0*/  IMAD.WIDE R36, R24, 0x10, R18 ;  /* 0x0000001018247825 */ /* 0x004fe200078e0212 */
[----:B---3--:R-:W-:Y:S02]  /*a3d0*/  ISETP.GE.AND P1, PT, R29, R28, PT ;  /* 0x0000001c1d00720c */ /* 0x008fe40003f26270 */
[----:B------:R-:W5:Y:S04]  /*a3e0*/  LDG.E R29, desc[UR8][R42.64] ;  /* 0x000000082a1d7981 */ /* 0x000f68000c1e1900 */
[----:B------:R-:W2:Y:S01]  /*a3f0*/  LDG.E R28, desc[UR8][R36.64] ;  /* 0x00000008241c7981 */ /* 0x000ea2000c1e1900 */
[----:B----4-:R-:W-:-:S03]  /*a400*/  ISETP.GE.AND P2, PT, R34, R27, PT ;  /* 0x0000001b2200720c */ /* 0x010fc60003f46270 */
[----:B------:R1:W2:Y:S01]  /*a410*/  LDG.E R27, desc[UR8][R38.64] ;  /* 0x00000008261b7981 */ /* 0x0002a2000c1e1900 */
[----:B------:R-:W-:Y:S02]  /*a420*/  SEL R17, R17, R12, !P4 ;  /* 0x0000000c11117207 */ /* 0x000fe40006000000 */
[----:B------:R-:W-:-:S03]  /*a430*/  SEL R12, R10, R3, !P3 ;  /* 0x000000030a0c7207 */ /* 0x000fc60005800000 */
[----:B0-----:R-:W-:-:S04]  /*a440*/  IMAD.WIDE R40, R17, 0x10, R18 ;  /* 0x0000001011287825 */ /* 0x001fc800078e0212 */
[----:B------:R-:W-:Y:S01]  /*a450*/  IMAD.WIDE R34, R12, 0x10, R18 ;  /* 0x000000100c227825 */ /* 0x000fe200078e0212 */
[----:B------:R-:W-:-:S05]  /*a460*/  SEL R3, R3, R10, !P3 ;  /* 0x0000000a03037207 */ /* 0x000fca0005800000 */
[----:B------:R-:W3:Y:S01]  /*a470*/  LDG.E R34, desc[UR8][R34.64] ;  /* 0x0000000822227981 */ /* 0x000ee2000c1e1900 */
[--C-:B-1----:R-:W-:Y:S01]  /*a480*/  IMAD.WIDE R38, R3, 0x10, R18.reuse ;  /* 0x0000001003267825 */ /* 0x102fe200078e0212 */
[----:B-----5:R-:W-:Y:S02]  /*a490*/  ISETP.GE.AND P3, PT, R32, R29, PT ;  /* 0x0000001d2000720c */ /* 0x020fe40003f66270 */
[----:B------:R-:W3:Y:S01]  /*a4a0*/  LDG.E R29, desc[UR8][R40.64] ;  /* 0x00000008281d7981 */ /* 0x000ee2000c1e1900 */
[----:B--2---:R-:W-:Y:S02]  /*a4b0*/  ISETP.GE.AND P4, PT, R28, R27, PT ;  /* 0x0000001b1c00720c */ /* 0x004fe40003f86270 */
[----:B------:R-:W-:Y:S01]  /*a4c0*/  SEL R28, R30, R25, !P5 ;  /* 0x000000191e1c7207 */ /* 0x000fe20006800000 */
[----:B------:R-:W2:Y:S04]  /*a4d0*/  LDG.E R27, desc[UR8][R38.64] ;  /* 0x00000008261b7981 */ /* 0x000ea8000c1e1900 */
[----:B------:R-:W-:-:S05]  /*a4e0*/  IMAD.WIDE R36, R28, 0x10, R18 ;  /* 0x000000101c247825 */ /* 0x000fca00078e0212 */
[----:B------:R0:W2:Y:S01]  /*a4f0*/  LDG.E R32, desc[UR8][R36.64] ;  /* 0x0000000824207981 */ /* 0x0000a2000c1e1900 */
[----:B------:R-:W-:Y:S01]  /*a500*/  SEL R10, R25, R30, !P5 ;  /* 0x0000001e190a7207 */ /* 0x000fe20006800000 */
[----:B------:R-:W-:Y:S01]  /*a510*/  IMAD.WIDE R30, R13, 0x10, R18 ;  /* 0x000000100d1e7825 */ /* 0x000fe200078e0212 */
[----:B------:R-:W-:Y:S02]  /*a520*/  SEL R25, R4, R9, !P0 ;  /* 0x0000000904197207 */ /* 0x000fe40004000000 */
[----:B------:R-:W-:Y:S02]  /*a530*/  SEL R9, R9, R4, !P0 ;  /* 0x0000000409097207 */ /* 0x000fe40004000000 */
[----:B------:R-:W-:Y:S02]  /*a540*/  SEL R4, R0, R23, !P1 ;  /* 0x0000001700047207 */ /* 0x000fe40004800000 */
[----:B------:R-:W-:-:S03]  /*a550*/  SEL R14, R14, R11, !P6 ;  /* 0x0000000b0e0e7207 */ /* 0x000fc60007000000 */
[----:B0-----:R-:W-:-:S04]  /*a560*/  IMAD.WIDE R36, R4, 0x10, R18 ;  /* 0x0000001004247825 */ /* 0x001fc800078e0212 */
[--C-:B------:R-:W-:Y:S01]  /*a570*/  IMAD.WIDE R40, R14, 0x10, R18.reuse ;  /* 0x000000100e287825 */ /* 0x100fe200078e0212 */
[----:B------:R-:W4:Y:S03]  /*a580*/  LDG.E R11, desc[UR8][R36.64] ;  /* 0x00000008240b7981 */ /* 0x000f26000c1e1900 */
[--C-:B------:R-:W-:Y:S01]  /*a590*/  IMAD.WIDE R38, R25, 0x10, R18.reuse ;  /* 0x0000001019267825 */ /* 0x100fe200078e0212 */
[----:B---3--:R-:W-:Y:S02]  /*a5a0*/  ISETP.GE.AND P5, PT, R34, R29, PT ;  /* 0x0000001d2200720c */ /* 0x008fe40003fa6270 */
[----:B------:R0:W3:Y:S01]  /*a5b0*/  LDG.E R29, desc[UR8][R30.64] ;  /* 0x000000081e1d7981 */ /* 0x0000e2000c1e1900 */
[----:B------:R-:W-:-:S06]  /*a5c0*/  IMAD.WIDE R34, R10, 0x10, R18 ;  /* 0x000000100a227825 */ /* 0x000fcc00078e0212 */
[----:B------:R-:W3:Y:S01]  /*a5d0*/  LDG.E R34, desc[UR8][R34.64] ;  /* 0x0000000822227981 */ /* 0x000ee2000c1e1900 */
[----:B0-----:R-:W-:-:S06]  /*a5e0*/  IMAD.WIDE R30, R9, 0x10, R18 ;  /* 0x00000010091e7825 */ /* 0x001fcc00078e0212 */
[----:B------:R-:W4:Y:S01]  /*a5f0*/  LDG.E R30, desc[UR8][R30.64] ;  /* 0x000000081e1e7981 */ /* 0x000f22000c1e1900 */
[----:B--2---:R-:W-:-:S03]  /*a600*/  ISETP.GE.AND P6, PT, R32, R27, PT ;  /* 0x0000001b2000720c */ /* 0x004fc60003fc6270 */
        /* <DEDUP_REMOVED lines=9> */
[----:B------:R-:W-:-:S04]  /*a6a0*/  IMAD.WIDE R36, R6, 0x10, R18 ;  /* 0x0000001006247825 */ /* 0x000fc800078e0212 */
[----:B0-----:R-:W-:-:S04]  /*a6b0*/  IMAD.WIDE R40, R21, 0x10, R18 ;  /* 0x0000001015287825 */ /* 0x001fc800078e0212 */
[----:B-1----:R-:W-:Y:S01]  /*a6c0*/  IMAD.WIDE R38, R8, 0x10, R18 ;  /* 0x0000001008267825 */ /* 0x002fe200078e0212 */
[----:B---3--:R-:W-:-:S03]  /*a6d0*/  ISETP.GE.AND P0, PT, R29, R34, PT ;  /* 0x000000221d00720c */ /* 0x008fc60003f06270 */
[--C-:B------:R-:W-:Y:S01]  /*a6e0*/  IMAD.WIDE R34, R0, 0x10, R18.reuse ;  /* 0x0000001000227825 */ /* 0x100fe200078e0212 */
[----:B------:R0:W3:Y:S05]  /*a6f0*/  LDG.E R29, desc[UR8][R42.64] ;  /* 0x000000082a1d7981 */ /* 0x0000ea000c1e1900 */
[----:B------:R-:W3:Y:S01]  /*a700*/  LDG.E R34, desc[UR8][R34.64] ;  /* 0x0000000822227981 */ /* 0x000ee2000c1e1900 */
[----:B----4-:R-:W-:Y:S01]  /*a710*/  ISETP.GE.AND P2, PT, R11, R30, PT ;  /* 0x0000001e0b00720c */ /* 0x010fe20003f46270 */
[----:B------:R-:W-:Y:S02]  /*a720*/  IMAD.WIDE R30, R15, 0x10, R18 ;  /* 0x000000100f1e7825 */ /* 0x000fe400078e0212 */
[----:B------:R-:W4:Y:S04]  /*a730*/  LDG.E R11, desc[UR8][R40.64] ;  /* 0x00000008280b7981 */ /* 0x000f28000c1e1900 */
[----:B------:R-:W5:Y:S01]  /*a740*/  LDG.E R30, desc[UR8][R30.64] ;  /* 0x000000081e1e7981 */ /* 0x000f62000c1e1900 */
[----:B--2---:R-:W-:-:S03]  /*a750*/  ISETP.GE.AND P1, PT, R32, R27, PT ;  /* 0x0000001b2000720c */ /* 0x004fc60003f26270 */
[----:B------:R1:W5:Y:S04]  /*a760*/  LDG.E R27, desc[UR8][R36.64] ;  /* 0x00000008241b7981 */ /* 0x000368000c1e1900 */
[----:B------:R2:W4:Y:S01]  /*a770*/  LDG.E R32, desc[UR8][R38.64] ;  /* 0x0000000826207981 */ /* 0x000522000c1e1900 */
[----:B------:R-:W-:Y:S02]  /*a780*/  SEL R7, R7, R24, !P4 ;  /* 0x0000001807077207 */ /* 0x000fe40006000000 */
[----:B------:R-:W-:Y:S02]  /*a790*/  SEL R24, R12, R17, !P5 ;  /* 0x000000110c187207 */ /* 0x000fe40006800000 */
[----:B------:R-:W-:Y:S02]  /*a7a0*/  SEL R17, R17, R12, !P5 ;  /* 0x0000000c11117207 */ /* 0x000fe40006800000 */
[----:B------:R-:W-:-:S02]  /*a7b0*/  SEL R12, R28, R3, !P6 ;  /* 0x000000031c0c7207 */ /* 0x000fc40007000000 */
[----:B------:R-:W-:Y:S02]  /*a7c0*/  SEL R3, R3, R28, !P6 ;  /* 0x0000001c03037207 */ /* 0x000fe40007000000 */
[----:B------:R-:W-:Y:S01]  /*a7d0*/  SEL R28, R13, R10, !P0 ;  /* 0x0000000a0d1c7207 */ /* 0x000fe20004000000 */
[----:B0-----:R-:W-:-:S04]  /*a7e0*/  IMAD.WIDE R42, R24, 0x10, R18 ;  /* 0x00000010182a7825 */ /* 0x001fc800078e0212 */
[----:B-1----:R-:W-:-:S04]  /*a7f0*/  IMAD.WIDE R36, R28, 0x10, R18 ;  /* 0x000000101c247825 */ /* 0x002fc800078e0212 */
[----:B------:R-:W-:-:S04]  /*a800*/  IMAD.WIDE R40, R17, 0x10, R18 ;  /* 0x0000001011287825 */ /* 0x000fc800078e0212 */
[----:B--2---:R-:W-:Y:S01]  /*a810*/  IMAD.WIDE R38, R12, 0x10, R18 ;  /* 0x000000100c267825 */ /* 0x004fe200078e0212 */
[----:B---3--:R-:W-:-:S03]  /*a820*/  ISETP.GE.AND P3, PT, R34, R29, PT ;  /* 0x0000001d2200720c */ /* 0x008fc60003f66270 */
[--C-:B------:R-:W-:Y:S01]  /*a830*/  IMAD.WIDE R34, R7, 0x10, R18.reuse ;  /* 0x0000001007227825 */ /* 0x100fe200078e0212 */
[----:B------:R-:W2:Y:S05]  /*a840*/  LDG.E R29, desc[UR8][R36.64] ;  /* 0x00000008241d7981 */ /* 0x000eaa000c1e1900 */
[----:B------:R-:W3:Y:S01]  /*a850*/  LDG.E R34, desc[UR8][R34.64] ;  /* 0x0000000822227981 */ /* 0x000ee2000c1e1900 */
[----:B-----5:R-:W-:Y:S01]  /*a860*/  ISETP.GE.AND P6, PT, R27, R30, PT ;  /* 0x0000001e1b00720c */ /* 0x020fe20003fc6270 */
[----:B------:R-:W-:Y:S02]  /*a870*/  IMAD.WIDE R30, R3, 0x10, R18 ;  /* 0x00000010031e7825 */ /* 0x000fe400078e0212 */
[----:B------:R-:W5:Y:S01]  /*a880*/  LDG.E R27, desc[UR8][R40.64] ;  /* 0x00000008281b7981 */ /* 0x000f62000c1e1900 */
[----:B----4-:R-:W-:-:S03]  /*a890*/  ISETP.GE.AND P4, PT, R32, R11, PT ;  /* 0x0000000b2000720c */ /* 0x010fc60003f86270 */
[----:B------:R-:W3:Y:S04]  /*a8a0*/  LDG.E R11, desc[UR8][R42.64] ;  /* 0x000000082a0b7981 */ /* 0x000ee8000c1e1900 */
[----:B------:R-:W2:Y:S04]  /*a8b0*/  LDG.E R30, desc[UR8][R30.64] ;  /* 0x000000081e1e7981 */ /* 0x000ea8000c1e1900 */
[----:B------:R0:W5:Y:S01]  /*a8c0*/  LDG.E R32, desc[UR8][R38.64] ;  /* 0x0000000826207981 */ /* 0x000162000c1e1900 */
[----:B------:R-:W-:Y:S02]  /*a8d0*/  SEL R13, R10, R13, !P0 ;  /* 0x0000000d0a0d7207 */ /* 0x000fe40004000000 */
[----:B------:R-:W-:-:S02]  /*a8e0*/  SEL R10, R4, R9, !P2 ;  /* 0x00000009040a7207 */ /* 0x000fc40005000000 */
[----:B------:R-:W-:Y:S02]  /*a8f0*/  SEL R9, R9, R4, !P2 ;  /* 0x0000000409097207 */ /* 0x000fe40005000000 */
[----:B------:R-:W-:-:S03]  /*a900*/  SEL R4, R0, R23, !P3 ;  /* 0x0000001700047207 */ /* 0x000fc60005800000 */
[--C-:B0-----:R-:W-:Y:S01]  /*a910*/  IMAD.WIDE R38, R9, 0x10, R18.reuse ;  /* 0x0000001009267825 */ /* 0x101fe200078e0212 */
[----:B---3--:R-:W-:Y:S02]  /*a920*/  ISETP.GE.AND P5, PT, R11, R34, PT ;  /* 0x000000220b00720c */ /* 0x008fe40003fa6270 */
[----:B--2---:R-:W-:Y:S01]  /*a930*/  ISETP.GE.AND P2, PT, R29, R30, PT ;  /* 0x0000001e1d00720c */ /* 0x004fe20003f46270 */
[--C-:B------:R-:W-:Y:S01]  /*a940*/  IMAD.WIDE R30, R4, 0x10, R18.reuse ;  /* 0x00000010041e7825 */ /* 0x100fe200078e0212 */
[----:B------:R-:W-:Y:S01]  /*a950*/  SEL R11, R14, R25, !P1 ;  /* 0x000000190e0b7207 */ /* 0x000fe20004800000 */
[----:B------:R-:W2:Y:S02]  /*a960*/  LDG.E R29, desc[UR8][R38.64] ;  /* 0x00000008261d7981 */ /* 0x000ea4000c1e1900 */
[--C-:B------:R-:W-:Y:S02]  /*a970*/  IMAD.WIDE R34, R10, 0x10, R18.reuse ;  /* 0x000000100a227825 */ /* 0x100fe400078e0212 */
[----:B------:R-:W2:Y:S02]  /*a980*/  LDG.E R30, desc[UR8][R30.64] ;  /* 0x000000081e1e7981 */ /* 0x000ea4000c1e1900 */
[----:B------:R-:W-:Y:S01]  /*a990*/  IMAD.WIDE R40, R11, 0x10, R18 ;  /* 0x000000100b287825 */ /* 0x000fe200078e0212 */
[----:B-----5:R-:W-:-:S02]  /*a9a0*/  ISETP.GE.AND P0, PT, R32, R27, PT ;  /* 0x0000001b2000720c */ /* 0x020fc40003f06270 */
[----:B------:R0:W3:Y:S04]  /*a9b0*/  LDG.E R32, desc[UR8][R34.64] ;  /* 0x0000000822207981 */ /* 0x0000e8000c1e1900 */
[----:B------:R1:W3:Y:S01]  /*a9c0*/  LDG.E R27, desc[UR8][R40.64] ;  /* 0x00000008281b7981 */ /* 0x0002e2000c1e1900 */
[----:B------:R-:W-:Y:S02]  /*a9d0*/  SEL R23, R23, R0, !P3 ;  /* 0x0000000017177207 */ /* 0x000fe40005800000 */
[----:B------:R-:W-:Y:S02]  /*a9e0*/  SEL R0, R8, R21, !P4 ;  /* 0x0000001508007207 */ /* 0x000fe40006000000 */
[----:B------:R-:W-:Y:S02]  /*a9f0*/  SEL R21, R21, R8, !P4 ;  /* 0x0000000815157207 */ /* 0x000fe40006000000 */
[----:B------:R-:W-:Y:S01]  /*aa00*/  SEL R8, R6, R15, !P6 ;  /* 0x0000000f06087207 */ /* 0x000fe20007000000 */
[----:B0-----:R-:W-:-:S04]  /*aa10*/  IMAD.WIDE R34, R0, 0x10, R18 ;  /* 0x0000001000227825 */ /* 0x001fc800078e0212 */
[--C-:B------:R-:W-:Y:S02]  /*aa20*/  IMAD.WIDE R36, R23, 0x10, R18.reuse ;  /* 0x0000001017247825 */ /* 0x100fe400078e0212 */
[----:B------:R-:W4:Y:S02]  /*aa30*/  LDG.E R35, desc[UR8][R34.64] ;  /* 0x0000000822237981 */ /* 0x000f24000c1e1900 */
[----:B-1----:R-:W-:Y:S01]  /*aa40*/  IMAD.WIDE R40, R21, 0x10, R18 ;  /* 0x0000001015287825 */ /* 0x002fe200078e0212 */
[----:B--2---:R-:W-:-:S03]  /*aa50*/  ISETP.GE.AND P4, PT, R30, R29, PT ;  /* 0x0000001d1e00720c */ /* 0x004fc60003f86270 */
[----:B------:R-:W-:-:S06]  /*aa60*/  IMAD.WIDE R30, R8, 0x10, R18 ;  /* 0x00000010081e7825 */ /* 0x000fcc00078e0212 */
[----:B------:R-:W2:Y:S01]  /*aa70*/  LDG.E R30, desc[UR8][R30.64] ;  /* 0x000000081e1e7981 */ /* 0x000ea2000c1e1900 */
[----:B---3--:R-:W-:-:S03]  /*aa80*/  ISETP.GE.AND P3, PT, R32, R27, PT ;  /* 0x0000001b2000720c */ /* 0x008fc60003f66270 */
[----:B------:R0:W4:Y:S04]  /*aa90*/  LDG.E R32, desc[UR8][R36.64] ;  /* 0x0000000824207981 */ /* 0x000128000c1e1900 */
[----:B------:R-:W2:Y:S01]  /*aaa0*/  LDG.E R27, desc[UR8][R40.64] ;  /* 0x00000008281b7981 */ /* 0x000ea2000c1e1900 */
[----:B------:R-:W-:Y:S02]  /*aab0*/  SEL R15, R15, R6, !P6 ;  /* 0x000000060f0f7207 */ /* 0x000fe40007000000 */
[----:B------:R-:W-:Y:S02]  /*aac0*/  SEL R6, R24, R7, !P5 ;  /* 0x0000000718067207 */ /* 0x000fe40006800000 */
[----:B------:R-:W-:Y:S01]  /*aad0*/  SEL R7, R7, R24, !P5 ;  /* 0x0000001807077207 */ /* 0x000fe20006800000 */
[----:B------:R-:W-:Y:S01]  /*aae0*/  IMAD.WIDE R38, R15, 0x10, R18 ;  /* 0x000000100f267825 */ /* 0x000fe200078e0212 */
[----:B------:R-:W-:-:S03]  /*aaf0*/  SEL R24, R12, R17, !P0 ;  /* 0x000000110c187207 */ /* 0x000fc60004000000 */
[--C-:B0-----:R-:W-:Y:S01]  /*ab00*/  IMAD.WIDE R36, R6, 0x10, R18.reuse ;  /* 0x0000001006247825 */ /* 0x101fe200078e0212 */
[----:B------:R0:W3:Y:S01]  /*ab10*/  LDG.E R29, desc[UR8][R38.64] ;  /* 0x00000008261d7981 */ /* 0x0000e2000c1e1900 */
[----:B----4-:R-:W-:Y:S02]  /*ab20*/  ISETP.GE.AND P5, PT, R35, R32, PT ;  /* 0x000000202300720c */ /* 0x010fe40003fa6270 */
[--C-:B------:R-:W-:Y:S01]  /*ab30*/  IMAD.WIDE R34, R7, 0x10, R18.reuse ;  /* 0x0000001007227825 */ /* 0x100fe200078e0212 */
[----:B------:R1:W3:Y:S01]  /*ab40*/  LDG.E R32, desc[UR8][R36.64] ;  /* 0x0000000824207981 */ /* 0x0002e2000c1e1900 */
[----:B--2---:R-:W-:Y:S02]  /*ab50*/  ISETP.GE.AND P6, PT, R30, R27, PT ;  /* 0x0000001b1e00720c */ /* 0x004fe40003fc6270 */
[----:B------:R-:W-:Y:S01]  /*ab60*/  IMAD.WIDE R30, R24, 0x10, R18 ;  /* 0x00000010181e7825 */ /* 0x000fe200078e0212 */
[----:B------:R-:W2:Y:S05]  /*ab70*/  LDG.E R27, desc[UR8][R34.64] ;  /* 0x00000008221b7981 */ /* 0x000eaa000c1e1900 */
[----:B------:R-:W2:Y:S01]  /*ab80*/  LDG.E R30, desc[UR8][R30.64] ;  /* 0x000000081e1e7981 */ /* 0x000ea2000c1e1900 */
[----:B------:R-:W-:-:S02]  /*ab90*/  SEL R17, R17, R12, !P0 ;  /* 0x0000000c11117207 */ /* 0x000fc40004000000 */
[----:B------:R-:W-:-:S03]  /*aba0*/  SEL R12, R28, R3, !P2 ;  /* 0x000000031c0c7207 */ /* 0x000fc60005000000 */
[----:B------:R-:W-:Y:S01]  /*abb0*/  IMAD.WIDE R44, R17, 0x10, R18 ;  /* 0x00000010112c7825 */ /* 0x000fe200078e0212 */
[----:B------:R-:W-:-:S03]  /*abc0*/  SEL R28, R3, R28, !P2 ;  /* 0x0000001c031c7207 */ /* 0x000fc60005000000 */
[--C-:B------:R-:W-:Y:S01]  /*abd0*/  IMAD.WIDE R42, R12, 0x10, R18.reuse ;  /* 0x000000100c2a7825 */ /* 0x100fe200078e0212 */
[----:B------:R-:W-:Y:S02]  /*abe0*/  SEL R14, R25, R14, !P1 ;  /* 0x0000000e190e7207 */ /* 0x000fe40004800000 */
[----:B------:R-:W-:Y:S02]  /*abf0*/  SEL R25, R10, R11, !P3 ;  /* 0x0000000b0a197207 */ /* 0x000fe40005800000 */
[----:B------:R4:W5:Y:S01]  /*ac00*/  LDG.E R34, desc[UR8][R42.64] ;  /* 0x000000082a227981 */ /* 0x000962000c1e1900 */
[----:B------:R-:W-:-:S04]  /*ac10*/  IMAD.WIDE R40, R13, 0x10, R18 ;  /* 0x000000100d287825 */ /* 0x000fc800078e0212 */
[----:B0-----:R-:W-:-:S04]  /*ac20*/  IMAD.WIDE R38, R28, 0x10, R18 ;  /* 0x000000101c267825 */ /* 0x001fc800078e0212 */
[----:B-1----:R-:W-:-:S05]  /*ac30*/  IMAD.WIDE R36, R25, 0x10, R18 ;  /* 0x0000001019247825 */ /* 0x002fca00078e0212 */
[----:B------:R-:W5:Y:S01]  /*ac40*/  LDG.E R3, desc[UR8][R36.64] ;  /* 0x0000000824037981 */ /* 0x000f62000c1e1900 */
[----:B---3--:R-:W-:-:S03]  /*ac50*/  ISETP.GE.AND P2, PT, R32, R29, PT ;  /* 0x0000001d2000720c */ /* 0x008fc60003f46270 */
[----:B------:R-:W5:Y:S04]  /*ac60*/  LDG.E R29, desc[UR8][R44.64] ;  /* 0x000000082c1d7981 */ /* 0x000f68000c1e1900 */
[----:B------:R0:W3:Y:S01]  /*ac70*/  LDG.E R32, desc[UR8][R40.64] ;  /* 0x0000000828207981 */ /* 0x0000e2000c1e1900 */
[----:B--2---:R-:W-:Y:S01]  /*ac80*/  ISETP.GE.AND P1, PT, R30, R27, PT ;  /* 0x0000001b1e00720c */ /* 0x004fe20003f26270 */
[----:B------:R-:W-:Y:S02]  /*ac90*/  IMAD.WIDE R30, R14, 0x10, R18 ;  /* 0x000000100e1e7825 */ /* 0x000fe400078e0212 */
[----:B------:R1:W3:Y:S04]  /*aca0*/  LDG.E R27, desc[UR8][R38.64] ;  /* 0x00000008261b7981 */ /* 0x0002e8000c1e1900 */
[----:B------:R-:W2:Y:S01]  /*acb0*/  LDG.E R30, desc[UR8][R30.64] ;  /* 0x000000081e1e7981 */ /* 0x000ea2000c1e1900 */
[----:B------:R-:W-:-:S02]  /*acc0*/  SEL R11, R11, R10, !P3 ;  /* 0x0000000a0b0b7207 */ /* 0x000fc40005800000 */
[----:B------:R-:W-:Y:S02]  /*acd0*/  SEL R10, R4, R9, !P4 ;  /* 0x00000009040a7207 */ /* 0x000fe40006000000 */
[----:B------:R-:W-:Y:S02]  /*ace0*/  SEL R9, R9, R4, !P4 ;  /* 0x0000000409097207 */ /* 0x000fe40006000000 */
[----:B------:R-:W-:Y:S01]  /*acf0*/  SEL R4, R0, R23, !P5 ;  /* 0x0000001700047207 */ /* 0x000fe20006800000 */
[----:B----4-:R-:W-:Y:S01]  /*ad00*/  IMAD.WIDE R42, R10, 0x10, R18 ;  /* 0x000000100a2a7825 */ /* 0x010fe200078e0212 */
[----:B------:R-:W-:-:S03]  /*ad10*/  SEL R23, R23, R0, !P5 ;  /* 0x0000000017177207 */ /* 0x000fc60006800000 */
[----:B0-----:R-:W-:-:S04]  /*ad20*/  IMAD.WIDE R40, R9, 0x10, R18 ;  /* 0x0000001009287825 */ /* 0x001fc800078e0212 */
[----:B-1----:R-:W-:Y:S01]  /*ad30*/  IMAD.WIDE R38, R4, 0x10, R18 ;  /* 0x0000001004267825 */ /* 0x002fe200078e0212 */
[----:B-----5:R-:W-:-:S03]  /*ad40*/  ISETP.GE.AND P0, PT, R34, R29, PT ;  /* 0x0000001d2200720c */ /* 0x020fc60003f06270 */
[----:B------:R-:W-:Y:S01]  /*ad50*/  IMAD.WIDE R34, R11, 0x10, R18 ;  /* 0x000000100b227825 */ /* 0x000fe200078e0212 */
[----:B------:R0:W4:Y:S05]  /*ad60*/  LDG.E R29, desc[UR8][R42.64] ;  /* 0x000000082a1d7981 */ /* 0x00012a000c1e1900 */
[----:B------:R-:W4:Y:S01]  /*ad70*/  LDG.E R34, desc[UR8][R34.64] ;  /* 0x0000000822227981 */ /* 0x000f22000c1e1900 */
[----:B---3--:R-:W-:-:S03]  /*ad80*/  ISETP.GE.AND P3, PT, R32, R27, PT ;  /* 0x0000001b2000720c */ /* 0x008fc60003f66270 */
[----:B------:R-:W3:Y:S01]  /*ad90*/  LDG.E R32, desc[UR8][R38.64] ;  /* 0x0000000826207981 */ /* 0x000ee2000c1e1900 */
[----:B--2---:R-:W-:-:S03]  /*ada0*/  ISETP.GE.AND P5, PT, R3, R30, PT ;  /* 0x0000001e0300720c */ /* 0x004fc60003fa6270 */
[----:B------:R-:W3:Y:S01]  /*adb0*/  LDG.E R3, desc[UR8][R40.64] ;  /* 0x0000000828037981 */ /* 0x000ee2000c1e1900 */
[----:B------:R-:W-:Y:S01]  /*adc0*/  SEL R0, R8, R21, !P6 ;  /* 0x0000001508007207 */ /* 0x000fe20007000000 */
[----:B------:R-:W-:Y:S01]  /*add0*/  IMAD.WIDE R30, R23, 0x10, R18 ;  /* 0x00000010171e7825 */ /* 0x000fe200078e0212 */
[----:B------:R-:W-:-:S03]  /*ade0*/  SEL R21, R21, R8, !P6 ;  /* 0x0000000815157207 */ /* 0x000fc60007000000 */
[--C-:B------:R-:W-:Y:S01]  /*adf0*/  IMAD.WIDE R36, R0, 0x10, R18.reuse ;  /* 0x0000001000247825 */ /* 0x100fe200078e0212 */
[----:B------:R-:W-:Y:S01]  /*ae00*/  SEL R8, R6, R15, !P2 ;  /* 0x0000000f06087207 */ /* 0x000fe20005000000 */
[----:B------:R-:W2:Y:S04]  /*ae10*/  LDG.E R30, desc[UR8][R30.64] ;  /* 0x000000081e1e7981 */ /* 0x000ea8000c1e1900 */
[----:B------:R-:W2:Y:S01]  /*ae20*/  LDG.E R27, desc[UR8][R36.64] ;  /* 0x00000008241b7981 */ /* 0x000ea2000c1e1900 */
[--C-:B0-----:R-:W-:Y:S01]  /*ae30*/  IMAD.WIDE R42, R21, 0x10, R18.reuse ;  /* 0x00000010152a7825 */ /* 0x101fe200078e0212 */
[----:B------:R-:W-:Y:S02]  /*ae40*/  SEL R15, R15, R6, !P2 ;  /* 0x000000060f0f7207 */ /* 0x000fe40005000000 */
[----:B----4-:R-:W-:Y:S01]  /*ae50*/  ISETP.GE.AND P4, PT, R29, R34, PT ;  /* 0x000000221d00720c */ /* 0x010fe20003f86270 */
[----:B------:R-:W-:-:S06]  /*ae60*/  IMAD.WIDE R34, R8, 0x10, R18 ;  /* 0x0000001008227825 */ /* 0x000fcc00078e0212 */
[----:B------:R-:W4:Y:S01]  /*ae70*/  LDG.E R34, desc[UR8][R34.64] ;  /* 0x0000000822227981 */ /* 0x000f22000c1e1900 */
[----:B---3--:R-:W-:-:S03]  /*ae80*/  ISETP.GE.AND P2, PT, R32, R3, PT ;  /* 0x000000032000720c */ /* 0x008fc60003f46270 */
[----:B------:R-:W4:Y:S01]  /*ae90*/  LDG.E R3, desc[UR8][R42.64] ;  /* 0x000000082a037981 */ /* 0x000f22000c1e1900 */
[----:B------:R-:W-:Y:S02]  /*aea0*/  SEL R6, R24, R7, !P1 ;  /* 0x0000000718067207 */ /* 0x000fe40004800000 */
[----:B------:R-:W-:Y:S02]  /*aeb0*/  SEL R7, R7, R24, !P1 ;  /* 0x0000001807077207 */ /* 0x000fe40004800000 */
[----:B------:R-:W-:Y:S02]  /*aec0*/  SEL R24, R12, R17, !P0 ;  /* 0x000000110c187207 */ /* 0x000fe40004000000 */
[----:B--2---:R-:W-:Y:S01]  /*aed0*/  ISETP.GE.AND P1, PT, R27, R30, PT ;  /* 0x0000001e1b00720c */ /* 0x004fe20003f26270 */
[----:B------:R-:W-:-:S04]  /*aee0*/  IMAD.WIDE R30, R7, 0x10, R18 ;  /* 0x00000010071e7825 */ /* 0x000fc800078e0212 */
[----:B------:R-:W-:Y:S02]  /*aef0*/  IMAD.WIDE R36, R24, 0x10, R18 ;  /* 0x0000001018247825 */ /* 0x000fe400078e0212 */
[----:B------:R-:W2:Y:S01]  /*af00*/  LDG.E R30, desc[UR8][R30.64] ;  /* 0x000000081e1e7981 */ /* 0x000ea2000c1e1900 */
[----:B------:R-:W-:-:S03]  /*af10*/  SEL R17, R17, R12, !P0 ;  /* 0x0000000c11117207 */ /* 0x000fc60004000000 */
[----:B------:R-:W2:Y:S01]  /*af20*/  LDG.E R27, desc[UR8][R36.64] ;  /* 0x00000008241b7981 */ /* 0x000ea2000c1e1900 */
[----:B------:R-:W-:-:S05]  /*af30*/  IMAD.WIDE R38, R6, 0x10, R18 ;  /* 0x0000001006267825 */ /* 0x000fca00078e0212 */
[----:B------:R0:W3:Y:S01]  /*af40*/  LDG.E R32, desc[UR8][R38.64] ;  /* 0x0000000826207981 */ /* 0x0000e2000c1e1900 */
[----:B------:R-:W-:-:S05]  /*af50*/  IMAD.WIDE R40, R15, 0x10, R18 ;  /* 0x000000100f287825 */ /* 0x000fca00078e0212 */
[----:B------:R1:W3:Y:S01]  /*af60*/  LDG.E R29, desc[UR8][R40.64] ;  /* 0x00000008281d7981 */ /* 0x0002e2000c1e1900 */
[----:B----4-:R-:W-:Y:S02]  /*af70*/  ISETP.GE.AND P0, PT, R34, R3, PT ;  /* 0x000000032200720c */ /* 0x010fe40003f06270 */
[----:B------:R-:W-:Y:S02]  /*af80*/  SEL R3, R28, R13, !P3 ;  /* 0x0000000d1c037207 */ /* 0x000fe40005800000 */
[----:B------:R-:W-:Y:S01]  /*af90*/  SEL R28, R13, R28, !P3 ;  /* 0x0000001c0d1c7207 */ /* 0x000fe20005800000 */
[----:B------:R-:W-:-:S04]  /*afa0*/  IMAD.WIDE R34, R17, 0x10, R18 ;  /* 0x0000001011227825 */ /* 0x000fc800078e0212 */
[--C-:B0-----:R-:W-:Y:S02]  /*afb0*/  IMAD.WIDE R38, R28, 0x10, R18.reuse ;  /* 0x000000101c267825 */ /* 0x101fe400078e0212 */
[----:B------:R-:W4:Y:S04]  /*afc0*/  LDG.E R34, desc[UR8][R34.64] ;  /* 0x0000000822227981 */ /* 0x000f28000c1e1900 */
[----:B------:R-:W4:Y:S01]  /*afd0*/  LDG.E R39, desc[UR8][R38.64] ;  /* 0x0000000826277981 */ /* 0x000f22000c1e1900 */
[----:B------:R-:W-:Y:S02]  /*afe0*/  SEL R12, R10, R11, !P4 ;  /* 0x0000000b0a0c7207 */ /* 0x000fe40006000000 */
[----:B------:R-:W-:Y:S02]  /*aff0*/  SEL R13, R14, R25, !P5 ;  /* 0x000000190e0d7207 */ /* 0x000fe40006800000 */
[----:B--2---:R-:W-:Y:S01]  /*b000*/  ISETP.GE.AND P3, PT, R27, R30, PT ;  /* 0x0000001e1b00720c */ /* 0x004fe20003f66270 */
[----:B------:R-:W-:-:S04]  /*b010*/  IMAD.WIDE R30, R12, 0x10, R18 ;  /* 0x000000100c1e7825 */ /* 0x000fc800078e0212 */
[----:B-1----:R-:W-:Y:S02]  /*b020*/  IMAD.WIDE R40, R13, 0x10, R18 ;  /* 0x000000100d287825 */ /* 0x002fe400078e0212 */
[----:B------:R-:W2:Y:S04]  /*b030*/  LDG.E R30, desc[UR8][R30.64] ;  /* 0x000000081e1e7981 */ /* 0x000ea8000c1e1900 */
[----:B------:R-:W2:Y:S01]  /*b040*/  LDG.E R27, desc[UR8][R40.64] ;  /* 0x00000008281b7981 */ /* 0x000ea2000c1e1900 */
[----:B------:R-:W-:Y:S02]  /*b050*/  SEL R11, R11, R10, !P4 ;  /* 0x0000000a0b0b7207 */ /* 0x000fe40006000000 */
[----:B------:R-:W-:-:S05]  /*b060*/  SEL R10, R4, R9, !P2 ;  /* 0x00000009040a7207 */ /* 0x000fca0005000000 */
[----:B------:R-:W-:Y:S01]  /*b070*/  IMAD.WIDE R36, R10, 0x10, R18 ;  /* 0x000000100a247825 */ /* 0x000fe200078e0212 */
[----:B---3--:R-:W-:-:S04]  /*b080*/  ISETP.GE.AND P6, PT, R32, R29, PT ;  /* 0x0000001d2000720c */ /* 0x008fc80003fc6270 */
[----:B------:R-:W3:Y:S01]  /*b090*/  LDG.E R32, desc[UR8][R36.64] ;  /* 0x0000000824207981 */ /* 0x000ee2000c1e1900 */
[----:B----4-:R-:W-:Y:S01]  /*b0a0*/  ISETP.GE.AND P4, PT, R39, R34, PT ;  /* 0x000000222700720c */ /* 0x010fe20003f86270 */
[----:B------:R-:W-:-:S05]  /*b0b0*/  IMAD.WIDE R38, R11, 0x10, R18 ;  /* 0x000000100b267825 */ /* 0x000fca00078e0212 */
[----:B------:R0:W3:Y:S01]  /*b0c0*/  LDG.E R29, desc[UR8][R38.64] ;  /* 0x00000008261d7981 */ /* 0x0000e2000c1e1900 */
[----:B------:R-:W-:Y:S02]  /*b0d0*/  SEL R9, R9, R4, !P2 ;  /* 0x0000000409097207 */ /* 0x000fe40005000000 */
[----:B------:R-:W-:-:S03]  /*b0e0*/  SEL R4, R0, R23, !P1 ;  /* 0x0000001700047207 */ /* 0x000fc60004800000 */
[----:B------:R-:W-:Y:S01]  /*b0f0*/  IMAD.WIDE R34, R9, 0x10, R18 ;  /* 0x0000001009227825 */ /* 0x000fe200078e0212 */
[----:B--2---:R-:W-:-:S03]  /*b100*/  ISETP.GE.AND P2, PT, R30, R27, PT ;  /* 0x0000001b1e00720c */ /* 0x004fc60003f46270 */
[----:B------:R-:W-:Y:S01]  /*b110*/  IMAD.WIDE R30, R4, 0x10, R18 ;  /* 0x00000010041e7825 */ /* 0x000fe200078e0212 */
[----:B------:R-:W-:Y:S01]  /*b120*/  SEL R23, R23, R0, !P1 ;  /* 0x0000000017177207 */ /* 0x000fe20004800000 */
[----:B------:R1:W2:Y:S01]  /*b130*/  LDG.E R27, desc[UR8][R34.64] ;  /* 0x00000008221b7981 */ /* 0x0002a2000c1e1900 */
[----:B------:R-:W-:-:S03]  /*b140*/  SEL R0, R8, R21, !P0 ;  /* 0x0000001508007207 */ /* 0x000fc60004000000 */
[----:B------:R-:W2:Y:S01]  /*b150*/  LDG.E R30, desc[UR8][R30.64] ;  /* 0x000000081e1e7981 */ /* 0x000ea2000c1e1900 */
[----:B0-----:R-:W-:Y:S01]  /*b160*/  IMAD.WIDE R38, R23, 0x10, R18 ;  /* 0x0000001017267825 */ /* 0x001fe200078e0212 */
[----:B------:R-:W-:-:S03]  /*b170*/  SEL R21, R21, R8, !P0 ;  /* 0x0000000815157207 */ /* 0x000fc60004000000 */
[----:B------:R-:W-:Y:S01]  /*b180*/  IMAD.WIDE R36, R0, 0x10, R18 ;  /* 0x0000001000247825 */ /* 0x000fe200078e0212 */
[----:B---3--:R-:W-:Y:S02]  /*b190*/  ISETP.GE.AND P0, PT, R32, R29, PT ;  /* 0x0000001d2000720c */ /* 0x008fe40003f06270 */
[----:B------:R0:W3:Y:S04]  /*b1a0*/  LDG.E R29, desc[UR8][R38.64] ;  /* 0x00000008261d7981 */ /* 0x0000e8000c1e1900 */
[----:B------:R4:W3:Y:S01]  /*b1b0*/  LDG.E R32, desc[UR8][R36.64] ;  /* 0x0000000824207981 */ /* 0x0008e2000c1e1900 */
[----:B------:R-:W-:Y:S02]  /*b1c0*/  SEL R8, R6, R15, !P6 ;  /* 0x0000000f06087207 */ /* 0x000fe40007000000 */
[----:B------:R-:W-:-:S02]  /*b1d0*/  SEL R15, R15, R6, !P6 ;  /* 0x000000060f0f7207 */ /* 0x000fc40007000000 */
[----:B------:R-:W-:Y:S01]  /*b1e0*/  SEL R6, R24, R7, !P3 ;  /* 0x0000000718067207 */ /* 0x000fe20005800000 */
[----:B-1----:R-:W-:Y:S01]  /*b1f0*/  IMAD.WIDE R34, R21, 0x10, R18 ;  /* 0x0000001015227825 */ /* 0x002fe200078e0212 */
[----:B--2---:R-:W-:-:S03]  /*b200*/  ISETP.GE.AND P1, PT, R30, R27, PT ;  /* 0x0000001b1e00720c */ /* 0x004fc60003f26270 */
[--C-:B------:R-:W-:Y:S01]  /*b210*/  IMAD.WIDE R30, R8, 0x10, R18.reuse ;  /* 0x00000010081e7825 */ /* 0x100fe200078e0212 */
[----:B------:R1:W2:Y:S03]  /*b220*/  LDG.E R27, desc[UR8][R34.64] ;  /* 0x00000008221b7981 */ /* 0x0002a6000c1e1900 */
[--C-:B0-----:R-:W-:Y:S01]  /*b230*/  IMAD.WIDE R38, R15, 0x10, R18.reuse ;  /* 0x000000100f267825 */ /* 0x101fe200078e0212 */
[----:B------:R-:W-:Y:S01]  /*b240*/  SEL R7, R7, R24, !P3 ;  /* 0x0000001807077207 */ /* 0x000fe20005800000 */
[----:B------:R-:W2:Y:S02]  /*b250*/  LDG.E R30, desc[UR8][R30.64] ;  /* 0x000000081e1e7981 */ /* 0x000ea4000c1e1900 */
[----:B----4-:R-:W-:Y:S02]  /*b260*/  IMAD.WIDE R36, R6, 0x10, R18 ;  /* 0x0000001006247825 */ /* 0x010fe400078e0212 */
[----:B------:R0:W4:Y:S01]  /*b270*/  LDG.E R24, desc[UR8][R38.64] ;  /* 0x0000000826187981 */ /* 0x000122000c1e1900 */
[----:B---3--:R-:W-:-:S03]  /*b280*/  ISETP.GE.AND P3, PT, R32, R29, PT ;  /* 0x0000001d2000720c */ /* 0x008fc60003f66270 */
[----:B------:R3:W4:Y:S01]  /*b290*/  LDG.E R29, desc[UR8][R36.64] ;  /* 0x00000008241d7981 */ /* 0x000722000c1e1900 */
[----:B------:R-:W-:Y:S02]  /*b2a0*/  SEL R25, R25, R14, !P5 ;  /* 0x0000000e19197207 */ /* 0x000fe40006800000 */
[----:B-1----:R-:W-:-:S03]  /*b2b0*/  SEL R34, R12, R13, !P2 ;  /* 0x0000000d0c227207 */ /* 0x002fc60005000000 */
[----:B0-----:R-:W-:-:S04]  /*b2c0*/  IMAD.WIDE R38, R25, 0x10, R18 ;  /* 0x0000001019267825 */ /* 0x001fc800078e0212 */
[--C-:B---3--:R-:W-:Y:S01]  /*b2d0*/  IMAD.WIDE R36, R34, 0x10, R18.reuse ;  /* 0x0000001022247825 */ /* 0x108fe200078e0212 */
[----:B--2---:R-:W-:Y:S02]  /*b2e0*/  ISETP.GE.AND P6, PT, R30, R27, PT ;  /* 0x0000001b1e00720c */ /* 0x004fe40003fc6270 */
[----:B------:R-:W-:Y:S01]  /*b2f0*/  SEL R30, R28, R17, !P4 ;  /* 0x000000111c1e7207 */ /* 0x000fe20006000000 */
[----:B------:R-:W-:-:S04]  /*b300*/  IMAD.WIDE R42, R7, 0x10, R18 ;  /* 0x00000010072a7825 */ /* 0x000fc800078e0212 */
[----:B------:R-:W-:Y:S01]  /*b310*/  IMAD.WIDE R40, R30, 0x10, R18 ;  /* 0x000000101e287825 */ /* 0x000fe200078e0212 */
[----:B------:R-:W2:Y:S04]  /*b320*/  LDG.E R27, desc[UR8][R42.64] ;  /* 0x000000082a1b7981 */ /* 0x000ea8000c1e1900 */
[----:B------:R-:W2:Y:S01]  /*b330*/  LDG.E R32, desc[UR8][R40.64] ;  /* 0x0000000828207981 */ /* 0x000ea2000c1e1900 */
[----:B----4-:R-:W-:-:S03]  /*b340*/  ISETP.GE.AND P5, PT, R29, R24, PT ;  /* 0x000000181d00720c */ /* 0x010fc60003fa6270 */
[----:B------:R0:W3:Y:S04]  /*b350*/  LDG.E R24, desc[UR8][R38.64] ;  /* 0x0000000826187981 */ /* 0x0000e8000c1e1900 */
[----:B------:R1:W3:Y:S01]  /*b360*/  LDG.E R29, desc[UR8][R36.64] ;  /* 0x00000008241d7981 */ /* 0x0002e2000c1e1900 */
[----:B------:R-:W-:Y:S02]  /*b370*/  SEL R13, R13, R12, !P2 ;  /* 0x0000000c0d0d7207 */ /* 0x000fe40005000000 */
[----:B------:R-:W-:Y:S02]  /*b380*/  SEL R14, R10, R11, !P0 ;  /* 0x0000000b0a0e7207 */ /* 0x000fe40004000000 */
[----:B------:R-:W-:Y:S02]  /*b390*/  SEL R11, R11, R10, !P0 ;  /* 0x0000000a0b0b7207 */ /* 0x000fe40004000000 */
[----:B------:R-:W-:-:S03]  /*b3a0*/  SEL R12, R4, R9, !P1 ;  /* 0x00000009040c7207 */ /* 0x000fc60004800000 */
[----:B0-----:R-:W-:Y:S01]  /*b3b0*/  IMAD.WIDE R38, R11, 0x10, R18 ;  /* 0x000000100b267825 */ /* 0x001fe200078e0212 */
[----:B------:R-:W-:-:S03]  /*b3c0*/  SEL R9, R9, R4, !P1 ;  /* 0x0000000409097207 */ /* 0x000fc60004800000 */
[----:B-1----:R-:W-:-:S04]  /*b3d0*/  IMAD.WIDE R36, R12, 0x10, R18 ;  /* 0x000000100c247825 */ /* 0x002fc800078e0212 */
[----:B------:R-:W-:-:S04]  /*b3e0*/  IMAD.WIDE R42, R13, 0x10, R18 ;  /* 0x000000100d2a7825 */ /* 0x000fc800078e0212 */
[----:B------:R-:W-:Y:S01]  /*b3f0*/  IMAD.WIDE R40, R14, 0x10, R18 ;  /* 0x000000100e287825 */ /* 0x000fe200078e0212 */
[----:B--2---:R-:W-:Y:S02]  /*b400*/  ISETP.GE.AND P2, PT, R32, R27, PT ;  /* 0x0000001b2000720c */ /* 0x004fe40003f46270 */
[----:B------:R0:W2:Y:S04]  /*b410*/  LDG.E R27, desc[UR8][R42.64] ;  /* 0x000000082a1b7981 */ /* 0x0000a8000c1e1900 */
[----:B------:R-:W2:Y:S01]  /*b420*/  LDG.E R32, desc[UR8][R40.64] ;  /* 0x0000000828207981 */ /* 0x000ea2000c1e1900 */
[----:B---3--:R-:W-:-:S03]  /*b430*/  ISETP.GE.AND P1, PT, R29, R24, PT ;  /* 0x000000181d00720c */ /* 0x008fc60003f26270 */
[----:B------:R1:W3:Y:S04]  /*b440*/  LDG.E R24, desc[UR8][R38.64] ;  /* 0x0000000826187981 */ /* 0x0002e8000c1e1900 */
[----:B------:R-:W3:Y:S01]  /*b450*/  LDG.E R29, desc[UR8][R36.64] ;  /* 0x00000008241d7981 */ /* 0x000ee2000c1e1900 */
[--C-:B0-----:R-:W-:Y:S01]  /*b460*/  IMAD.WIDE R42, R9, 0x10, R18.reuse ;  /* 0x00000010092a7825 */ /* 0x101fe200078e0212 */
[----:B------:R-:W-:Y:S02]  /*b470*/  SEL R28, R17, R28, !P4 ;  /* 0x0000001c111c7207 */ /* 0x000fe40006000000 */
[----:B------:R-:W-:Y:S02]  /*b480*/  SEL R17, R21, R8, !P6 ;  /* 0x0000000815117207 */ /* 0x000fe40007000000 */
[----:B------:R0:W4:Y:S01]  /*b490*/  LDG.E R4, desc[UR8][R42.64] ;  /* 0x000000082a047981 */ /* 0x000122000c1e1900 */
[----:B------:R-:W-:Y:S01]  /*b4a0*/  SEL R10, R0, R23, !P3 ;  /* 0x00000017000a7207 */ /* 0x000fe20005800000 */
[----:B-1----:R-:W-:-:S04]  /*b4b0*/  IMAD.WIDE R38, R3, 0x10, R18 ;  /* 0x0000001003267825 */ /* 0x002fc800078e0212 */
[--C-:B0-----:R-:W-:Y:S01]  /*b4c0*/  IMAD.WIDE R42, R17, 0x10, R18.reuse ;  /* 0x00000010112a7825 */ /* 0x101fe200078e0212 */
[----:B------:R-:W-:Y:S01]  /*b4d0*/  SEL R23, R23, R0, !P3 ;  /* 0x0000000017177207 */ /* 0x000fe20005800000 */
[----:B------:R-:W5:Y:S01]  /*b4e0*/  LDG.E R38, desc[UR8][R38.64] ;  /* 0x0000000826267981 */ /* 0x000f62000c1e1900 */
[----:B------:R-:W-:Y:S01]  /*b4f0*/  SEL R8, R8, R21, !P6 ;  /* 0x0000001508087207 */ /* 0x000fe20007000000 */
[----:B------:R-:W-:Y:S01]  /*b500*/  IMAD.WIDE R40, R10, 0x10, R18 ;  /* 0x000000100a287825 */ /* 0x000fe200078e0212 */
[----:B--2---:R-:W-:-:S03]  /*b510*/  ISETP.GE.AND P0, PT, R32, R27, PT ;  /* 0x0000001b2000720c */ /* 0x004fc60003f06270 */
[--C-:B------:R-:W-:Y:S01]  /*b520*/  IMAD.WIDE R44, R23, 0x10, R18.reuse ;  /* 0x00000010172c7825 */ /* 0x100fe200078e0212 */
[----:B------:R0:W4:Y:S01]  /*b530*/  LDG.E R27, desc[UR8][R40.64] ;  /* 0x00000008281b7981 */ /* 0x000122000c1e1900 */
[----:B------:R-:W-:Y:S02]  /*b540*/  SEL R37, R7, R30, !P2 ;  /* 0x0000001e07257207 */ /* 0x000fe40005000000 */
[----:B------:R-:W-:Y:S01]  /*b550*/  SEL R30, R30, R7, !P2 ;  /* 0x000000071e1e7207 */ /* 0x000fe20005000000 */
[----:B------:R-:W2:Y:S01]  /*b560*/  LDG.E R32, desc[UR8][R44.64] ;  /* 0x000000082c207981 */ /* 0x000ea2000c1e1900 */
[----:B0-----:R-:W-:-:S05]  /*b570*/  IMAD.WIDE R40, R8, 0x10, R18 ;  /* 0x0000001008287825 */ /* 0x001fca00078e0212 */
[----:B------:R-:W2:Y:S01]  /*b580*/  LDG.E R7, desc[UR8][R40.64] ;  /* 0x0000000828077981 */ /* 0x000ea2000c1e1900 */
[----:B---3--:R-:W-:-:S03]  /*b590*/  ISETP.GE.AND P4, PT, R29, R24, PT ;  /* 0x000000181d00720c */ /* 0x008fc60003f86270 */
[----:B------:R0:W3:Y:S02]  /*b5a0*/  LDG.E R24, desc[UR8][R42.64] ;  /* 0x000000082a187981 */ /* 0x0000e4000c1e1900 */
[----:B0-----:R-:W-:-:S05]  /*b5b0*/  IMAD.WIDE R42, R28, 0x10, R18 ;  /* 0x000000101c2a7825 */ /* 0x001fca00078e0212 */
[----:B------:R-:W5:Y:S01]  /*b5c0*/  LDG.E R21, desc[UR8][R42.64] ;  /* 0x000000082a157981 */ /* 0x000f62000c1e1900 */
[----:B------:R-:W-:Y:S02]  /*b5d0*/  SEL R35, R15, R6, !P5 ;  /* 0x000000060f237207 */ /* 0x000fe40006800000 */
[----:B------:R-:W-:Y:S02]  /*b5e0*/  SEL R6, R6, R15, !P5 ;  /* 0x0000000f06067207 */ /* 0x000fe40006800000 */
[----:B----4-:R-:W-:-:S03]  /*b5f0*/  ISETP.GE.AND P5, PT, R27, R4, PT ;  /* 0x000000041b00720c */ /* 0x010fc60003fa6270 */
[----:B------:R-:W-:-:S04]  /*b600*/  IMAD.WIDE R40, R6, 0x10, R18 ;  /* 0x0000001006287825 */ /* 0x000fc800078e0212 */
[--C-:B------:R-:W-:Y:S01]  /*b610*/  IMAD.WIDE R44, R35, 0x10, R18.reuse ;  /* 0x00000010232c7825 */ /* 0x100fe200078e0212 */
[----:B------:R0:W3:Y:S04]  /*b620*/  LDG.E R15, desc[UR8][R40.64] ;  /* 0x00000008280f7981 */ /* 0x0000e8000c1e1900 */
[----:B------:R-:W4:Y:S01]  /*b630*/  LDG.E R0, desc[UR8][R44.64] ;  /* 0x000000082c007981 */ /* 0x000f22000c1e1900 */
[----:B--2---:R-:W-:Y:S02]  /*b640*/  ISETP.GE.AND P6, PT, R7, R32, PT ;  /* 0x000000200700720c */ /* 0x004fe40003fc6270 */
[----:B-----5:R-:W-:Y:S01]  /*b650*/  ISETP.GE.AND P3, PT, R38, R21, PT ;  /* 0x000000152600720c */ /* 0x020fe20003f66270 */
[----:B------:R-:W-:-:S03]  /*b660*/  IMAD.WIDE R38, R30, 0x10, R18 ;  /* 0x000000101e267825 */ /* 0x000fc600078e0212 */
[----:B------:R-:W-:Y:S02]  /*b670*/  SEL R4, R3, R28, !P3 ;  /* 0x0000001c03047207 */ /* 0x000fe40005800000 */
[----:B------:R1:W4:Y:S03]  /*b680*/  LDG.E R7, desc[UR8][R38.64] ;  /* 0x0000000826077981 */ /* 0x000326000c1e1900 */
[----:B0-----:R-:W-:-:S05]  /*b690*/  IMAD.WIDE R40, R4, 0x10, R18 ;  /* 0x0000001004287825 */ /* 0x001fca00078e0212 */
[----:B------:R-:W2:Y:S01]  /*b6a0*/  LDG.E R21, desc[UR8][R40.64] ;  /* 0x0000000828157981 */ /* 0x000ea2000c1e1900 */
[----:B-1----:R-:W-:-:S05]  /*b6b0*/  IMAD.WIDE R38, R37, 0x10, R18 ;  /* 0x0000001025267825 */ /* 0x002fca00078e0212 */
[----:B------:R-:W2:Y:S01]  /*b6c0*/  LDG.E R32, desc[UR8][R38.64] ;  /* 0x0000000826207981 */ /* 0x000ea2000c1e1900 */
[----:B---3--:R-:W-:Y:S02]  /*b6d0*/  ISETP.GE.AND P2, PT, R15, R24, PT ;  /* 0x000000180f00720c */ /* 0x008fe40003f46270 */
[----:B------:R-:W-:Y:S02]  /*b6e0*/  SEL R15, R13, R14, !P0 ;  /* 0x0000000e0d0f7207 */ /* 0x000fe40004000000 */
[----:B------:R-:W-:Y:S02]  /*b6f0*/  SEL R14, R14, R13, !P0 ;  /* 0x0000000d0e0e7207 */ /* 0x000fe40004000000 */
[----:B------:R-:W-:Y:S02]  /*b700*/  SEL R24, R25, R34, !P1 ;  /* 0x0000002219187207 */ /* 0x000fe40004800000 */
[----:B------:R-:W-:Y:S02]  /*b710*/  SEL R25, R34, R25, !P1 ;  /* 0x0000001922197207 */ /* 0x000fe40004800000 */
[----:B------:R-:W-:-:S02]  /*b720*/  SEL R13, R11, R12, !P4 ;  /* 0x0000000c0b0d7207 */ /* 0x000fc40006000000 */
[----:B------:R-:W-:Y:S02]  /*b730*/  SEL R12, R12, R11, !P4 ;  /* 0x0000000b0c0c7207 */ /* 0x000fe40006000000 */
[----:B------:R-:W-:Y:S02]  /*b740*/  SEL R11, R9, R10, !P5 ;  /* 0x0000000a090b7207 */ /* 0x000fe40006800000 */
[----:B------:R-:W-:Y:S02]  /*b750*/  SEL R10, R10, R9, !P5 ;  /* 0x000000090a0a7207 */ /* 0x000fe40006800000 */
[----:B------:R-:W-:Y:S02]  /*b760*/  SEL R9, R23, R8, !P6 ;  /* 0x0000000817097207 */ /* 0x000fe40007000000 */
[----:B------:R-:W-:Y:S02]  /*b770*/  SEL R8, R8, R23, !P6 ;  /* 0x0000001708087207 */ /* 0x000fe40007000000 */
[----:B------:R-:W-:-:S02]  /*b780*/  SEL R28, R28, R3, !P3 ;  /* 0x000000031c1c7207 */ /* 0x000fc40005800000 */
[----:B----4-:R-:W-:Y:S02]  /*b790*/  ISETP.GE.AND P0, PT, R7, R0, PT ;  /* 0x000000000700720c */ /* 0x010fe40003f06270 */
[----:B------:R-:W-:Y:S02]  /*b7a0*/  SEL R7, R17, R6, !P2 ;  /* 0x0000000611077207 */ /* 0x000fe40005000000 */
[----:B------:R-:W-:Y:S02]  /*b7b0*/  SEL R0, R35, R30, !P0 ;  /* 0x0000001e23007207 */ /* 0x000fe40004000000 */
[----:B------:R-:W-:Y:S02]  /*b7c0*/  SEL R35, R30, R35, !P0 ;  /* 0x000000231e237207 */ /* 0x000fe40004000000 */
[----:B------:R-:W-:Y:S02]  /*b7d0*/  SEL R6, R6, R17, !P2 ;  /* 0x0000001106067207 */ /* 0x000fe40005000000 */
[----:B--2---:R-:W-:-:S04]  /*b7e0*/  ISETP.GE.AND P1, PT, R21, R32, PT ;  /* 0x000000201500720c */ /* 0x004fc80003f26270 */
[----:B------:R-:W-:Y:S02]  /*b7f0*/  SEL R30, R37, R4, !P1 ;  /* 0x00000004251e7207 */ /* 0x000fe40004800000 */
[----:B------:R-:W-:-:S07]  /*b800*/  SEL R37, R4, R37, !P1 ;  /* 0x0000002504257207 */ /* 0x000fce0004800000 */
.L_x_164:
[----:B------:R-:W-:Y:S05]  /*b810*/  BSYNC.RECONVERGENT B0 ;  /* 0x0000000000007941 */ /* 0x000fea0003800200 */
.L_x_163:
[----:B------:R-:W-:-:S07]  /*b820*/  IMAD.MOV.U32 R3, RZ, RZ, 0x2 ;  /* 0x00000002ff037424 */ /* 0x000fce00078e00ff */
.L_x_202:
[--C-:B------:R-:W-:Y:S01]  /*b830*/  IMAD.MOV R17, RZ, RZ, -R3.reuse ;  /* 0x000000ffff117224 */ /* 0x100fe200078e0a03 */
[----:B------:R-:W0:Y:S01]  /*b840*/  S2R R32, SR_CgaCtaId ;  /* 0x0000000000207919 */ /* 0x000e220000008800 */
[----:B------:R-:W-:Y:S01]  /*b850*/  SHF.R.U32.HI R23, RZ, 0x1, R3 ;  /* 0x00000001ff177819 */ /* 0x000fe20000011603 */
[----:B------:R-:W-:Y:S01]  /*b860*/  VIADD R27, R3, 0xffffffff ;  /* 0xffffffff031b7836 */ /* 0x000fe20000000000 */
[----:B------:R-:W-:Y:S01]  /*b870*/  MOV R31, 0x400 ;  /* 0x00000400001f7802 */ /* 0x000fe20000000f00 */
[----:B------:R-:W-:Y:S01]  /*b880*/  BAR.SYNC.DEFER_BLOCKING 0x0 ;  /* 0x0000000000007b1d */ /* 0x000fe20000010000 */
[----:B--2---:R-:W-:Y:S02]  /*b890*/  LOP3.LUT R4, R26, R17, RZ, 0xc0, !PT ;  /* 0x000000111a047212 */ /* 0x004fe400078ec0ff */
[----:B------:R-:W-:-:S03]  /*b8a0*/  LOP3.LUT R27, R27, R26, RZ, 0xc0, !PT ;  /* 0x0000001a1b1b7212 */ /* 0x000fc600078ec0ff */
[----:B------:R-:W-:Y:S01]  /*b8b0*/  IMAD R17, R4, 0x11, RZ ;  /* 0x0000001104117824 */ /* 0x000fe200078e02ff */
[----:B------:R-:W-:Y:S01]  /*b8c0*/  BSSY.RECONVERGENT B0, `(.L_x_165) ;  /* 0x0000037000007945 */ /* 0x000fe20003800200 */
[----:B------:R-:W-:-:S03]  /*b8d0*/  IMAD R27, R27, 0x11, RZ ;  /* 0x000000111b1b7824 */ /* 0x000fc600078e02ff */
[C---:B------:R-:W-:Y:S02]  /*b8e0*/  VIMNMX R4, PT, PT, R20.reuse, R17, PT ;  /* 0x0000001114047248 */ /* 0x040fe40003fe0100 */
[----:B------:R-:W-:-:S03]  /*b8f0*/  VIMNMX R34, PT, PT, R20, R27, PT ;  /* 0x0000001b14227248 */ /* 0x000fc60003fe0100 */
[----:B------:R-:W-:-:S05]  /*b900*/  IMAD R21, R23, 0x11, R4 ;  /* 0x0000001117157824 */ /* 0x000fca00078e0204 */
[----:B------:R-:W-:-:S05]  /*b910*/  VIMNMX R21, PT, PT, R20, R21, PT ;  /* 0x0000001514157248 */ /* 0x000fca0003fe0100 */
[----:B------:R-:W-:Y:S01]  /*b920*/  IMAD R23, R23, 0x11, R21 ;  /* 0x0000001117177824 */ /* 0x000fe200078e0215 */
[----:B0-----:R-:W-:-:S04]  /*b930*/  LEA R31, R32, R31, 0x18 ;  /* 0x0000001f201f7211 */ /* 0x001fc800078ec0ff */
[----:B------:R-:W-:Y:S01]  /*b940*/  VIMNMX R32, PT, PT, R20, R23, PT ;  /* 0x0000001714207248 */ /* 0x000fe20003fe0100 */
[----:B------:R-:W-:-:S04]  /*b950*/  IMAD R17, R26, 0x44, R31 ;  /* 0x000000441a117824 */ /* 0x000fc800078e021f */
[----:B------:R-:W-:Y:S01]  /*b960*/  IMAD.IADD R23, R32, 0x1, -R21 ;  /* 0x0000000120177824 */ /* 0x000fe200078e0a15 */
[----:B------:R0:W-:Y:S04]  /*b970*/  STS [R17+0x4], R24 ;  /* 0x0000041811007388 */ /* 0x0001e80000000800 */
[C---:B------:R-:W-:Y:S01]  /*b980*/  ISETP.GE.AND P0, PT, R34.reuse, R23, PT ;  /* 0x000000172200720c */ /* 0x040fe20003f06270 */
[----:B------:R-:W-:Y:S01]  /*b990*/  IMAD.IADD R23, R34, 0x1, -R23 ;  /* 0x0000000122177824 */ /* 0x000fe200078e0a17 */
[----:B------:R1:W-:Y:S04]  /*b9a0*/  STS [R17], R25 ;  /* 0x0000001911007388 */ /* 0x0003e80000000800 */
[----:B------:R-:W-:Y:S01]  /*b9b0*/  SEL R23, R23, RZ, P0 ;  /* 0x000000ff17177207 */ /* 0x000fe20000000000 */
[----:B------:R1:W-:Y:S01]  /*b9c0*/  STS [R17+0x8], R14 ;  /* 0x0000080e11007388 */ /* 0x0003e20000000800 */
[----:B0-----:R-:W-:-:S03]  /*b9d0*/  VIADDMNMX R24, R21, -R4, R34, PT ;  /* 0x8000000415187246 */ /* 0x001fc60003800122 */
[----:B------:R1:W-:Y:S01]  /*b9e0*/  STS [R17+0xc], R15 ;  /* 0x00000c0f11007388 */ /* 0x0003e20000000800 */
[----:B------:R-:W-:-:S03]  /*b9f0*/  ISETP.GE.AND P0, PT, R23, R24, PT ;  /* 0x000000181700720c */ /* 0x000fc60003f06270 */
        /* <DEDUP_REMOVED lines=14> */
[----:B------:R-:W-:Y:S05]  /*bae0*/  @P0 BRA `(.L_x_166) ;  /* 0x0000000000500947 */ /* 0x000fea0003800000 */
[----:B-1----:R-:W-:-:S07]  /*baf0*/  IMAD.IADD R13, R34, 0x1, R21 ;  /* 0x00000001220d7824 */ /* 0x002fce00078e0215 */
.L_x_167:
[----:B------:R-:W-:-:S05]  /*bb00*/  IMAD.IADD R0, R24, 0x1, -R23 ;  /* 0x0000000118007824 */ /* 0x000fca00078e0a17 */
[----:B------:R-:W-:-:S04]  /*bb10*/  LEA.HI R0, R0, R0, RZ, 0x1 ;  /* 0x0000000000007211 */ /* 0x000fc800078f08ff */
[----:B------:R-:W-:-:S04]  /*bb20*/  LEA.HI.SX32 R11, R0, R23, 0x1f ;  /* 0x00000017000b7211 */ /* 0x000fc800078ffaff */
[----:B------:R-:W-:Y:S01]  /*bb30*/  LOP3.LUT R6, RZ, R11, RZ, 0x33, !PT ;  /* 0x0000000bff067212 */ /* 0x000fe200078e33ff */
[----:B------:R-:W-:-:S04]  /*bb40*/  IMAD.IADD R0, R4, 0x1, R11 ;  /* 0x0000000104007824 */ /* 0x000fc800078e020b */
[----:B------:R-:W-:Y:S02]  /*bb50*/  IMAD.IADD R6, R13, 0x1, R6 ;  /* 0x000000010d067824 */ /* 0x000fe400078e0206 */
[--C-:B------:R-:W-:Y:S02]  /*bb60*/  IMAD R0, R0, 0x4, R31.reuse ;  /* 0x0000000400007824 */ /* 0x100fe400078e021f */
[----:B------:R-:W-:-:S03]  /*bb70*/  IMAD R10, R6, 0x4, R31 ;  /* 0x00000004060a7824 */ /* 0x000fc600078e021f */
        /* <DEDUP_REMOVED lines=11> */
.L_x_166:
[----:B------:R-:W-:Y:S05]  /*bc30*/  BSYNC.RECONVERGENT B0 ;  /* 0x0000000000007941 */ /* 0x000fea0003800200 */
.L_x_165:
[----:B-1----:R-:W-:Y:S01]  /*bc40*/  IMAD.IADD R12, R4, 0x1, R23 ;  /* 0x00000001040c7824 */ /* 0x002fe200078e0217 */
[----:B------:R-:W-:Y:S01]  /*bc50*/  IADD3 R23, PT, PT, -R23, R21, R34 ;  /* 0x0000001517177210 */ /* 0x000fe20007ffe122 */
[----:B------:R-:W-:Y:S01]  /*bc60*/  BSSY.RECONVERGENT B0, `(.L_x_168) ;  /* 0x0000012000007945 */ /* 0x000fe20003800200 */
[----:B------:R-:W-:Y:S01]  /*bc70*/  PLOP3.LUT P0, PT, PT, PT, PT, 0x8, 0x80 ;  /* 0x000000000080781c */ /* 0x000fe20003f0e170 */
[C-C-:B------:R-:W-:Y:S01]  /*bc80*/  IMAD R17, R12.reuse, 0x4, R31.reuse ;  /* 0x000000040c117824 */ /* 0x140fe200078e021f */
[C---:B------:R-:W-:Y:S01]  /*bc90*/  ISETP.GE.AND P1, PT, R23.reuse, R32, PT ;  /* 0x000000201700720c */ /* 0x040fe20003f26270 */
[C---:B------:R-:W-:Y:S02]  /*bca0*/  IMAD R4, R23.reuse, 0x4, R31 ;  /* 0x0000000417047824 */ /* 0x040fe400078e021f */
[----:B------:R-:W-:Y:S02]  /*bcb0*/  VIADD R0, R23, 0x1 ;  /* 0x0000000117007836 */ /* 0x000fe40000000000 */
[----:B------:R-:W0:Y:S01]  /*bcc0*/  LDS R17, [R17] ;  /* 0x0000000011117984 */ /* 0x000e220000000800 */
[----:B------:R-:W-:-:S03]  /*bcd0*/  VIADD R10, R12, 0x1 ;  /* 0x000000010c0a7836 */ /* 0x000fc60000000000 */
[----:B------:R-:W1:Y:S04]  /*bce0*/  LDS R4, [R4] ;  /* 0x0000000004047984 */ /* 0x000e680000000800 */
        /* <DEDUP_REMOVED lines=9> */
.L_x_169:
[----:B------:R-:W-:Y:S05]  /*bd80*/  BSYNC.RECONVERGENT B0 ;  /* 0x0000000000007941 */ /* 0x000fea0003800200 */
.L_x_168:
[----:B------:R-:W-:Y:S01]  /*bd90*/  @!P0 IMAD.MOV R0, RZ, RZ, R23 ;  /* 0x000000ffff008224 */ /* 0x000fe200078e0217 */
[----:B------:R-:W-:Y:S01]  /*bda0*/  BSSY.RECONVERGENT B0, `(.L_x_170) ;  /* 0x0000014000007945 */ /* 0x000fe20003800200 */
[----:B------:R-:W-:Y:S01]  /*bdb0*/  @P0 IMAD.MOV R10, RZ, RZ, R12 ;  /* 0x000000ffff0a0224 */ /* 0x000fe200078e020c */
[----:B01----:R-:W-:Y:S01]  /*bdc0*/  SEL R25, R4, R17, P0 ;  /* 0x0000001104197207 */ /* 0x003fe20000000000 */
        /* <DEDUP_REMOVED lines=17> */
.L_x_171:
[----:B------:R-:W-:Y:S05]  /*bee0*/  BSYNC.RECONVERGENT B0 ;  /* 0x0000000000007941 */ /* 0x000fea0003800200 */
.L_x_170:
        /* <DEDUP_REMOVED lines=21> */
.L_x_173:
[----:B------:R-:W-:Y:S05]  /*c040*/  BSYNC.RECONVERGENT B0 ;  /* 0x0000000000007941 */ /* 0x000fea0003800200 */
.L_x_172:
        /* <DEDUP_REMOVED lines=21> */
.L_x_175:
[----:B------:R-:W-:Y:S05]  /*c1a0*/  BSYNC.RECONVERGENT B0 ;  /* 0x0000000000007941 */ /* 0x000fea0003800200 */
.L_x_174:
        /* <DEDUP_REMOVED lines=21> */
.L_x_177:
[----:B------:R-:W-:Y:S05]  /*c300*/  BSYNC.RECONVERGENT B0 ;  /* 0x0000000000007941 */ /* 0x000fea0003800200 */
.L_x_176:
        /* <DEDUP_REMOVED lines=21> */
.L_x_179:
[----:B------:R-:W-:Y:S05]  /*c460*/  BSYNC.RECONVERGENT B0 ;  /* 0x0000000000007941 */ /* 0x000fea0003800200 */
.L_x_178:
        /* <DEDUP_REMOVED lines=21> */
.L_x_181:
[----:B------:R-:W-:Y:S05]  /*c5c0*/  BSYNC.RECONVERGENT B0 ;  /* 0x0000000000007941 */ /* 0x000fea0003800200 */
.L_x_180:
        /* <DEDUP_REMOVED lines=21> */
.L_x_183:
[----:B------:R-:W-:Y:S05]  /*c720*/  BSYNC.RECONVERGENT B0 ;  /* 0x0000000000007941 */ /* 0x000fea0003800200 */
.L_x_182:
        /* <DEDUP_REMOVED lines=21> */
.L_x_185:
[----:B------:R-:W-:Y:S05]  /*c880*/  BSYNC.RECONVERGENT B0 ;  /* 0x0000000000007941 */ /* 0x000fea0003800200 */
.L_x_184:
        /* <DEDUP_REMOVED lines=20> */
.L_x_187:
[----:B------:R-:W-:Y:S05]  /*c9d0*/  BSYNC.RECONVERGENT B0 ;  /* 0x0000000000007941 */ /* 0x000fea0003800200 */
.L_x_186:
[----:B------:R-:W-:Y:S01]  /*c9e0*/  VIADD R27, R23, 0x1 ;  /* 0x00000001171b7836 */ /* 0x000fe20000000000 */
[----:B------:R-:W-:Y:S01]  /*c9f0*/  BSSY.RECONVERGENT B0, `(.L_x_188) ;  /* 0x0000013000007945 */ /* 0x000fe20003800200 */
[----:B------:R-:W-:Y:S01]  /*ca00*/  @!P0 IMAD.MOV R27, RZ, RZ, R23 ;  /* 0x000000ffff1b8224 */ /* 0x000fe200078e0217 */
[----:B-12---:R-:W-:Y:S01]  /*ca10*/  SEL R9, R4, R17, P0 ;  /* 0x0000001104097207 */ /* 0x006fe20000000000 */
[----:B------:R-:W-:Y:S02]  /*ca20*/  @P0 IMAD.MOV R30, RZ, RZ, R0 ;  /* 0x000000ffff1e0224 */ /* 0x000fe400078e0200 */
[C-C-:B0-----:R-:W-:Y:S01]  /*ca30*/  @P0 IMAD R6, R27.reuse, 0x4, R31.reuse ;  /* 0x000000041b060824 */ /* 0x141fe200078e021f */
[----:B------:R-:W-:Y:S01]  /*ca40*/  ISETP.GE.AND P1, PT, R27, R32, PT ;  /* 0x000000201b00720c */ /* 0x000fe20003f26270 */
[----:B------:R-:W-:-:S03]  /*ca50*/  @!P0 IMAD R0, R30, 0x4, R31 ;  /* 0x000000041e008824 */ /* 0x000fc600078e021f */
        /* <DEDUP_REMOVED lines=12> */
.L_x_189:
[----:B------:R-:W-:Y:S05]  /*cb20*/  BSYNC.RECONVERGENT B0 ;  /* 0x0000000000007941 */ /* 0x000fea0003800200 */
.L_x_188:
[----:B------:R-:W-:Y:S01]  /*cb30*/  VIADD R7, R27, 0x1 ;  /* 0x000000011b077836 */ /* 0x000fe20000000000 */
[----:B------:R-:W-:Y:S01]  /*cb40*/  BSSY.RECONVERGENT B0, `(.L_x_190) ;  /* 0x0000014000007945 */ /* 0x000fe20003800200 */
[----:B------:R-:W-:Y:S01]  /*cb50*/  @!P0 IMAD.MOV R7, RZ, RZ, R27 ;  /* 0x000000ffff078224 */ /* 0x000fe200078e021b */
[----:B012---:R-:W-:Y:S01]  /*cb60*/  SEL R6, R4, R17, P0 ;  /* 0x0000001104067207 */ /* 0x007fe20000000000 */
[----:B------:R-:W-:Y:S02]  /*cb70*/  VIADD R0, R30, 0x1 ;  /* 0x000000011e007836 */ /* 0x000fe40000000000 */
[----:B------:R-:W-:Y:S01]  /*cb80*/  @P0 IMAD.MOV R0, RZ, RZ, R30 ;  /* 0x000000ffff000224 */ /* 0x000fe200078e021e */
[C---:B------:R-:W-:Y:S01]  /*cb90*/  ISETP.GE.AND P1, PT, R7.reuse, R32, PT ;  /* 0x000000200700720c */ /* 0x040fe20003f26270 */
[--C-:B------:R-:W-:Y:S02]  /*cba0*/  @P0 IMAD R27, R7, 0x4, R31.reuse ;  /* 0x00000004071b0824 */ /* 0x100fe400078e021f */
[----:B------:R-:W-:-:S03]  /*cbb0*/  @!P0 IMAD R23, R0, 0x4, R31 ;  /* 0x0000000400178824 */ /* 0x000fc600078e021f */
[----:B------:R0:W1:Y:S04]  /*cbc0*/  @P0 LDS R4, [R27] ;  /* 0x000000001b040984 */ /* 0x0000680000000800 */
[----:B------:R0:W2:Y:S01]  /*cbd0*/  @!P0 LDS R17, [R23] ;  /* 0x0000000017118984 */ /* 0x0000a20000000800 */
[----:B------:R-:W-:Y:S02]  /*cbe0*/  PLOP3.LUT P0, PT, PT, PT, PT, 0x8, 0x80 ;  /* 0x000000000080781c */ /* 0x000fe40003f0e170 */
[----:B------:R-:W-:Y:S11]  /*cbf0*/  @P1 BRA `(.L_x_191) ;  /* 0x0000000000201947 */ /* 0x000ff60003800000 */
        /* <DEDUP_REMOVED lines=8> */
.L_x_191:
[----:B------:R-:W-:Y:S05]  /*cc80*/  BSYNC.RECONVERGENT B0 ;  /* 0x0000000000007941 */ /* 0x000fea0003800200 */
.L_x_190:
[----:B0-----:R-:W-:Y:S01]  /*cc90*/  VIADD R23, R7, 0x1 ;  /* 0x0000000107177836 */ /* 0x001fe20000000000 */
[----:B------:R-:W-:Y:S01]  /*cca0*/  BSSY.RECONVERGENT B0, `(.L_x_192) ;  /* 0x0000014000007945 */ /* 0x000fe20003800200 */
[----:B------:R-:W-:Y:S01]  /*ccb0*/  @!P0 IMAD.MOV R23, RZ, RZ, R7 ;  /* 0x000000ffff178224 */ /* 0x000fe200078e0207 */
[----:B-12---:R-:W-:Y:S01]  /*ccc0*/  SEL R7, R4, R17, P0 ;  /* 0x0000001104077207 */ /* 0x006fe20000000000 */
        /* <DEDUP_REMOVED lines=17> */
.L_x_193:
[----:B------:R-:W-:Y:S05]  /*cde0*/  BSYNC.RECONVERGENT B0 ;  /* 0x0000000000007941 */ /* 0x000fea0003800200 */
.L_x_192:
        /* <DEDUP_REMOVED lines=21> */
.L_x_195:
[----:B------:R-:W-:Y:S05]  /*cf40*/  BSYNC.RECONVERGENT B0 ;  /* 0x0000000000007941 */ /* 0x000fea0003800200 */
.L_x_194:
[----:B0-----:R-:W-:Y:S01]  /*cf50*/  VIADD R23, R27, 0x1 ;  /* 0x000000011b177836 */ /* 0x001fe20000000000 */
[----:B------:R-:W-:Y:S01]  /*cf60*/  BSSY.RECONVERGENT B0, `(.L_x_196) ;  /* 0x0000014000007945 */ /* 0x000fe20003800200 */
[----:B------:R-:W-:Y:S02]  /*cf70*/  @!P0 IMAD.MOV R23, RZ, RZ, R27 ;  /* 0x000000ffff178224 */ /* 0x000fe400078e021b */
[----:B------:R-:W-:Y:S02]  /*cf80*/  VIADD R30, R0, 0x1 ;  /* 0x00000001001e7836 */ /* 0x000fe40000000000 */
[----:B------:R-:W-:Y:S01]  /*cf90*/  @P0 IMAD.MOV R30, RZ, RZ, R0 ;  /* 0x000000ffff1e0224 */ /* 0x000fe200078e0200 */
[C---:B------:R-:W-:Y:S01]  /*cfa0*/  ISETP.GE.AND P1, PT, R23.reuse, R32, PT ;  /* 0x000000201700720c */ /* 0x040fe20003f26270 */
[--C-:B------:R-:W-:Y:S01]  /*cfb0*/  @P0 IMAD R28, R23, 0x4, R31.reuse ;  /* 0x00000004171c0824 */ /* 0x100fe200078e021f */
[----:B-12---:R-:W-:Y:S01]  /*cfc0*/  SEL R0, R4, R17, P0 ;  /* 0x0000001104007207 */ /* 0x006fe20000000000 */
        /* <DEDUP_REMOVED lines=13> */
.L_x_197:
[----:B------:R-:W-:Y:S05]  /*d0a0*/  BSYNC.RECONVERGENT B0 ;  /* 0x0000000000007941 */ /* 0x000fea0003800200 */
.L_x_196:
        /* <DEDUP_REMOVED lines=21> */
.L_x_199:
[----:B------:R-:W-:Y:S05]  /*d200*/  BSYNC.RECONVERGENT B0 ;  /* 0x0000000000007941 */ /* 0x000fea0003800200 */
.L_x_198:
[----:B------:R-:W-:Y:S01]  /*d210*/  VIADD R36, R34, 0x1 ;  /* 0x0000000122247836 */ /* 0x000fe20000000000 */
[----:B-12---:R-:W-:Y:S01]  /*d220*/  SEL R30, R4, R17, P0 ;  /* 0x00000011041e7207 */ /* 0x006fe20000000000 */
[----:B------:R-:W-:Y:S01]  /*d230*/  @P0 IMAD.MOV R36, RZ, RZ, R34 ;  /* 0x000000ffff240224 */ /* 0x000fe200078e0222 */
[----:B------:R-:W-:Y:S01]  /*d240*/  BSSY.RECONVERGENT B0, `(.L_x_200) ;  /* 0x0000013000007945 */ /* 0x000fe20003800200 */
[----:B0-----:R-:W-:Y:S02]  /*d250*/  VIADD R23, R27, 0x1 ;  /* 0x000000011b177836 */ /* 0x001fe40000000000 */
[----:B------:R-:W-:Y:S02]  /*d260*/  @!P0 IMAD.MOV R23, RZ, RZ, R27 ;  /* 0x000000ffff178224 */ /* 0x000fe400078e021b */
[--C-:B------:R-:W-:Y:S02]  /*d270*/  @!P0 IMAD R27, R36, 0x4, R31.reuse ;  /* 0x00000004241b8824 */ /* 0x100fe400078e021f */
[----:B------:R-:W-:-:S03]  /*d280*/  @P0 IMAD R29, R23, 0x4, R31 ;  /* 0x00000004171d0824 */ /* 0x000fc600078e021f */
        /* <DEDUP_REMOVED lines=14> */
.L_x_201:
[----:B------:R-:W-:Y:S05]  /*d370*/  BSYNC.RECONVERGENT B0 ;  /* 0x0000000000007941 */ /* 0x000fea0003800200 */
.L_x_200:
[C---:B------:R-:W-:Y:S01]  /*d380*/  ISETP.GE.U32.AND P0, PT, R3.reuse, 0x81, PT ;  /* 0x000000810300780c */ /* 0x040fe20003f06070 */
[----:B------:R-:W-:-:S12]  /*d390*/  IMAD.SHL.U32 R3, R3, 0x2, RZ ;  /* 0x0000000203037824 */ /* 0x000fd800078e00ff */
[----:B------:R-:W-:Y:S05]  /*d3a0*/  @!P0 BRA `(.L_x_202) ;  /* 0xffffffe400208947 */ /* 0x000fea000383ffff */
[----:B------:R-:W0:Y:S01]  /*d3b0*/  LDCU.U8 UR4, c[0x0][0x380] ;  /* 0x00007000ff0477ac */ /* 0x000e220008000000 */
[C---:B------:R-:W-:Y:S02]  /*d3c0*/  VIADD R18, R2.reuse, 0x180 ;  /* 0x0000018002127836 */ /* 0x040fe40000000000 */
[C---:B--2---:R-:W-:Y:S02]  /*d3d0*/  VIADD R4, R2.reuse, 0x1a0 ;  /* 0x000001a002047836 */ /* 0x044fe40000000000 */
[C---:B------:R-:W-:Y:S02]  /*d3e0*/  VIADD R3, R2.reuse, 0x1c0 ;  /* 0x000001c002037836 */ /* 0x040fe40000000000 */
[C---:B------:R-:W-:Y:S02]  /*d3f0*/  VIADD R17, R2.reuse, 0x20 ;  /* 0x0000002002117836 */ /* 0x040fe40000000000 */
[C---:B------:R-:W-:Y:S02]  /*d400*/  VIADD R29, R2.reuse, 0x40 ;  /* 0x00000040021d7836 */ /* 0x040fe40000000000 */
[----:B------:R-:W-:-:S02]  /*d410*/  VIADD R21, R2, 0x60 ;  /* 0x0000006002157836 */ /* 0x000fc40000000000 */
[----:B------:R-:W-:Y:S01]  /*d420*/  VIADD R23, R2, 0x80 ;  /* 0x0000008002177836 */ /* 0x000fe20000000000 */
[----:B0-----:R-:W-:-:S04]  /*d430*/  UPRMT UR4, UR4, 0x8880, URZ ;  /* 0x0000888004047896 */ /* 0x001fc800080000ff */
[----:B------:R-:W-:Y:S01]  /*d440*/  UISETP.NE.AND UP0, UPT, UR4, URZ, UPT ;  /* 0x000000ff0400728c */ /* 0x000fe2000bf05270 */
[----:B------:R-:W-:Y:S08]  /*d450*/  BAR.SYNC.DEFER_BLOCKING 0x0 ;  /* 0x0000000000007b1d */ /* 0x000ff00000010000 */
[----:B------:R-:W-:Y:S05]  /*d460*/  BRA.U !UP0, `(.L_x_203) ;  /* 0x0000000508947547 */ /* 0x000fea000b800000 */
[----:B------:R-:W-:Y:S01]  /*d470*/  ISETP.NE.AND P0, PT, R26, RZ, PT ;  /* 0x000000ff1a00720c */ /* 0x000fe20003f05270 */
[----:B------:R-:W-:Y:S01]  /*d480*/  STS [R33], R25 ;  /* 0x0000001921007388 */ /* 0x000fe20000000800 */
[----:B------:R-:W0:Y:S03]  /*d490*/  LDCU.64 UR4, c[0x0][0x398] ;  /* 0x00007300ff0477ac */ /* 0x000e260008000a00 */
        /* <DEDUP_REMOVED lines=15> */
[----:B------:R3:W-:Y:S01]  /*d590*/  STS [R33+0x40], R28 ;  /* 0x0000401c21007388 */ /* 0x0007e20000000800 */
        /* <DEDUP_REMOVED lines=18> */
[----:B------:R-:W-:Y:S01]  /*d6c0*/  @!P0 STS [R31+0x4400], R20 ;  /* 0x004400141f008388 */ /* 0x000fe20000000800 */
[----:B------:R-:W-:Y:S06]  /*d6d0*/  BAR.SYNC.DEFER_BLOCKING 0x0 ;  /* 0x0000000000007b1d */ /* 0x000fec0000010000 */
[----:B------:R-:W2:Y:S01]  /*d6e0*/  S2R R26, SR_TID.X ;  /* 0x00000000001a7919 */ /* 0x000ea20000002100 */
[----:B-1----:R-:W4:Y:S01]  /*d6f0*/  S2R R14, SR_TID.X ;  /* 0x00000000000e7919 */ /* 0x002f220000002100 */
[----:B------:R-:W1:Y:S01]  /*d700*/  S2R R24, SR_TID.X ;  /* 0x0000000000187919 */ /* 0x000e620000002100 */
[----:B------:R1:W5:Y:S01]  /*d710*/  LDS R12, [R31+0x4400] ;  /* 0x004400001f0c7984 */ /* 0x0003620000000800 */
[----:B--2---:R-:W-:-:S02]  /*d720*/  LOP3.LUT R6, R26, 0x3e0, RZ, 0xc0, !PT ;  /* 0x000003e01a067812 */ /* 0x004fc400078ec0ff */
[----:B---3--:R-:W-:Y:S02]  /*d730*/  LOP3.LUT R28, R26, 0x1f, RZ, 0xc0, !PT ;  /* 0x0000001f1a1c7812 */ /* 0x008fe400078ec0ff */
[----:B----4-:R-:W-:Y:S01]  /*d740*/  LOP3.LUT R22, R14, 0x3e0, RZ, 0xc0, !PT ;  /* 0x000003e00e167812 */ /* 0x010fe200078ec0ff */
[----:B------:R-:W-:Y:S02]  /*d750*/  IMAD R26, R6, 0x11, RZ ;  /* 0x00000011061a7824 */ /* 0x000fe400078e02ff */
[----:B------:R-:W-:Y:S01]  /*d760*/  IMAD.WIDE.U32 R6, R16, 0x1100, RZ ;  /* 0x0000110010067825 */ /* 0x000fe200078e00ff */
[----:B------:R-:W-:Y:S02]  /*d770*/  LOP3.LUT R16, R14, 0x1f, RZ, 0xc0, !PT ;  /* 0x0000001f0e107812 */ /* 0x000fe400078ec0ff */
[----:B-1----:R-:W-:Y:S02]  /*d780*/  LOP3.LUT R31, R24, 0x3e0, RZ, 0xc0, !PT ;  /* 0x000003e0181f7812 */ /* 0x002fe400078ec0ff */
[----:B------:R-:W-:Y:S01]  /*d790*/  IADD3 R14, P0, P1, R26, R6, R28 ;  /* 0x000000061a0e7210 */ /* 0x000fe2000791e01c */
[----:B------:R-:W-:-:S03]  /*d7a0*/  IMAD R16, R22, 0x11, R16 ;  /* 0x0000001116107824 */ /* 0x000fc600078e0210 */
[----:B------:R-:W-:Y:S02]  /*d7b0*/  IADD3.X R7, PT, PT, RZ, R7, RZ, P0, P1 ;  /* 0x00000007ff077210 */ /* 0x000fe400007e24ff */
[----:B0-----:R-:W-:-:S04]  /*d7c0*/  LEA R6, P0, R14, UR4, 0x2 ;  /* 0x000000040e067c11 */ /* 0x001fc8000f8010ff */
[----:B------:R-:W-:Y:S02]  /*d7d0*/  LEA.HI.X R7, R14, UR5, R7, 0x2, P0 ;  /* 0x000000050e077c11 */ /* 0x000fe400080f1407 */
[-C--:B-----5:R-:W-:Y:S02]  /*d7e0*/  ISETP.GE.AND P2, PT, R2, R12.reuse, PT ;  /* 0x0000000c0200720c */ /* 0x0a0fe40003f46270 */
[----:B------:R-:W-:Y:S02]  /*d7f0*/  LOP3.LUT R2, R24, 0x1f, RZ, 0xc0, !PT ;  /* 0x0000001f18027812 */ /* 0x000fe400078ec0ff */
[-C--:B------:R-:W-:Y:S01]  /*d800*/  ISETP.GE.AND P1, PT, R17, R12.reuse, PT ;  /* 0x0000000c1100720c */ /* 0x080fe20003f26270 */
[----:B------:R-:W-:Y:S01]  /*d810*/  VIADD R17, R16, 0xa0 ;  /* 0x000000a010117836 */ /* 0x000fe20000000000 */
[-C--:B------:R-:W-:Y:S01]  /*d820*/  ISETP.GE.AND P0, PT, R29, R12.reuse, PT ;  /* 0x0000000c1d00720c */ /* 0x080fe20003f06270 */
[----:B------:R-:W-:Y:S01]  /*d830*/  IMAD R2, R31, 0x11, R2 ;  /* 0x000000111f027824 */ /* 0x000fe200078e0202 */
[----:B------:R-:W-:-:S02]  /*d840*/  ISETP.GE.AND P4, PT, R21, R12, PT ;  /* 0x0000000c1500720c */ /* 0x000fc40003f86270 */
[-C--:B------:R-:W-:Y:S01]  /*d850*/  ISETP.GE.AND P5, PT, R17, R12.reuse, PT ;  /* 0x0000000c1100720c */ /* 0x080fe20003fa6270 */
[C---:B------:R-:W-:Y:S01]  /*d860*/  VIADD R17, R2.reuse, 0xe0 ;  /* 0x000000e002117836 */ /* 0x040fe20000000000 */
[-C--:B------:R-:W-:Y:S01]  /*d870*/  ISETP.GE.AND P6, PT, R23, R12.reuse, PT ;  /* 0x0000000c1700720c */ /* 0x080fe20003fc6270 */
[----:B------:R0:W-:Y:S01]  /*d880*/  @!P2 STG.E desc[UR8][R6.64], R45 ;  /* 0x0000002d0600a986 */ /* 0x0001e2000c101908 */
[C---:B------:R-:W-:Y:S02]  /*d890*/  VIADD R29, R2.reuse, 0xc0 ;  /* 0x000000c0021d7836 */ /* 0x040fe40000000000 */
[C---:B------:R-:W-:Y:S01]  /*d8a0*/  VIADD R21, R2.reuse, 0x100 ;  /* 0x0000010002157836 */ /* 0x040fe20000000000 */
[-C--:B------:R-:W-:Y:S01]  /*d8b0*/  ISETP.GE.AND P2, PT, R17, R12.reuse, PT ;  /* 0x0000000c1100720c */ /* 0x080fe20003f46270 */
[----:B------:R-:W-:Y:S01]  /*d8c0*/  VIADD R17, R2, 0x120 ;  /* 0x0000012002117836 */ /* 0x000fe20000000000 */
[----:B------:R0:W-:Y:S01]  /*d8d0*/  @!P1 STG.E desc[UR8][R6.64+0x80], R10 ;  /* 0x0000800a06009986 */ /* 0x0001e2000c101908 */
[----:B------:R-:W-:-:S02]  /*d8e0*/  ISETP.GE.AND P3, PT, R29, R12, PT ;  /* 0x0000000c1d00720c */ /* 0x000fc40003f66270 */
[-C--:B------:R-:W-:Y:S01]  /*d8f0*/  ISETP.GE.AND P1, PT, R21, R12.reuse, PT ;  /* 0x0000000c1500720c */ /* 0x080fe20003f26270 */
[----:B------:R0:W-:Y:S01]  /*d900*/  @!P0 STG.E desc[UR8][R6.64+0x100], R8 ;  /* 0x0001000806008986 */ /* 0x0001e2000c101908 */
[-C--:B------:R-:W-:Y:S01]  /*d910*/  ISETP.GE.AND P0, PT, R17, R12.reuse, PT ;  /* 0x0000000c1100720c */ /* 0x080fe20003f06270 */
[C---:B------:R-:W-:Y:S02]  /*d920*/  VIADD R17, R2.reuse, 0x160 ;  /* 0x0000016002117836 */ /* 0x040fe40000000000 */
[----:B------:R0:W-:Y:S01]  /*d930*/  @!P6 STG.E desc[UR8][R6.64+0x200], R43 ;  /* 0x0002002b0600e986 */ /* 0x0001e2000c101908 */
[C---:B------:R-:W-:Y:S02]  /*d940*/  VIADD R21, R2.reuse, 0x140 ;  /* 0x0000014002157836 */ /* 0x040fe40000000000 */
[-C--:B------:R-:W-:Y:S01]  /*d950*/  ISETP.GE.AND P6, PT, R17, R12.reuse, PT ;  /* 0x0000000c1100720c */ /* 0x080fe20003fc6270 */
[----:B------:R-:W-:Y:S01]  /*d960*/  VIADD R17, R2, 0x1e0 ;  /* 0x000001e002117836 */ /* 0x000fe20000000000 */
[----:B------:R0:W-:Y:S01]  /*d970*/  @!P4 STG.E desc[UR8][R6.64+0x180], R41 ;  /* 0x000180290600c986 */ /* 0x0001e2000c101908 */
[----:B------:R-:W-:-:S03]  /*d980*/  ISETP.GE.AND P4, PT, R21, R12, PT ;  /* 0x0000000c1500720c */ /* 0x000fc60003f86270 */
        /* <DEDUP_REMOVED lines=19> */
.L_x_203:
[----:B------:R-:W-:Y:S01]  /*dac0*/  ISETP.NE.AND P0, PT, R26, RZ, PT ;  /* 0x000000ff1a00720c */ /* 0x000fe20003f05270 */
[----:B------:R-:W-:Y:S04]  /*dad0*/  STS [R33], R25 ;  /* 0x0000001921007388 */ /* 0x000fe80000000800 */
        /* <DEDUP_REMOVED lines=13> */
[----:B------:R-:W-:Y:S01]  /*dbb0*/  STS [R33+0x38], R37 ;  /* 0x0000382521007388 */ /* 0x000fe20000000800 */
[----:B0-----:R-:W-:-:S03]  /*dbc0*/  IMAD.WIDE.U32 R34, R16, 0x1100, RZ ;  /* 0x0000110010227825 */ /* 0x001fc600078e00ff */
        /* <DEDUP_REMOVED lines=21> */
[----:B------:R-:W-:Y:S06]  /*dd20*/  BAR.SYNC.DEFER_BLOCKING 0x0 ;  /* 0x0000000000007b1d */ /* 0x000fec0000010000 */
[----:B0-----:R-:W0:Y:S01]  /*dd30*/  S2R R28, SR_TID.X ;  /* 0x00000000001c7919 */ /* 0x001e220000002100 */
[----:B-1----:R-:W1:Y:S01]  /*dd40*/  S2R R20, SR_TID.X ;  /* 0x0000000000147919 */ /* 0x002e620000002100 */
[----:B------:R-:W2:Y:S02]  /*dd50*/  LDS R24, [R31+0x4400] ;  /* 0x004400001f187984 */ /* 0x000ea40000000800 */
[----:B--2---:R-:W-:-:S02]  /*dd60*/  ISETP.GE.AND P0, PT, R2, R24, PT ;  /* 0x000000180200720c */ /* 0x004fc40003f06270 */
[----:B------:R-:W-:-:S11]  /*dd70*/  ISETP.GE.AND P1, PT, R17, R24, PT ;  /* 0x000000181100720c */ /* 0x000fd60003f26270 */
[----:B------:R-:W2:Y:S01]  /*dd80*/  @!P0 LDC.64 R18, c[0x0][0x3b0] ;  /* 0x0000ec00ff128b82 */ /* 0x000ea20000000a00 */
[----:B------:R-:W-:-:S07]  /*dd90*/  @!P0 IADD3 R30, P3, PT, R34, R2, RZ ;  /* 0x00000002221e8210 */ /* 0x000fce0007f7e0ff */
[----:B------:R-:W3:Y:S01]  /*dda0*/  @!P1 LDC.64 R16, c[0x0][0x3b0] ;  /* 0x0000ec00ff109b82 */ /* 0x000ee20000000a00 */
[----:B--2---:R-:W-:Y:S01]  /*ddb0*/  @!P0 LEA R40, P2, R30, R18, 0x2 ;  /* 0x000000121e288211 */ /* 0x004fe200078410ff */
[----:B------:R-:W-:Y:S01]  /*ddc0*/  @!P0 IMAD.X R18, RZ, RZ, R35, P3 ;  /* 0x000000ffff128224 */ /* 0x000fe200018e0623 */
[----:B------:R-:W-:-:S04]  /*ddd0*/  ISETP.GE.AND P3, PT, R29, R24, PT ;  /* 0x000000181d00720c */ /* 0x000fc80003f66270 */
[----:B------:R-:W-:Y:S02]  /*dde0*/  @!P0 LEA.HI.X R41, R30, R19, R18, 0x2, P2 ;  /* 0x000000131e298211 */ /* 0x000fe400010f1412 */
[----:B------:R-:W-:-:S03]  /*ddf0*/  ISETP.GE.AND P2, PT, R23, R24, PT ;  /* 0x000000181700720c */ /* 0x000fc60003f46270 */
[----:B------:R-:W-:Y:S01]  /*de00*/  @!P0 STG.E desc[UR8][R40.64], R38 ;  /* 0x0000002628008986 */ /* 0x000fe2000c101908 */
[----:B------:R-:W-:-:S03]  /*de10*/  @!P1 IADD3 R22, P0, PT, R34, R2, RZ ;  /* 0x0000000222169210 */ /* 0x000fc60007f1e0ff */
[----:B------:R-:W2:Y:S02]  /*de20*/  @!P3 LDC.64 R18, c[0x0][0x3b0] ;  /* 0x0000ec00ff12bb82 */ /* 0x000ea40000000a00 */
[----:B------:R-:W-:Y:S01]  /*de30*/  @!P1 IMAD.X R29, RZ, RZ, R35, P0 ;  /* 0x000000ffff1d9224 */ /* 0x000fe200000e0623 */
[----:B---3--:R-:W-:-:S04]  /*de40*/  @!P1 LEA R30, P0, R22, R16, 0x2 ;  /* 0x00000010161e9211 */ /* 0x008fc800078010ff */
[----:B------:R-:W-:Y:S02]  /*de50*/  @!P1 LEA.HI.X R31, R22, R17, R29, 0x2, P0 ;  /* 0x00000011161f9211 */ /* 0x000fe400000f141d */
[----:B------:R-:W-:Y:S02]  /*de60*/  ISETP.GE.AND P0, PT, R21, R24, PT ;  /* 0x000000181500720c */ /* 0x000fe40003f06270 */
[C---:B0-----:R-:W-:Y:S01]  /*de70*/  LOP3.LUT R21, R28.reuse, 0x1f, RZ, 0xc0, !PT ;  /* 0x0000001f1c157812 */ /* 0x041fe200078ec0ff */
[----:B------:R0:W-:Y:S01]  /*de80*/  @!P1 STG.E desc[UR8][R30.64+0x80], R36 ;  /* 0x000080241e009986 */ /* 0x0001e2000c101908 */
[----:B------:R-:W-:Y:S02]  /*de90*/  LOP3.LUT R28, R28, 0x3e0, RZ, 0xc0, !PT ;  /* 0x000003e01c1c7812 */ /* 0x000fe400078ec0ff */
[----:B------:R-:W-:Y:S02]  /*dea0*/  @!P3 IADD3 R22, P4, PT, R34, R2, RZ ;  /* 0x000000022216b210 */ /* 0x000fe40007f9e0ff */
[----:B-1----:R-:W-:Y:S01]  /*deb0*/  LOP3.LUT R29, R20, 0x3e0, RZ, 0xc0, !PT ;  /* 0x000003e0141d7812 */ /* 0x002fe200078ec0ff */
[----:B------:R-:W-:Y:S01]  /*dec0*/  IMAD R21, R28, 0x11, R21 ;  /* 0x000000111c157824 */ /* 0x000fe200078e0215 */
[----:B------:R-:W-:-:S03]  /*ded0*/  LOP3.LUT R28, R20, 0x1f, RZ, 0xc0, !PT ;  /* 0x0000001f141c7812 */ /* 0x000fc600078ec0ff */
[----:B------:R-:W-:Y:S01]  /*dee0*/  VIADD R23, R21, 0xa0 ;  /* 0x000000a015177836 */ /* 0x000fe20000000000 */
[----:B------:R-:W1:Y:S01]  /*def0*/  @!P0 LDC.64 R16, c[0x0][0x3b0] ;  /* 0x0000ec00ff108b82 */ /* 0x000e620000000a00 */
[----:B------:R-:W-:-:S03]  /*df00*/  IMAD R28, R29, 0x11, R28 ;  /* 0x000000111d1c7824 */ /* 0x000fc600078e021c */
[----:B------:R-:W-:Y:S01]  /*df10*/  ISETP.GE.AND P1, PT, R23, R24, PT ;  /* 0x000000181700720c */ /* 0x000fe20003f26270 */
[----:B------:R-:W-:Y:S01]  /*df20*/  @!P3 IMAD.X R23, RZ, RZ, R35, P4 ;  /* 0x000000ffff17b224 */ /* 0x000fe200020e0623 */
[----:B--2---:R-:W-:Y:S01]  /*df30*/  @!P3 LEA R18, P4, R22, R18, 0x2 ;  /* 0x000000121612b211 */ /* 0x004fe200078810ff */
[----:B0-----:R-:W-:-:S03]  /*df40*/  VIADD R31, R28, 0xe0 ;  /* 0x000000e01c1f7836 */ /* 0x001fc60000000000 */
[----:B------:R-:W-:Y:S01]  /*df50*/  @!P3 LEA.HI.X R19, R22, R19, R23, 0x2, P4 ;  /* 0x000000131613b211 */ /* 0x000fe200020f1417 */
[----:B------:R-:W-:Y:S01]  /*df60*/  VIADD R23, R21, 0xc0 ;  /* 0x000000c015177836 */ /* 0x000fe20000000000 */
[----:B------:R-:W-:Y:S01]  /*df70*/  ISETP.GE.AND P5, PT, R31, R24, PT ;  /* 0x000000181f00720c */ /* 0x000fe20003fa6270 */
[----:B------:R-:W0:Y:S01]  /*df80*/  @!P2 LDC.64 R20, c[0x0][0x3b0] ;  /* 0x0000ec00ff14ab82 */ /* 0x000e220000000a00 */
[----:B------:R-:W-:Y:S01]  /*df90*/  VIADD R31, R28, 0x100 ;  /* 0x000001001c1f7836 */ /* 0x000fe20000000000 */
[----:B------:R0:W-:Y:S01]  /*dfa0*/  @!P3 STG.E desc[UR8][R18.64+0x100], R32 ;  /* 0x000100201200b986 */ /* 0x0001e2000c101908 */
[----:B------:R-:W-:Y:S02]  /*dfb0*/  @!P0 IADD3 R29, P3, PT, R34, R2, RZ ;  /* 0x00000002221d8210 */ /* 0x000fe40007f7e0ff */
[----:B------:R-:W-:-:S03]  /*dfc0*/  ISETP.GE.AND P4, PT, R23, R24, PT ;  /* 0x000000181700720c */ /* 0x000fc60003f86270 */
[----:B------:R-:W-:Y:S01]  /*dfd0*/  @!P0 IMAD.X R30, RZ, RZ, R35, P3 ;  /* 0x000000ffff1e8224 */ /* 0x000fe200018e0623 */
[----:B------:R-:W2:Y:S01]  /*dfe0*/  @!P1 LDC.64 R22, c[0x0][0x3b0] ;  /* 0x0000ec00ff169b82 */ /* 0x000ea20000000a00 */
[----:B-1----:R-:W-:-:S04]  /*dff0*/  @!P0 LEA R36, P3, R29, R16, 0x2 ;  /* 0x000000101d248211 */ /* 0x002fc800078610ff */
[----:B------:R-:W-:Y:S02]  /*e000*/  @!P0 LEA.HI.X R37, R29, R17, R30, 0x2, P3 ;  /* 0x000000111d258211 */ /* 0x000fe400018f141e */
[C---:B------:R-:W-:Y:S02]  /*e010*/  @!P2 IADD3 R29, P6, PT, R34.reuse, R2, RZ ;  /* 0x00000002221da210 */ /* 0x040fe40007fde0ff */
[----:B------:R-:W1:Y:S01]  /*e020*/  @!P4 LDC.64 R16, c[0x0][0x3b0] ;  /* 0x0000ec00ff10cb82 */ /* 0x000e620000000a00 */
[----:B------:R-:W-:Y:S01]  /*e030*/  ISETP.GE.AND P3, PT, R31, R24, PT ;  /* 0x000000181f00720c */ /* 0x000fe20003f66270 */
[----:B------:R3:W-:Y:S01]  /*e040*/  @!P0 STG.E desc[UR8][R36.64+0x180], R27 ;  /* 0x0001801b24008986 */ /* 0x0007e2000c101908 */
[----:B------:R-:W-:Y:S01]  /*e050*/  @!P2 IMAD.X R30, RZ, RZ, R35, P6 ;  /* 0x000000ffff1ea224 */ /* 0x000fe200030e0623 */
[----:B0-----:R-:W-:Y:S02]  /*e060*/  @!P2 LEA R32, P6, R29, R20, 0x2 ;  /* 0x000000141d20a211 */ /* 0x001fe400078c10ff */
[----:B------:R-:W-:-:S02]  /*e070*/  @!P1 IADD3 R20, P0, PT, R34, R2, RZ ;  /* 0x0000000222149210 */ /* 0x000fc40007f1e0ff */
[----:B------:R-:W0:Y:S01]  /*e080*/  @!P5 LDC.64 R18, c[0x0][0x3b0] ;  /* 0x0000ec00ff12db82 */ /* 0x000e220000000a00 */
[----:B------:R-:W-:Y:S01]  /*e090*/  @!P2 LEA.HI.X R33, R29, R21, R30, 0x2, P6 ;  /* 0x000000151d21a211 */ /* 0x000fe200030f141e */
[----:B------:R-:W-:Y:S02]  /*e0a0*/  VIADD R29, R28, 0x120 ;  /* 0x000001201c1d7836 */ /* 0x000fe40000000000 */
[----:B------:R-:W-:Y:S01]  /*e0b0*/  @!P1 IMAD.X R21, RZ, RZ, R35, P0 ;  /* 0x000000ffff159224 */ /* 0x000fe200000e0623 */
[----:B--2---:R-:W-:Y:S01]  /*e0c0*/  @!P1 LEA R30, P6, R20, R22, 0x2 ;  /* 0x00000016141e9211 */ /* 0x004fe200078c10ff */
[----:B------:R0:W-:Y:S01]  /*e0d0*/  @!P2 STG.E desc[UR8][R32.64+0x200], R26 ;  /* 0x0002001a2000a986 */ /* 0x0001e2000c101908 */
[----:B------:R-:W-:Y:S01]  /*e0e0*/  ISETP.GE.AND P0, PT, R29, R24, PT ;  /* 0x000000181d00720c */ /* 0x000fe20003f06270 */
[----:B------:R-:W-:Y:S01]  /*e0f0*/  VIADD R29, R28, 0x140 ;  /* 0x000001401c1d7836 */ /* 0x000fe20000000000 */
[----:B---3--:R-:W-:Y:S02]  /*e100*/  @!P4 IADD3 R27, P2, PT, R34, R2, RZ ;  /* 0x00000002221bc210 */ /* 0x008fe40007f5e0ff */
[----:B------:R-:W-:-:S02]  /*e110*/  @!P1 LEA.HI.X R31, R20, R23, R21, 0x2, P6 ;  /* 0x00000017141f9211 */ /* 0x000fc400030f1415 */
[----:B------:R-:W2:Y:S01]  /*e120*/  @!P3 LDC.64 R20, c[0x0][0x3b0] ;  /* 0x0000ec00ff14bb82 */ /* 0x000ea20000000a00 */
[--C-:B------:R-:W-:Y:S01]  /*e130*/  @!P4 IMAD.X R38, RZ, RZ, R35.reuse, P2 ;  /* 0x000000ffff26c224 */ /* 0x100fe200010e0623 */
[----:B-1----:R-:W-:Y:S01]  /*e140*/  @!P4 LEA R36, P2, R27, R16, 0x2 ;  /* 0x000000101b24c211 */ /* 0x002fe200078410ff */
[----:B------:R1:W-:Y:S01]  /*e150*/  @!P1 STG.E desc[UR8][R30.64+0x280], R25 ;  /* 0x000280191e009986 */ /* 0x0003e2000c101908 */
[----:B------:R-:W-:Y:S02]  /*e160*/  @!P5 IADD3 R16, P6, PT, R34, R2, RZ ;  /* 0x000000022210d210 */ /* 0x000fe40007fde0ff */
[----:B------:R-:W-:Y:S01]  /*e170*/  ISETP.GE.AND P1, PT, R29, R24, PT ;  /* 0x000000181d00720c */ /* 0x000fe20003f26270 */
[----:B------:R-:W-:Y:S01]  /*e180*/  VIADD R29, R28, 0x160 ;  /* 0x000001601c1d7836 */ /* 0x000fe20000000000 */
[----:B------:R-:W3:Y:S01]  /*e190*/  @!P0 LDC.64 R22, c[0x0][0x3b0] ;  /* 0x0000ec00ff168b82 */ /* 0x000ee20000000a00 */
[----:B------:R-:W-:Y:S01]  /*e1a0*/  @!P4 LEA.HI.X R37, R27, R17, R38, 0x2, P2 ;  /* 0x000000111b25c211 */ /* 0x000fe200010f1426 */
[----:B------:R-:W-:Y:S01]  /*e1b0*/  @!P5 IMAD.X R17, RZ, RZ, R35, P6 ;  /* 0x000000ffff11d224 */ /* 0x000fe200030e0623 */
[----:B0-----:R-:W-:-:S03]  /*e1c0*/  @!P5 LEA R26, P2, R16, R18, 0x2 ;  /* 0x00000012101ad211 */ /* 0x001fc600078410ff */
[----:B------:R-:W-:Y:S01]  /*e1d0*/  @!P4 STG.E desc[UR8][R36.64+0x300], R6 ;  /* 0x000300062400c986 */ /* 0x000fe2000c101908 */
[----:B------:R-:W-:Y:S02]  /*e1e0*/  @!P5 LEA.HI.X R27, R16, R19, R17, 0x2, P2 ;  /* 0x00000013101bd211 */ /* 0x000fe400010f1411 */
[----:B------:R-:W-:Y:S01]  /*e1f0*/  ISETP.GE.AND P2, PT, R29, R24, PT ;  /* 0x000000181d00720c */ /* 0x000fe20003f46270 */
[----:B------:R-:W-:Y:S01]  /*e200*/  VIADD R29, R28, 0x180 ;  /* 0x000001801c1d7836 */ /* 0x000fe20000000000 */
[CC--:B------:R-:W-:Y:S01]  /*e210*/  @!P3 IADD3 R18, P4, PT, R34.reuse, R2.reuse, RZ ;  /* 0x000000022212b210 */ /* 0x0c0fe20007f9e0ff */
[----:B------:R-:W0:Y:S01]  /*e220*/  @!P1 LDC.64 R16, c[0x0][0x3b0] ;  /* 0x0000ec00ff109b82 */ /* 0x000e220000000a00 */
[----:B------:R4:W-:Y:S01]  /*e230*/  @!P5 STG.E desc[UR8][R26.64+0x380], R7 ;  /* 0x000380071a00d986 */ /* 0x0009e2000c101908 */
[----:B-1----:R-:W-:Y:S02]  /*e240*/  @!P0 IADD3 R25, P6, PT, R34, R2, RZ ;  /* 0x0000000222198210 */ /* 0x002fe40007fde0ff */
[----:B------:R-:W-:Y:S01]  /*e250*/  @!P3 IMAD.X R19, RZ, RZ, R35, P4 ;  /* 0x000000ffff13b224 */ /* 0x000fe200020e0623 */
[----:B--2---:R-:W-:-:S02]  /*e260*/  @!P3 LEA R20, P5, R18, R20, 0x2 ;  /* 0x000000141214b211 */ /* 0x004fc400078a10ff */
[----:B------:R-:W-:Y:S01]  /*e270*/  ISETP.GE.AND P4, PT, R29, R24, PT ;  /* 0x000000181d00720c */ /* 0x000fe20003f86270 */
[----:B------:R-:W-:Y:S01]  /*e280*/  @!P0 IMAD.X R30, RZ, RZ, R35, P6 ;  /* 0x000000ffff1e8224 */ /* 0x000fe200030e0623 */
[----:B------:R-:W-:Y:S02]  /*e290*/  @!P3 LEA.HI.X R21, R18, R21, R19, 0x2, P5 ;  /* 0x000000151215b211 */ /* 0x000fe400028f1413 */
[----:B------:R-:W1:Y:S01]  /*e2a0*/  @!P2 LDC.64 R18, c[0x0][0x3b0] ;  /* 0x0000ec00ff12ab82 */ /* 0x000e620000000a00 */
[C---:B---3--:R-:W-:Y:S01]  /*e2b0*/  @!P0 LEA R22, P6, R25.reuse, R22, 0x2 ;  /* 0x0000001619168211 */ /* 0x048fe200078c10ff */
[----:B----4-:R-:W-:Y:S01]  /*e2c0*/  VIADD R7, R28, 0x1e0 ;  /* 0x000001e01c077836 */ /* 0x010fe20000000000 */
[-C--:B------:R-:W-:Y:S01]  /*e2d0*/  ISETP.GE.AND P5, PT, R4, R24.reuse, PT ;  /* 0x000000180400720c */ /* 0x080fe20003fa6270 */
[----:B------:R2:W-:Y:S01]  /*e2e0*/  @!P3 STG.E desc[UR8][R20.64+0x400], R8 ;  /* 0x000400081400b986 */ /* 0x0005e2000c101908 */
[----:B------:R-:W-:Y:S02]  /*e2f0*/  @!P0 LEA.HI.X R23, R25, R23, R30, 0x2, P6 ;  /* 0x0000001719178211 */ /* 0x000fe400030f141e */
[----:B------:R-:W-:-:S02]  /*e300*/  ISETP.GE.AND P3, PT, R3, R24, PT ;  /* 0x000000180300720c */ /* 0x000fc40003f66270 */
[----:B------:R-:W-:Y:S01]  /*e310*/  @!P1 IADD3 R3, P6, PT, R34, R2, RZ ;  /* 0x0000000222039210 */ /* 0x000fe20007fde0ff */
[----:B------:R3:W-:Y:S01]  /*e320*/  @!P0 STG.E desc[UR8][R22.64+0x480], R9 ;  /* 0x0004800916008986 */ /* 0x0007e2000c101908 */
[----:B------:R-:W-:Y:S02]  /*e330*/  ISETP.GE.AND P0, PT, R7, R24, PT ;  /* 0x000000180700720c */ /* 0x000fe40003f06270 */
[----:B------:R-:W4:Y:S01]  /*e340*/  @!P4 LDC.64 R6, c[0x0][0x3b0] ;  /* 0x0000ec00ff06cb82 */ /* 0x000f220000000a00 */
[----:B------:R-:W-:Y:S01]  /*e350*/  @!P1 IMAD.X R4, RZ, RZ, R35, P6 ;  /* 0x000000ffff049224 */ /* 0x000fe200030e0623 */
[----:B0-----:R-:W-:-:S04]  /*e360*/  @!P1 LEA R16, P6, R3, R16, 0x2 ;  /* 0x0000001003109211 */ /* 0x001fc800078c10ff */
[----:B------:R-:W-:Y:S02]  /*e370*/  @!P1 LEA.HI.X R17, R3, R17, R4, 0x2, P6 ;  /* 0x0000001103119211 */ /* 0x000fe400030f1404 */
[----:B------:R-:W0:Y:S01]  /*e380*/  @!P5 LDC.64 R26, c[0x0][0x3b0] ;  /* 0x0000ec00ff1adb82 */ /* 0x000e220000000a00 */
[----:B------:R-:W-:Y:S02]  /*e390*/  @!P2 IADD3 R3, P6, PT, R34, R2, RZ ;  /* 0x000000022203a210 */ /* 0x000fe40007fde0ff */
[----:B------:R5:W-:Y:S03]  /*e3a0*/  @!P1 STG.E desc[UR8][R16.64+0x500], R10 ;  /* 0x0005000a10009986 */ /* 0x000be6000c101908 */
[----:B------:R-:W-:Y:S01]  /*e3b0*/  @!P2 IMAD.X R4, RZ, RZ, R35, P6 ;  /* 0x000000ffff04a224 */ /* 0x000fe200030e0623 */
[C---:B-1----:R-:W-:Y:S01]  /*e3c0*/  @!P2 LEA R18, P6, R3.reuse, R18, 0x2 ;  /* 0x000000120312a211 */ /* 0x042fe200078c10ff */
[----:B--2---:R-:W1:Y:S03]  /*e3d0*/  @!P3 LDC.64 R20, c[0x0][0x3b0] ;  /* 0x0000ec00ff14bb82 */ /* 0x004e660000000a00 */
[----:B------:R-:W-:-:S02]  /*e3e0*/  @!P2 LEA.HI.X R19, R3, R19, R4, 0x2, P6 ;  /* 0x000000130313a211 */ /* 0x000fc400030f1404 */
[----:B------:R-:W-:-:S03]  /*e3f0*/  @!P4 IADD3 R3, P1, PT, R34, R2, RZ ;  /* 0x000000022203c210 */ /* 0x000fc60007f3e0ff */
[----:B---3--:R-:W2:Y:S01]  /*e400*/  @!P0 LDC.64 R8, c[0x0][0x3b0] ;  /* 0x0000ec00ff088b82 */ /* 0x008ea20000000a00 */
[----:B------:R3:W-:Y:S01]  /*e410*/  @!P2 STG.E desc[UR8][R18.64+0x580], R11 ;  /* 0x0005800b1200a986 */ /* 0x0007e2000c101908 */
[--C-:B------:R-:W-:Y:S01]  /*e420*/  @!P4 IMAD.X R4, RZ, RZ, R35.reuse, P1 ;  /* 0x000000ffff04c224 */ /* 0x100fe200008e0623 */
[C---:B----4-:R-:W-:Y:S02]  /*e430*/  @!P4 LEA R6, P1, R3.reuse, R6, 0x2 ;  /* 0x000000060306c211 */ /* 0x050fe400078210ff */
[CC--:B------:R-:W-:Y:S02]  /*e440*/  @!P5 IADD3 R22, P2, PT, R34.reuse, R2.reuse, RZ ;  /* 0x000000022216d210 */ /* 0x0c0fe40007f5e0ff */
[----:B------:R-:W-:Y:S02]  /*e450*/  @!P4 LEA.HI.X R7, R3, R7, R4, 0x2, P1 ;  /* 0x000000070307c211 */ /* 0x000fe400008f1404 */
[----:B------:R-:W-:Y:S01]  /*e460*/  @!P0 IADD3 R23, P1, PT, R34, R2, RZ ;  /* 0x0000000222178210 */ /* 0x000fe20007f3e0ff */
[--C-:B------:R-:W-:Y:S01]  /*e470*/  @!P5 IMAD.X R3, RZ, RZ, R35.reuse, P2 ;  /* 0x000000ffff03d224 */ /* 0x100fe200010e0623 */
[----:B0-----:R-:W-:Y:S01]  /*e480*/  @!P5 LEA R26, P2, R22, R26, 0x2 ;  /* 0x0000001a161ad211 */ /* 0x001fe200078410ff */
[----:B------:R3:W-:Y:S01]  /*e490*/  @!P4 STG.E desc[UR8][R6.64+0x600], R12 ;  /* 0x0006000c0600c986 */ /* 0x0007e2000c101908 */
[----:B------:R-:W-:Y:S01]  /*e4a0*/  @!P3 IADD3 R4, P6, PT, R34, R2, RZ ;  /* 0x000000022204b210 */ /* 0x000fe20007fde0ff */
[----:B-----5:R-:W-:Y:S01]  /*e4b0*/  @!P0 IMAD.X R10, RZ, RZ, R35, P1 ;  /* 0x000000ffff0a8224 */ /* 0x020fe200008e0623 */
[----:B------:R-:W-:-:S02]  /*e4c0*/  @!P5 LEA.HI.X R27, R22, R27, R3, 0x2, P2 ;  /* 0x0000001b161bd211 */ /* 0x000fc400010f1403 */
[----:B------:R-:W-:Y:S01]  /*e4d0*/  ISETP.GE.AND P1, PT, R5, R24, PT ;  /* 0x000000180500720c */ /* 0x000fe20003f26270 */
[----:B------:R-:W-:Y:S01]  /*e4e0*/  @!P3 IMAD.X R3, RZ, RZ, R35, P6 ;  /* 0x000000ffff03b224 */ /* 0x000fe200030e0623 */
[C---:B-1----:R-:W-:Y:S01]  /*e4f0*/  @!P3 LEA R20, P2, R4.reuse, R20, 0x2 ;  /* 0x000000140414b211 */ /* 0x042fe200078410ff */
[----:B------:R3:W-:Y:S03]  /*e500*/  @!P5 STG.E desc[UR8][R26.64+0x680], R13 ;  /* 0x0006800d1a00d986 */ /* 0x0007e6000c101908 */
[----:B------:R-:W-:Y:S02]  /*e510*/  @!P3 LEA.HI.X R21, R4, R21, R3, 0x2, P2 ;  /* 0x000000150415b211 */ /* 0x000fe400010f1403 */
[----:B--2---:R-:W-:-:S03]  /*e520*/  @!P0 LEA R8, P6, R23, R8, 0x2 ;  /* 0x0000000817088211 */ /* 0x004fc600078c10ff */
[----:B------:R3:W-:Y:S01]  /*e530*/  @!P3 STG.E desc[UR8][R20.64+0x700], R14 ;  /* 0x0007000e1400b986 */ /* 0x0007e2000c101908 */
[----:B------:R-:W-:-:S05]  /*e540*/  @!P0 LEA.HI.X R9, R23, R9, R10, 0x2, P6 ;  /* 0x0000000917098211 */ /* 0x000fca00030f140a */
[----:B------:R3:W-:Y:S01]  /*e550*/  @!P0 STG.E desc[UR8][R8.64+0x780], R15 ;  /* 0x0007800f08008986 */ /* 0x0007e2000c101908 */
[----:B------:R-:W-:Y:S05]  /*e560*/  @P1 EXIT ;  /* 0x000000000000194d */ /* 0x000fea0003800000 */
[----:B------:R-:W0:Y:S01]  /*e570*/  LDCU.64 UR4, c[0x0][0x3b0] ;  /* 0x00007600ff0477ac */ /* 0x000e220008000a00 */
[----:B------:R-:W-:-:S05]  /*e580*/  IADD3 R3, P0, PT, R34, R2, RZ ;  /* 0x0000000222037210 */ /* 0x000fca0007f1e0ff */
[----:B------:R-:W-:Y:S01]  /*e590*/  IMAD.X R34, RZ, RZ, R35, P0 ;  /* 0x000000ffff227224 */ /* 0x000fe200000e0623 */
[----:B0-----:R-:W-:-:S04]  /*e5a0*/  LEA R2, P0, R3, UR4, 0x2 ;  /* 0x0000000403027c11 */ /* 0x001fc8000f8010ff */
[----:B------:R-:W-:-:S05]  /*e5b0*/  LEA.HI.X R3, R3, UR5, R34, 0x2, P0 ;  /* 0x0000000503037c11 */ /* 0x000fca00080f1422 */
[----:B------:R-:W-:Y:S01]  /*e5c0*/  STG.E desc[UR8][R2.64+0x800], R0 ;  /* 0x0008000002007986 */ /* 0x000fe2000c101908 */
[----:B------:R-:W-:Y:S05]  /*e5d0*/  EXIT ;  /* 0x000000000000794d */ /* 0x000fea0003800000 */
.L_x_204:
        /* <DEDUP_REMOVED lines=10> */
.L_x_1113:


//--------------------- .text._ZN3cub18CUB_300001_SM_10006detail10merge_sort26DeviceMergeSortMergeKernelINS2_10policy_hubIN6thrust24THRUST_300001_SM_1000_NS6detail15normal_iteratorINS6_10device_ptrIiEEEEE9Policy600ESB_PNS0_8NullTypeESB_SF_j17CompareCandMemberiSE_EEvbT2_T3_T4_PT6_PT7_T5_PSJ_SJ_NS1_7vsmem_tE --------------------------
	.section	.text._ZN3cub18CUB_300001_SM_10006detail10merge_sort26DeviceMergeSortMergeKernelINS2_10policy_hubIN6thrust24THRUST_300001_SM_1000_NS6detail15normal_iteratorINS6_10device_ptrIiEEEEE9Policy600ESB_PNS0_8NullTypeESB_SF_j17CompareCandMemberiSE_EEvbT2_T3_T4_PT6_PT7_T5_PSJ_SJ_NS1_7vsmem_tE,"ax",@progbits
	.align	128
        .global         _ZN3cub18CUB_300001_SM_10006detail10merge_sort26DeviceMergeSortMergeKernelINS2_10policy_hubIN6thrust24THRUST_300001_SM_1000_NS6detail15normal_iteratorINS6_10device_ptrIiEEEEE9Policy600ESB_PNS0_8NullTypeESB_SF_j17CompareCandMemberiSE_EEvbT2_T3_T4_PT6_PT7_T5_PSJ_SJ_NS1_7vsmem_tE
        .type           _ZN3cub18CUB_300001_SM_10006detail10merge_sort26DeviceMergeSortMergeKernelINS2_10policy_hubIN6thrust24THRUST_300001_SM_1000_NS6detail15normal_iteratorINS6_10device_ptrIiEEEEE9Policy600ESB_PNS0_8NullTypeESB_SF_j17CompareCandMemberiSE_EEvbT2_T3_T4_PT6_PT7_T5_PSJ_SJ_NS1_7vsmem_tE,@function
        .size           _ZN3cub18CUB_300001_SM_10006detail10merge_sort26DeviceMergeSortMergeKernelINS2_10policy_hubIN6thrust24THRUST_300001_SM_1000_NS6detail15normal_iteratorINS6_10device_ptrIiEEEEE9Policy600ESB_PNS0_8NullTypeESB_SF_j17CompareCandMemberiSE_EEvbT2_T3_T4_PT6_PT7_T5_PSJ_SJ_NS1_7vsmem_tE,(.L_x_1114 - _ZN3cub18CUB_300001_SM_10006detail10merge_sort26DeviceMergeSortMergeKernelINS2_10policy_hubIN6thrust24THRUST_300001_SM_1000_NS6detail15normal_iteratorINS6_10device_ptrIiEEEEE9Policy600ESB_PNS0_8NullTypeESB_SF_j17CompareCandMemberiSE_EEvbT2_T3_T4_PT6_PT7_T5_PSJ_SJ_NS1_7vsmem_tE)
        .other          _ZN3cub18CUB_300001_SM_10006detail10merge_sort26DeviceMergeSortMergeKernelINS2_10policy_hubIN6thrust24THRUST_300001_SM_1000_NS6detail15normal_iteratorINS6_10device_ptrIiEEEEE9Policy600ESB_PNS0_8NullTypeESB_SF_j17CompareCandMemberiSE_EEvbT2_T3_T4_PT6_PT7_T5_PSJ_SJ_NS1_7vsmem_tE,@"STO_CUDA_ENTRY STV_DEFAULT"
_ZN3cub18CUB_300001_SM_10006detail10merge_sort26DeviceMergeSortMergeKernelINS2_10policy_hubIN6thrust24THRUST_300001_SM_1000_NS6detail15normal_iteratorINS6_10device_ptrIiEEEEE9Policy600ESB_PNS0_8NullTypeESB_SF_j17CompareCandMemberiSE_EEvbT2_T3_T4_PT6_PT7_T5_PSJ_SJ_NS1_7vsmem_tE:
.text._ZN3cub18CUB_300001_SM_10006detail10merge_sort26DeviceMergeSortMergeKernelINS2_10policy_hubIN6thrust24THRUST_300001_SM_1000_NS6detail15normal_iteratorINS6_10device_ptrIiEEEEE9Policy600ESB_PNS0_8NullTypeESB_SF_j17CompareCandMemberiSE_EEvbT2_T3_T4_PT6_PT7_T5_PSJ_SJ_NS1_7vsmem_tE:
[----:B------:R-:W-:Y:S08]  /*0000*/  LDC R1, c[0x0][0x37c] ;  /* 0x0000df00ff017b82 */ /* 0x000ff00000000800 */
[----:B------:R-:W0:Y:S01]  /*0010*/  S2UR UR7, SR_CTAID.X ;  /* 0x00000000000779c3 */ /* 0x000e220000002500 */
[----:B------:R-:W1:Y:S01]  /*0020*/  LDCU UR4, c[0x0][0x370] ;  /* 0x00006e00ff0477ac */ /* 0x000e620008000800 */
[----:B------:R-:W2:Y:S01]  /*0030*/  S2R R0, SR_TID.X ;  /* 0x0000000000007919 */ /* 0x000ea20000002100 */
[----:B------:R-:W3:Y:S01]  /*0040*/  LDCU.64 UR12, c[0x0][0x358] ;  /* 0x00006b00ff0c77ac */ /* 0x000ee20008000a00 */
[----:B-1----:R-:W-:-:S04]  /*0050*/  UIADD3 UR4, UPT, UPT, UR4, -0x1, URZ ;  /* 0xffffffff04047890 */ /* 0x002fc8000fffe0ff */
[----:B0-----:R-:W-:-:S09]  /*0060*/  UISETP.GE.U32.AND UP0, UPT, UR7, UR4, UPT ;  /* 0x000000040700728c */ /* 0x001fd2000bf06070 */
[----:B---3--:R-:W-:Y:S05]  /*0070*/  BRA.U UP0, `(.L_x_205) ;  /* 0x0000003900507547 */ /* 0x008fea000b800000 */
[----:B------:R-:W0:Y:S01]  /*0080*/  LDCU.64 UR4, c[0x0][0x3c0] ;  /* 0x00007800ff0477ac */ /* 0x000e220008000a00 */
[----:B------:R-:W1:Y:S01]  /*0090*/  LDC R7, c[0x0][0x3c8] ;  /* 0x0000f200ff077b82 */ /* 0x000e620000000800 */
[----:B------:R-:W3:Y:S01]  /*00a0*/  LDCU.U8 UR6, c[0x0][0x380] ;  /* 0x00007000ff0677ac */ /* 0x000ee20008000000 */
[----:B0-----:R-:W-:-:S06]  /*00b0*/  UIMAD.WIDE.U32 UR4, UR7, 0x4, UR4 ;  /* 0x00000004070478a5 */ /* 0x001fcc000f8e0004 */
[----:B------:R-:W-:Y:S02]  /*00c0*/  IMAD.U32 R2, RZ, RZ, UR4 ;  /* 0x00000004ff027e24 */ /* 0x000fe4000f8e00ff */
[----:B------:R-:W-:-:S05]  /*00d0*/  IMAD.U32 R3, RZ, RZ, UR5 ;  /* 0x00000005ff037e24 */ /* 0x000fca000f8e00ff */
[----:B------:R-:W4:Y:S04]  /*00e0*/  LDG.E R4, desc[UR12][R2.64+0x4] ;  /* 0x0000040c02047981 */ /* 0x000f28000c1e1900 */
[----:B------:R0:W5:Y:S01]  /*00f0*/  LDG.E R9, desc[UR12][R2.64] ;  /* 0x0000000c02097981 */ /* 0x000162000c1e1900 */
[----:B-1----:R-:W-:Y:S01]  /*0100*/  IMAD.MOV R6, RZ, RZ, -R7 ;  /* 0x000000ffff067224 */ /* 0x002fe200078e0a07 */
[----:B---3--:R-:W-:Y:S01]  /*0110*/  UPRMT UR6, UR6, 0x8880, URZ ;  /* 0x0000888006067896 */ /* 0x008fe200080000ff */
[----:B------:R-:W-:-:S03]  /*0120*/  ACQBULK ;  /* 0x000000000000782e */ /* 0x000fc60000000000 */
[C---:B------:R-:W-:Y:S01]  /*0130*/  LOP3.LUT R5, R6.reuse, UR7, RZ, 0xc0, !PT ;  /* 0x0000000706057c12 */ /* 0x040fe2000f8ec0ff */
[----:B------:R-:W-:Y:S01]  /*0140*/  UISETP.NE.AND UP0, UPT, UR6, URZ, UPT ;  /* 0x000000ff0600728c */ /* 0x000fe2000bf05270 */
[----:B------:R-:W-:Y:S02]  /*0150*/  LOP3.LUT R6, R6, UR7, RZ, 0xfc, !PT ;  /* 0x0000000706067c12 */ /* 0x000fe4000f8efcff */
[----:B0-----:R-:W-:Y:S01]  /*0160*/  SHF.R.U32.HI R2, RZ, 0x1, R7 ;  /* 0x00000001ff027819 */ /* 0x001fe20000011607 */
[C---:B------:R-:W-:Y:S01]  /*0170*/  IMAD R8, R5.reuse, 0x1100, RZ ;  /* 0x0000110005087824 */ /* 0x040fe200078e02ff */
[----:B------:R-:W-:Y:S02]  /*0180*/  IADD3 R5, PT, PT, -R5, UR7, RZ ;  /* 0x0000000705057c10 */ /* 0x000fe4000fffe1ff */
[----:B------:R-:W-:Y:S01]  /*0190*/  ISETP.NE.AND P0, PT, R6, -0x1, PT ;  /* 0xffffffff0600780c */ /* 0x000fe20003f05270 */
[----:B------:R-:W-:Y:S01]  /*01a0*/  IMAD R2, R2, 0x1100, RZ ;  /* 0x0000110002027824 */ /* 0x000fe200078e02ff */
[----:B------:R-:W-:Y:S01]  /*01b0*/  R2UR UR8, R8 ;  /* 0x00000000080872ca */ /* 0x000fe200000e0000 */
[----:B------:R-:W-:Y:S01]  /*01c0*/  IMAD R5, R5, 0x1100, RZ ;  /* 0x0000110005057824 */ /* 0x000fe200078e02ff */
[----:B------:R-:W0:Y:S11]  /*01d0*/  LDC R8, c[0x0][0x398] ;  /* 0x0000e600ff087b82 */ /* 0x000e360000000800 */
[----:B0-----:R-:W-:-:S05]  /*01e0*/  VIADD R3, R8, -UR8 ;  /* 0x8000000808037c36 */ /* 0x001fca0008000000 */
[CC--:B------:R-:W-:Y:S02]  /*01f0*/  @!P0 VIMNMX.U32 R6, PT, PT, R2.reuse, R3.reuse, PT ;  /* 0x0000000302068248 */ /* 0x0c0fe40003fe0000 */
[----:B------:R-:W-:-:S05]  /*0200*/  VIMNMX.U32 R3, PT, PT, R2, R3, !PT ;  /* 0x0000000302037248 */ /* 0x000fca0007fe0000 */
[----:B------:R-:W-:Y:S02]  /*0210*/  IMAD.IADD R20, R3, 0x1, -R2 ;  /* 0x0000000103147824 */ /* 0x000fe400078e0a02 */
[----:B----4-:R-:W-:Y:S01]  /*0220*/  VIADD R4, R4, -UR8 ;  /* 0x8000000804047c36 */ /* 0x010fe20008000000 */
[----:B-----5:R-:W-:-:S04]  /*0230*/  R2UR UR4, R9 ;  /* 0x00000000090472ca */ /* 0x020fc800000e0000 */
[----:B------:R-:W-:Y:S02]  /*0240*/  R2UR UR5, R4 ;  /* 0x00000000040572ca */ /* 0x000fe400000e0000 */
[----:B------:R-:W-:-:S04]  /*0250*/  VIMNMX.U32 R4, PT, PT, R5, -0x1101, !PT ;  /* 0xffffeeff05047848 */ /* 0x000fc80007fe0000 */
[----:B------:R-:W-:-:S03]  /*0260*/  LOP3.LUT R4, RZ, R4, RZ, 0x33, !PT ;  /* 0x00000004ff047212 */ /* 0x000fc600078e33ff */
[----:B------:R-:W-:-:S04]  /*0270*/  UIADD3 UR4, UPT, UPT, UR4, -UR8, URZ ;  /* 0x8000000804047290 */ /* 0x000fc8000fffe0ff */
[C---:B------:R-:W-:Y:S02]  /*0280*/  IADD3 R7, PT, PT, R5.reuse, -UR5, R4 ;  /* 0x8000000505077c10 */ /* 0x040fe4000fffe004 */
[----:B------:R-:W-:Y:S02]  /*0290*/  @!P0 R2UR UR5, R6 ;  /* 0x00000000060582ca */ /* 0x000fe400000e0000 */
[----:B------:R-:W-:Y:S02]  /*02a0*/  SEL R7, R2, R7, !P0 ;  /* 0x0000000702077207 */ /* 0x000fe40004000000 */
[----:B------:R-:W-:Y:S02]  /*02b0*/  VIADDMNMX.U32 R19, R5, -UR4, R20, PT ;  /* 0x8000000405137c46 */ /* 0x000fe4000b800014 */
[----:B------:R-:W-:-:S07]  /*02c0*/  VIMNMX.U32 R20, PT, PT, R20, R7, PT ;  /* 0x0000000714147248 */ /* 0x000fce0003fe0000 */
[----:B------:R-:W-:Y:S01]  /*02d0*/  UIADD3 UR5, UPT, UPT, -UR4, UR5, URZ ;  /* 0x0000000504057290 */ /* 0x000fe2000fffe1ff */
[----:B------:R-:W-:Y:S11]  /*02e0*/  BRA.U !UP0, `(.L_x_206) ;  /* 0x0000000508447547 */ /* 0x000ff6000b800000 */
[----:B------:R-:W0:Y:S01]  /*02f0*/  LDCU.64 UR10, c[0x0][0x388] ;  /* 0x00007100ff0a77ac */ /* 0x000e220008000a00 */
[----:B------:R-:W-:Y:S01]  /*0300*/  IMAD.U32 R5, RZ, RZ, UR8 ;  /* 0x00000008ff057e24 */ /* 0x000fe2000f8e00ff */
[----:B------:R-:W-:Y:S01]  /*0310*/  IADD3 R3, P1, P2, R19, UR8, R2 ;  /* 0x0000000813037c10 */ /* 0x000fe2000fa3e002 */
[C---:B--2---:R-:W-:Y:S01]  /*0320*/  VIADD R6, R0.reuse, 0x100 ;  /* 0x0000010000067836 */ /* 0x044fe20000000000 */
[C---:B------:R-:W-:Y:S01]  /*0330*/  ISETP.GE.AND P3, PT, R0.reuse, UR5, PT ;  /* 0x0000000500007c0c */ /* 0x040fe2000bf66270 */
[C---:B------:R-:W-:Y:S01]  /*0340*/  VIADD R2, R0.reuse, -UR5 ;  /* 0x8000000500027c36 */ /* 0x040fe20008000000 */
[----:B------:R-:W-:Y:S02]  /*0350*/  IADD3 R4, P4, P5, R0, UR4, R5 ;  /* 0x0000000400047c10 */ /* 0x000fe4000fd9e005 */
[----:B------:R-:W-:Y:S02]  /*0360*/  IADD3.X R7, PT, PT, RZ, RZ, RZ, P1, P2 ;  /* 0x000000ffff077210 */ /* 0x000fe40000fe44ff */
[----:B------:R-:W-:Y:S01]  /*0370*/  ISETP.GE.AND P2, PT, R6, UR5, PT ;  /* 0x0000000506007c0c */ /* 0x000fe2000bf46270 */
[----:B------:R-:W-:Y:S01]  /*0380*/  VIADD R6, R0, 0x200 ;  /* 0x0000020000067836 */ /* 0x000fe20000000000 */
[----:B------:R-:W-:-:S02]  /*0390*/  IADD3.X R5, PT, PT, RZ, RZ, RZ, P4, P5 ;  /* 0x000000ffff057210 */ /* 0x000fc400027ea4ff */
[----:B------:R-:W-:Y:S02]  /*03a0*/  IADD3 R3, P0, PT, R2, R3, RZ ;  /* 0x0000000302037210 */ /* 0x000fe40007f1e0ff */
[----:B0-----:R-:W-:Y:S02]  /*03b0*/  LEA R14, P1, R4, UR10, 0x2 ;  /* 0x0000000a040e7c11 */ /* 0x001fe4000f8210ff */
[----:B------:R-:W-:Y:S02]  /*03c0*/  LEA.HI.X.SX32 R2, R2, R7, 0x1, P0 ;  /* 0x0000000702027211 */ /* 0x000fe400000f0eff */
[----:B------:R-:W-:Y:S02]  /*03d0*/  LEA.HI.X R15, R4, UR11, R5, 0x2, P1 ;  /* 0x0000000b040f7c11 */ /* 0x000fe400088f1405 */
[----:B------:R-:W-:Y:S02]  /*03e0*/  ISETP.GE.AND P1, PT, R6, UR5, PT ;  /* 0x0000000506007c0c */ /* 0x000fe4000bf26270 */
[C---:B------:R-:W-:Y:S01]  /*03f0*/  LEA R12, P0, R3.reuse, UR10, 0x2 ;  /* 0x0000000a030c7c11 */ /* 0x040fe2000f8010ff */
[----:B------:R0:W5:Y:S03]  /*0400*/  @!P3 LDG.E R18, desc[UR12][R14.64] ;  /* 0x0000000c0e12b981 */ /* 0x000166000c1e1900 */
[----:B------:R-:W-:-:S05]  /*0410*/  LEA.HI.X R13, R3, UR11, R2, 0x2, P0 ;  /* 0x0000000b030d7c11 */ /* 0x000fca00080f1402 */
[----:B------:R0:W5:Y:S04]  /*0420*/  @P2 LDG.E R11, desc[UR12][R12.64+0x400] ;  /* 0x0004000c0c0b2981 */ /* 0x000168000c1e1900 */
[----:B------:R0:W5:Y:S01]  /*0430*/  @P1 LDG.E R10, desc[UR12][R12.64+0x800] ;  /* 0x0008000c0c0a1981 */ /* 0x000162000c1e1900 */
[C---:B------:R-:W-:Y:S01]  /*0440*/  VIADD R2, R0.reuse, 0x300 ;  /* 0x0000030000027836 */ /* 0x040fe20000000000 */
[----:B------:R-:W-:-:S04]  /*0450*/  LOP3.LUT R3, R0, 0x400, RZ, 0xfc, !PT ;  /* 0x0000040000037812 */ /* 0x000fc800078efcff */
[----:B------:R-:W-:Y:S01]  /*0460*/  ISETP.GE.AND P0, PT, R2, UR5, PT ;  /* 0x0000000502007c0c */ /* 0x000fe2000bf06270 */
[C---:B------:R-:W-:Y:S01]  /*0470*/  VIADD R2, R0.reuse, 0x500 ;  /* 0x0000050000027836 */ /* 0x040fe20000000000 */
[----:B------:R-:W-:Y:S01]  /*0480*/  ISETP.GE.AND P6, PT, R3, UR5, PT ;  /* 0x0000000503007c0c */ /* 0x000fe2000bfc6270 */
[C---:B------:R-:W-:Y:S02]  /*0490*/  VIADD R3, R0.reuse, 0x600 ;  /* 0x0000060000037836 */ /* 0x040fe40000000000 */
[----:B------:R-:W-:Y:S01]  /*04a0*/  VIADD R4, R0, 0x700 ;  /* 0x0000070000047836 */ /* 0x000fe20000000000 */
[----:B------:R-:W-:Y:S02]  /*04b0*/  ISETP.GE.AND P5, PT, R2, UR5, PT ;  /* 0x0000000502007c0c */ /* 0x000fe4000bfa6270 */
[----:B------:R-:W-:Y:S01]  /*04c0*/  ISETP.GE.AND P4, PT, R3, UR5, PT ;  /* 0x0000000503007c0c */ /* 0x000fe2000bf86270 */
[C---:B------:R-:W-:Y:S01]  /*04d0*/  VIADD R3, R0.reuse, 0x900 ;  /* 0x0000090000037836 */ /* 0x040fe20000000000 */
[----:B------:R-:W-:-:S03]  /*04e0*/  LOP3.LUT R2, R0, 0x800, RZ, 0xfc, !PT ;  /* 0x0000080000027812 */ /* 0x000fc600078efcff */
[----:B------:R0:W5:Y:S04]  /*04f0*/  @P0 LDG.E R9, desc[UR12][R12.64+0xc00] ;  /* 0x000c000c0c090981 */ /* 0x000168000c1e1900 */
[----:B------:R0:W5:Y:S04]  /*0500*/  @P6 LDG.E R8, desc[UR12][R12.64+0x1000] ;  /* 0x0010000c0c086981 */ /* 0x000168000c1e1900 */
[----:B------:R0:W5:Y:S04]  /*0510*/  @P5 LDG.E R7, desc[UR12][R12.64+0x1400] ;  /* 0x0014000c0c075981 */ /* 0x000168000c1e1900 */
[----:B------:R0:W5:Y:S04]  /*0520*/  @P4 LDG.E R6, desc[UR12][R12.64+0x1800] ;  /* 0x0018000c0c064981 */ /* 0x000168000c1e1900 */
[----:B------:R0:W5:Y:S01]  /*0530*/  @P3 LDG.E R18, desc[UR12][R12.64] ;  /* 0x0000000c0c123981 */ /* 0x000162000c1e1900 */
[----:B------:R-:W-:-:S03]  /*0540*/  ISETP.GE.AND P3, PT, R4, UR5, PT ;  /* 0x0000000504007c0c */ /* 0x000fc6000bf66270 */
[----:B------:R0:W5:Y:S01]  /*0550*/  @!P2 LDG.E R11, desc[UR12][R14.64+0x400] ;  /* 0x0004000c0e0ba981 */ /* 0x000162000c1e1900 */
[----:B------:R-:W-:-:S03]  /*0560*/  ISETP.GE.AND P2, PT, R2, UR5, PT ;  /* 0x0000000502007c0c */ /* 0x000fc6000bf46270 */
[----:B------:R0:W5:Y:S01]  /*0570*/  @!P1 LDG.E R10, desc[UR12][R14.64+0x800] ;  /* 0x0008000c0e0a9981 */ /* 0x000162000c1e1900 */
[----:B------:R-:W-:-:S05]  /*0580*/  ISETP.GE.AND P1, PT, R3, UR5, PT ;  /* 0x0000000503007c0c */ /* 0x000fca000bf26270 */
[----:B------:R0:W5:Y:S04]  /*0590*/  @P3 LDG.E R5, desc[UR12][R12.64+0x1c00] ;  /* 0x001c000c0c053981 */ /* 0x000168000c1e1900 */
[----:B------:R0:W5:Y:S04]  /*05a0*/  @P2 LDG.E R4, desc[UR12][R12.64+0x2000] ;  /* 0x0020000c0c042981 */ /* 0x000168000c1e1900 */
[----:B------:R0:W5:Y:S01]  /*05b0*/  @P1 LDG.E R3, desc[UR12][R12.64+0x2400] ;  /* 0x0024000c0c031981 */ /* 0x000162000c1e1900 */
[C---:B------:R-:W-:Y:S02]  /*05c0*/  VIADD R2, R0.reuse, 0xa00 ;  /* 0x00000a0000027836 */ /* 0x040fe40000000000 */
[----:B------:R-:W-:Y:S01]  /*05d0*/  VIADD R16, R0, 0xb00 ;  /* 0x00000b0000107836 */ /* 0x000fe20000000000 */
[----:B------:R0:W5:Y:S02]  /*05e0*/  @!P0 LDG.E R9, desc[UR12][R14.64+0xc00] ;  /* 0x000c000c0e098981 */ /* 0x000164000c1e1900 */
[----:B------:R-:W-:-:S02]  /*05f0*/  ISETP.GE.AND P0, PT, R2, UR5, PT ;  /* 0x0000000502007c0c */ /* 0x000fc4000bf06270 */
[----:B------:R-:W-:Y:S01]  /*0600*/  LOP3.LUT R2, R0, 0xc00, RZ, 0xfc, !PT ;  /* 0x00000c0000027812 */ /* 0x000fe200078efcff */
[----:B------:R0:W5:Y:S01]  /*0610*/  @!P6 LDG.E R8, desc[UR12][R14.64+0x1000] ;  /* 0x0010000c0e08e981 */ /* 0x000162000c1e1900 */
[----:B------:R-:W-:Y:S01]  /*0620*/  ISETP.GE.AND P6, PT, R16, UR5, PT ;  /* 0x0000000510007c0c */ /* 0x000fe2000bfc6270 */
[----:B------:R-:W-:Y:S02]  /*0630*/  VIADD R16, R0, 0xd00 ;  /* 0x00000d0000107836 */ /* 0x000fe40000000000 */
[----:B------:R0:W5:Y:S01]  /*0640*/  @!P5 LDG.E R7, desc[UR12][R14.64+0x1400] ;  /* 0x0014000c0e07d981 */ /* 0x000162000c1e1900 */
[----:B------:R-:W-:Y:S01]  /*0650*/  ISETP.GE.AND P5, PT, R2, UR5, PT ;  /* 0x0000000502007c0c */ /* 0x000fe2000bfa6270 */
[----:B------:R-:W-:Y:S02]  /*0660*/  VIADD R2, R0, 0xe00 ;  /* 0x00000e0000027836 */ /* 0x000fe40000000000 */
[----:B------:R0:W5:Y:S01]  /*0670*/  @!P4 LDG.E R6, desc[UR12][R14.64+0x1800] ;  /* 0x0018000c0e06c981 */ /* 0x000162000c1e1900 */
[----:B------:R-:W-:Y:S01]  /*0680*/  ISETP.GE.AND P4, PT, R16, UR5, PT ;  /* 0x0000000510007c0c */ /* 0x000fe2000bf86270 */
[----:B------:R-:W-:-:S04]  /*0690*/  VIADD R16, R0, 0xf00 ;  /* 0x00000f0000107836 */ /* 0x000fc80000000000 */
[----:B------:R0:W5:Y:S04]  /*06a0*/  @P6 LDG.E R21, desc[UR12][R12.64+0x2c00] ;  /* 0x002c000c0c156981 */ /* 0x000168000c1e1900 */
[----:B------:R0:W5:Y:S04]  /*06b0*/  @P5 LDG.E R26, desc[UR12][R12.64+0x3000] ;  /* 0x0030000c0c1a5981 */ /* 0x000168000c1e1900 */
[----:B------:R0:W5:Y:S04]  /*06c0*/  @P4 LDG.E R27, desc[UR12][R12.64+0x3400] ;  /* 0x0034000c0c1b4981 */ /* 0x000168000c1e1900 */
[----:B------:R0:W5:Y:S01]  /*06d0*/  @!P3 LDG.E R5, desc[UR12][R14.64+0x1c00] ;  /* 0x001c000c0e05b981 */ /* 0x000162000c1e1900 */
[----:B------:R-:W-:-:S02]  /*06e0*/  ISETP.GE.AND P3, PT, R2, UR5, PT ;  /* 0x0000000502007c0c */ /* 0x000fc4000bf66270 */
[----:B------:R-:W-:Y:S01]  /*06f0*/  LOP3.LUT R2, R0, 0x1000, RZ, 0xfc, !PT ;  /* 0x0000100000027812 */ /* 0x000fe200078efcff */
[----:B------:R0:W5:Y:S01]  /*0700*/  @!P2 LDG.E R4, desc[UR12][R14.64+0x2000] ;  /* 0x0020000c0e04a981 */ /* 0x000162000c1e1900 */
[----:B------:R-:W-:-:S03]  /*0710*/  ISETP.GE.AND P2, PT, R16, UR5, PT ;  /* 0x0000000510007c0c */ /* 0x000fc6000bf46270 */
[----:B------:R0:W5:Y:S01]  /*0720*/  @!P1 LDG.E R3, desc[UR12][R14.64+0x2400] ;  /* 0x0024000c0e039981 */ /* 0x000162000c1e1900 */
[----:B------:R-:W-:-:S03]  /*0730*/  ISETP.GE.AND P1, PT, R2, UR5, PT ;  /* 0x0000000502007c0c */ /* 0x000fc6000bf26270 */
        /* <DEDUP_REMOVED lines=12> */
.L_x_206:
[----:B------:R-:W-:Y:S01]  /*0800*/  IMAD.U32 R23, RZ, RZ, UR4 ;  /* 0x00000004ff177e24 */ /* 0x000fe2000f8e00ff */
[----:B------:R-:W-:Y:S01]  /*0810*/  IADD3 R22, P0, P3, R19, UR8, R2 ;  /* 0x0000000813167c10 */ /* 0x000fe2000fb1e002 */
[C---:B--2---:R-:W-:Y:S01]  /*0820*/  VIADD R5, R0.reuse, -UR5 ;  /* 0x8000000500057c36 */ /* 0x044fe20008000000 */
[C---:B------:R-:W-:Y:S01]  /*0830*/  ISETP.GE.AND P1, PT, R0.reuse, UR5, PT ;  /* 0x0000000500007c0c */ /* 0x040fe2000bf26270 */
[C---:B------:R-:W-:Y:S01]  /*0840*/  VIADD R7, R0.reuse, 0x100 ;  /* 0x0000010000077836 */ /* 0x040fe20000000000 */
[----:B------:R-:W-:Y:S01]  /*0850*/  IADD3 R23, P6, PT, R23, UR8, RZ ;  /* 0x0000000817177c10 */ /* 0x000fe2000ffde0ff */
[C---:B------:R-:W-:Y:S01]  /*0860*/  VIADD R9, R0.reuse, 0x300 ;  /* 0x0000030000097836 */ /* 0x040fe20000000000 */
[C---:B------:R-:W-:Y:S01]  /*0870*/  SEL R2, R0.reuse, R5, !P1 ;  /* 0x0000000500027207 */ /* 0x040fe20004800000 */
[----:B------:R-:W-:Y:S01]  /*0880*/  VIADD R8, R7, -UR5 ;  /* 0x8000000507087c36 */ /* 0x000fe20008000000 */
[----:B------:R-:W-:Y:S01]  /*0890*/  SEL R3, R23, R22, !P1 ;  /* 0x0000001617037207 */ /* 0x000fe20004800000 */
[----:B------:R-:W-:Y:S01]  /*08a0*/  VIADD R10, R0, 0x200 ;  /* 0x00000200000a7836 */ /* 0x000fe20000000000 */
[----:B------:R-:W-:Y:S01]  /*08b0*/  ISETP.GE.AND P4, PT, R7, UR5, PT ;  /* 0x0000000507007c0c */ /* 0x000fe2000bf86270 */
[----:B------:R-:W-:Y:S01]  /*08c0*/  VIADD R6, R9, -UR5 ;  /* 0x8000000509067c36 */ /* 0x000fe20008000000 */
[----:B------:R-:W-:Y:S01]  /*08d0*/  IADD3 R2, P5, PT, R2, R3, RZ ;  /* 0x0000000302027210 */ /* 0x000fe20007fbe0ff */
[----:B------:R-:W-:Y:S01]  /*08e0*/  IMAD.X R25, RZ, RZ, RZ, P6 ;  /* 0x000000ffff197224 */ /* 0x000fe200030e06ff */
[----:B------:R-:W-:Y:S01]  /*08f0*/  IADD3.X R24, PT, PT, RZ, RZ, RZ, P0, P3 ;  /* 0x000000ffff187210 */ /* 0x000fe200007e64ff */
[----:B------:R-:W-:Y:S01]  /*0900*/  VIADD R11, R0, 0x500 ;  /* 0x00000500000b7836 */ /* 0x000fe20000000000 */
[----:B------:R-:W-:Y:S01]  /*0910*/  SEL R3, R7, R8, !P4 ;  /* 0x0000000807037207 */ /* 0x000fe20006000000 */
[----:B------:R-:W-:Y:S01]  /*0920*/  VIADD R7, R10, -UR5 ;  /* 0x800000050a077c36 */ /* 0x000fe20008000000 */
[----:B------:R-:W-:Y:S01]  /*0930*/  SEL R4, R23, R22, !P4 ;  /* 0x0000001617047207 */ /* 0x000fe20006000000 */
[----:B------:R-:W-:Y:S01]  /*0940*/  VIADD R14, R11, -UR5 ;  /* 0x800000050b0e7c36 */ /* 0x000fe20008000000 */
[----:B------:R-:W-:Y:S01]  /*0950*/  ISETP.GE.AND P0, PT, R9, UR5, PT ;  /* 0x0000000509007c0c */ /* 0x000fe2000bf06270 */
[----:B------:R-:W-:Y:S01]  /*0960*/  VIADD R21, R0, 0x600 ;  /* 0x0000060000157836 */ /* 0x000fe20000000000 */
[----:B------:R-:W-:Y:S01]  /*0970*/  ISETP.GE.AND P2, PT, R10, UR5, PT ;  /* 0x000000050a007c0c */ /* 0x000fe2000bf46270 */
[----:B------:R-:W0:Y:S01]  /*0980*/  LDCU.64 UR8, c[0x0][0x3a0] ;  /* 0x00007400ff0877ac */ /* 0x000e220008000a00 */
[----:B------:R-:W-:Y:S01]  /*0990*/  SHF.R.S32.HI R13, RZ, 0x1f, R5 ;  /* 0x0000001fff0d7819 */ /* 0x000fe20000011405 */
[----:B------:R-:W-:Y:S01]  /*09a0*/  VIADD R17, R0, 0x700 ;  /* 0x0000070000117836 */ /* 0x000fe20000000000 */
[----:B------:R-:W-:-:S02]  /*09b0*/  IADD3 R3, P3, PT, R3, R4, RZ ;  /* 0x0000000403037210 */ /* 0x000fc40007f7e0ff */
[----:B------:R-:W-:Y:S02]  /*09c0*/  SEL R5, R9, R6, !P0 ;  /* 0x0000000609057207 */ /* 0x000fe40004000000 */
[----:B------:R-:W-:Y:S02]  /*09d0*/  SEL R4, R10, R7, !P2 ;  /* 0x000000070a047207 */ /* 0x000fe40005000000 */
[CC--:B------:R-:W-:Y:S02]  /*09e0*/  SEL R9, R23.reuse, R22.reuse, !P2 ;  /* 0x0000001617097207 */ /* 0x0c0fe40005000000 */
[----:B------:R-:W-:Y:S02]  /*09f0*/  SHF.R.S32.HI R8, RZ, 0x1f, R8 ;  /* 0x0000001fff087819 */ /* 0x000fe40000011408 */
[----:B------:R-:W-:Y:S02]  /*0a00*/  SEL R10, R23, R22, !P0 ;  /* 0x00000016170a7207 */ /* 0x000fe40004000000 */
[----:B------:R-:W-:-:S02]  /*0a10*/  SEL R13, R13, RZ, P1 ;  /* 0x000000ff0d0d7207 */ /* 0x000fc40000800000 */
[CC--:B------:R-:W-:Y:S02]  /*0a20*/  SEL R12, R25.reuse, R24.reuse, !P1 ;  /* 0x00000018190c7207 */ /* 0x0c0fe40004800000 */
[----:B------:R-:W-:Y:S02]  /*0a30*/  IADD3 R4, P1, PT, R4, R9, RZ ;  /* 0x0000000904047210 */ /* 0x000fe40007f3e0ff */
[----:B------:R-:W-:Y:S01]  /*0a40*/  SEL R9, R25, R24, !P4 ;  /* 0x0000001819097207 */ /* 0x000fe20006000000 */
[----:B------:R-:W-:Y:S01]  /*0a50*/  IMAD.X R13, R13, 0x1, R12, P5 ;  /* 0x000000010d0d7824 */ /* 0x000fe200028e060c */
[----:B------:R-:W-:Y:S02]  /*0a60*/  SEL R8, R8, RZ, P4 ;  /* 0x000000ff08087207 */ /* 0x000fe40002000000 */
[----:B------:R-:W-:Y:S02]  /*0a70*/  IADD3 R5, P6, PT, R5, R10, RZ ;  /* 0x0000000a05057210 */ /* 0x000fe40007fde0ff */
[----:B------:R-:W-:Y:S01]  /*0a80*/  ISETP.GE.AND P4, PT, R11, UR5, PT ;  /* 0x000000050b007c0c */ /* 0x000fe2000bf86270 */
[----:B------:R-:W-:Y:S01]  /*0a90*/  IMAD.X R12, R8, 0x1, R9, P3 ;  /* 0x00000001080c7824 */ /* 0x000fe200018e0609 */
[----:B------:R-:W-:-:S02]  /*0aa0*/  LOP3.LUT R10, R0, 0x400, RZ, 0xfc, !PT ;  /* 0x00000400000a7812 */ /* 0x000fc400078efcff */
[----:B------:R-:W-:Y:S02]  /*0ab0*/  SHF.R.S32.HI R7, RZ, 0x1f, R7 ;  /* 0x0000001fff077819 */ /* 0x000fe40000011407 */
[----:B------:R-:W-:Y:S01]  /*0ac0*/  SEL R8, R11, R14, !P4 ;  /* 0x0000000e0b087207 */ /* 0x000fe20006000000 */
[C---:B------:R-:W-:Y:S01]  /*0ad0*/  VIADD R15, R10.reuse, -UR5 ;  /* 0x800000050a0f7c36 */ /* 0x040fe20008000000 */
[----:B------:R-:W-:Y:S02]  /*0ae0*/  SEL R11, R23, R22, !P4 ;  /* 0x00000016170b7207 */ /* 0x000fe40006000000 */
[----:B------:R-:W-:Y:S02]  /*0af0*/  SEL R7, R7, RZ, P2 ;  /* 0x000000ff07077207 */ /* 0x000fe40001000000 */
[----:B------:R-:W-:Y:S02]  /*0b00*/  SEL R16, R25, R24, !P2 ;  /* 0x0000001819107207 */ /* 0x000fe40005000000 */
[----:B------:R-:W-:-:S02]  /*0b10*/  ISETP.GE.AND P5, PT, R10, UR5, PT ;  /* 0x000000050a007c0c */ /* 0x000fc4000bfa6270 */
[----:B------:R-:W-:Y:S01]  /*0b20*/  IADD3 R8, P3, PT, R8, R11, RZ ;  /* 0x0000000b08087210 */ /* 0x000fe20007f7e0ff */
[----:B------:R-:W-:Y:S01]  /*0b30*/  IMAD.X R11, R7, 0x1, R16, P1 ;  /* 0x00000001070b7824 */ /* 0x000fe200008e0610 */
[----:B------:R-:W-:Y:S01]  /*0b40*/  SEL R9, R10, R15, !P5 ;  /* 0x0000000f0a097207 */ /* 0x000fe20006800000 */
[----:B------:R-:W-:Y:S01]  /*0b50*/  VIADD R16, R21, -UR5 ;  /* 0x8000000515107c36 */ /* 0x000fe20008000000 */
[----:B------:R-:W-:Y:S02]  /*0b60*/  SEL R10, R23, R22, !P5 ;  /* 0x00000016170a7207 */ /* 0x000fe40006800000 */
[----:B------:R-:W-:Y:S02]  /*0b70*/  ISETP.GE.AND P1, PT, R21, UR5, PT ;  /* 0x0000000515007c0c */ /* 0x000fe4000bf26270 */
[----:B------:R-:W-:Y:S02]  /*0b80*/  SHF.R.S32.HI R6, RZ, 0x1f, R6 ;  /* 0x0000001fff067819 */ /* 0x000fe40000011406 */
[----:B------:R-:W-:-:S02]  /*0b90*/  IADD3 R9, P2, PT, R9, R10, RZ ;  /* 0x0000000a09097210 */ /* 0x000fc40007f5e0ff */
[----:B------:R-:W-:Y:S02]  /*0ba0*/  SEL R7, R21, R16, !P1 ;  /* 0x0000001015077207 */ /* 0x000fe40004800000 */
[----:B------:R-:W-:Y:S02]  /*0bb0*/  SEL R21, R25, R24, !P0 ;  /* 0x0000001819157207 */ /* 0x000fe40004000000 */
[----:B------:R-:W-:Y:S01]  /*0bc0*/  SEL R10, R6, RZ, P0 ;  /* 0x000000ff060a7207 */ /* 0x000fe20000000000 */
[----:B------:R-:W-:Y:S01]  /*0bd0*/  VIADD R6, R17, -UR5 ;  /* 0x8000000511067c36 */ /* 0x000fe20008000000 */
[----:B------:R-:W-:Y:S02]  /*0be0*/  SEL R18, R23, R22, !P1 ;  /* 0x0000001617127207 */ /* 0x000fe40004800000 */
[----:B------:R-:W-:Y:S01]  /*0bf0*/  ISETP.GE.AND P0, PT, R17, UR5, PT ;  /* 0x0000000511007c0c */ /* 0x000fe2000bf06270 */
[----:B------:R-:W-:Y:S01]  /*0c00*/  IMAD.X R10, R10, 0x1, R21, P6 ;  /* 0x000000010a0a7824 */ /* 0x000fe200030e0615 */
[----:B------:R-:W-:-:S02]  /*0c10*/  SHF.R.S32.HI R15, RZ, 0x1f, R15 ;  /* 0x0000001fff0f7819 */ /* 0x000fc4000001140f */
[----:B------:R-:W-:Y:S02]  /*0c20*/  IADD3 R7, P6, PT, R7, R18, RZ ;  /* 0x0000001207077210 */ /* 0x000fe40007fde0ff */
[----:B------:R-:W-:Y:S02]  /*0c30*/  SEL R21, R17, R6, !P0 ;  /* 0x0000000611157207 */ /* 0x000fe40004000000 */
[----:B------:R-:W-:Y:S02]  /*0c40*/  SEL R18, R23, R22, !P0 ;  /* 0x0000001617127207 */ /* 0x000fe40004000000 */
[----:B------:R-:W-:Y:S02]  /*0c50*/  SEL R26, R25, R24, !P5 ;  /* 0x00000018191a7207 */ /* 0x000fe40006800000 */
[----:B------:R-:W-:Y:S02]  /*0c60*/  SEL R15, R15, RZ, P5 ;  /* 0x000000ff0f0f7207 */ /* 0x000fe40002800000 */
[----:B------:R-:W-:-:S02]  /*0c70*/  SHF.R.S32.HI R14, RZ, 0x1f, R14 ;  /* 0x0000001fff0e7819 */ /* 0x000fc4000001140e */
[----:B------:R-:W-:Y:S01]  /*0c80*/  IADD3 R21, P5, PT, R21, R18, RZ ;  /* 0x0000001215157210 */ /* 0x000fe20007fbe0ff */
[----:B------:R-:W-:Y:S01]  /*0c90*/  IMAD.X R18, R15, 0x1, R26, P2 ;  /* 0x000000010f127824 */ /* 0x000fe200010e061a */
[----:B------:R-:W-:Y:S02]  /*0ca0*/  SEL R14, R14, RZ, P4 ;  /* 0x000000ff0e0e7207 */ /* 0x000fe40002000000 */
[----:B------:R-:W-:Y:S02]  /*0cb0*/  SEL R27, R25, R24, !P4 ;  /* 0x00000018191b7207 */ /* 0x000fe40006000000 */
[----:B0-----:R-:W-:-:S03]  /*0cc0*/  LEA R28, P2, R2, UR8, 0x2 ;  /* 0x00000008021c7c11 */ /* 0x001fc6000f8410ff */
[----:B------:R-:W-:Y:S01]  /*0cd0*/  IMAD.X R27, R14, 0x1, R27, P3 ;  /* 0x000000010e1b7824 */ /* 0x000fe200018e061b */
[----:B------:R-:W-:Y:S02]  /*0ce0*/  LEA.HI.X R29, R2, UR9, R13, 0x2, P2 ;  /* 0x00000009021d7c11 */ /* 0x000fe400090f140d */
[C---:B------:R-:W-:Y:S02]  /*0cf0*/  LEA R14, P2, R3.reuse, UR8, 0x2 ;  /* 0x00000008030e7c11 */ /* 0x040fe4000f8410ff */
[C---:B------:R-:W-:Y:S02]  /*0d00*/  LEA R2, P3, R4.reuse, UR8, 0x2 ;  /* 0x0000000804027c11 */ /* 0x040fe4000f8610ff */
[----:B------:R-:W-:Y:S02]  /*0d10*/  LEA.HI.X R15, R3, UR9, R12, 0x2, P2 ;  /* 0x00000009030f7c11 */ /* 0x000fe400090f140c */
[----:B------:R-:W-:Y:S02]  /*0d20*/  LEA.HI.X R3, R4, UR9, R11, 0x2, P3 ;  /* 0x0000000904037c11 */ /* 0x000fe400098f140b */
[----:B------:R-:W-:Y:S01]  /*0d30*/  LOP3.LUT R26, R0, 0x800, RZ, 0xfc, !PT ;  /* 0x00000800001a7812 */ /* 0x000fe200078efcff */
[----:B------:R0:W5:Y:S01]  /*0d40*/  LDG.E R11, desc[UR12][R14.64] ;  /* 0x0000000c0e0b7981 */ /* 0x000162000c1e1900 */
[----:B------:R-:W-:-:S02]  /*0d50*/  LEA R4, P2, R5, UR8, 0x2 ;  /* 0x0000000805047c11 */ /* 0x000fc4000f8410ff */
[----:B------:R-:W-:Y:S01]  /*0d60*/  LEA R12, P3, R9, UR8, 0x2 ;  /* 0x00000008090c7c11 */ /* 0x000fe2000f8610ff */
[C---:B------:R-:W-:Y:S01]  /*0d70*/  VIADD R17, R26.reuse, -UR5 ;  /* 0x800000051a117c36 */ /* 0x040fe20008000000 */
[----:B------:R-:W-:Y:S02]  /*0d80*/  LEA.HI.X R5, R5, UR9, R10, 0x2, P2 ;  /* 0x0000000905057c11 */ /* 0x000fe400090f140a */
[----:B------:R-:W-:Y:S01]  /*0d90*/  LEA.HI.X R13, R9, UR9, R18, 0x2, P3 ;  /* 0x00000009090d7c11 */ /* 0x000fe200098f1412 */
[----:B------:R1:W5:Y:S01]  /*0da0*/  LDG.E R10, desc[UR12][R2.64] ;  /* 0x0000000c020a7981 */ /* 0x000362000c1e1900 */
[C---:B------:R-:W-:Y:S02]  /*0db0*/  ISETP.GE.AND P3, PT, R26.reuse, UR5, PT ;  /* 0x000000051a007c0c */ /* 0x040fe4000bf66270 */
[----:B------:R-:W-:Y:S01]  /*0dc0*/  SHF.R.S32.HI R16, RZ, 0x1f, R16 ;  /* 0x0000001fff107819 */ /* 0x000fe20000011410 */
[----:B------:R2:W5:Y:S01]  /*0dd0*/  LDG.E R18, desc[UR12][R28.64] ;  /* 0x0000000c1c127981 */ /* 0x000562000c1e1900 */
[----:B------:R-:W-:-:S02]  /*0de0*/  SEL R26, R26, R17, !P3 ;  /* 0x000000111a1a7207 */ /* 0x000fc40005800000 */
[----:B0-----:R-:W-:Y:S01]  /*0df0*/  SEL R15, R16, RZ, P1 ;  /* 0x000000ff100f7207 */ /* 0x001fe20000800000 */
[----:B------:R0:W5:Y:S01]  /*0e00*/  LDG.E R9, desc[UR12][R4.64] ;  /* 0x0000000c04097981 */ /* 0x000162000c1e1900 */
[----:B-1----:R-:W-:Y:S01]  /*0e10*/  VIADD R3, R0, 0x900 ;  /* 0x0000090000037836 */ /* 0x002fe20000000000 */
[----:B------:R-:W-:Y:S02]  /*0e20*/  LEA R2, P4, R8, UR8, 0x2 ;  /* 0x0000000808027c11 */ /* 0x000fe4000f8810ff */
[----:B--2---:R-:W-:Y:S01]  /*0e30*/  SEL R29, R23, R22, !P3 ;  /* 0x00000016171d7207 */ /* 0x004fe20005800000 */
[----:B------:R-:W-:Y:S01]  /*0e40*/  VIADD R14, R3, -UR5 ;  /* 0x80000005030e7c36 */ /* 0x000fe20008000000 */
[----:B------:R-:W-:Y:S02]  /*0e50*/  SEL R28, R25, R24, !P1 ;  /* 0x00000018191c7207 */ /* 0x000fe40004800000 */
[----:B------:R-:W-:Y:S02]  /*0e60*/  ISETP.GE.AND P2, PT, R3, UR5, PT ;  /* 0x0000000503007c0c */ /* 0x000fe4000bf46270 */
[----:B------:R-:W-:Y:S01]  /*0e70*/  IADD3 R16, P1, PT, R26, R29, RZ ;  /* 0x0000001d1a107210 */ /* 0x000fe20007f3e0ff */
[----:B------:R-:W-:Y:S01]  /*0e80*/  IMAD.X R26, R15, 0x1, R28, P6 ;  /* 0x000000010f1a7824 */ /* 0x000fe200030e061c */
[----:B------:R-:W-:-:S02]  /*0e90*/  SEL R15, R3, R14, !P2 ;  /* 0x0000000e030f7207 */ /* 0x000fc40005000000 */
[----:B------:R-:W-:Y:S01]  /*0ea0*/  LEA.HI.X R3, R8, UR9, R27, 0x2, P4 ;  /* 0x0000000908037c11 */ /* 0x000fe2000a0f141b */
[----:B------:R-:W-:Y:S01]  /*0eb0*/  VIADD R27, R0, 0xa00 ;  /* 0x00000a00001b7836 */ /* 0x000fe20000000000 */
[----:B0-----:R-:W-:Y:S01]  /*0ec0*/  LEA R4, P4, R7, UR8, 0x2 ;  /* 0x0000000807047c11 */ /* 0x001fe2000f8810ff */
[----:B------:R-:W5:Y:S01]  /*0ed0*/  LDG.E R8, desc[UR12][R12.64] ;  /* 0x0000000c0c087981 */ /* 0x000f62000c1e1900 */
[----:B------:R-:W-:Y:S02]  /*0ee0*/  SEL R28, R23, R22, !P2 ;  /* 0x00000016171c7207 */ /* 0x000fe40005000000 */
[----:B------:R-:W-:Y:S01]  /*0ef0*/  LEA.HI.X R5, R7, UR9, R26, 0x2, P4 ;  /* 0x0000000907057c11 */ /* 0x000fe2000a0f141a */
[C---:B------:R-:W-:Y:S01]  /*0f00*/  VIADD R26, R27.reuse, -UR5 ;  /* 0x800000051b1a7c36 */ /* 0x040fe20008000000 */
[----:B------:R-:W-:Y:S01]  /*0f10*/  ISETP.GE.AND P4, PT, R27, UR5, PT ;  /* 0x000000051b007c0c */ /* 0x000fe2000bf86270 */
[----:B------:R0:W5:Y:S01]  /*0f20*/  LDG.E R7, desc[UR12][R2.64] ;  /* 0x0000000c02077981 */ /* 0x000162000c1e1900 */
[----:B------:R-:W-:-:S02]  /*0f30*/  SHF.R.S32.HI R6, RZ, 0x1f, R6 ;  /* 0x0000001fff067819 */ /* 0x000fc40000011406 */
[----:B------:R-:W-:Y:S02]  /*0f40*/  IADD3 R15, P6, PT, R15, R28, RZ ;  /* 0x0000001c0f0f7210 */ /* 0x000fe40007fde0ff */
[----:B------:R-:W-:Y:S02]  /*0f50*/  SEL R28, R27, R26, !P4 ;  /* 0x0000001a1b1c7207 */ /* 0x000fe40006000000 */
[----:B------:R-:W-:Y:S02]  /*0f60*/  SEL R29, R23, R22, !P4 ;  /* 0x00000016171d7207 */ /* 0x000fe40006000000 */
[----:B------:R-:W-:Y:S02]  /*0f70*/  SHF.R.S32.HI R27, RZ, 0x1f, R17 ;  /* 0x0000001fff1b7819 */ /* 0x000fe40000011411 */
[----:B0-----:R-:W-:Y:S02]  /*0f80*/  SEL R3, R25, R24, !P0 ;  /* 0x0000001819037207 */ /* 0x001fe40004000000 */
[----:B------:R-:W-:-:S02]  /*0f90*/  SEL R2, R6, RZ, P0 ;  /* 0x000000ff06027207 */ /* 0x000fc40000000000 */
[----:B------:R-:W-:Y:S02]  /*0fa0*/  IADD3 R17, P0, PT, R28, R29, RZ ;  /* 0x0000001d1c117210 */ /* 0x000fe40007f1e0ff */
[----:B------:R-:W-:Y:S01]  /*0fb0*/  SEL R6, R25, R24, !P3 ;  /* 0x0000001819067207 */ /* 0x000fe20005800000 */
[----:B------:R-:W-:Y:S01]  /*0fc0*/  IMAD.X R28, R2, 0x1, R3, P5 ;  /* 0x00000001021c7824 */ /* 0x000fe200028e0603 */
[----:B------:R-:W-:Y:S01]  /*0fd0*/  SEL R27, R27, RZ, P3 ;  /* 0x000000ff1b1b7207 */ /* 0x000fe20001800000 */
[----:B------:R-:W-:Y:S01]  /*0fe0*/  VIADD R2, R0, 0xb00 ;  /* 0x00000b0000027836 */ /* 0x000fe20000000000 */
[----:B------:R-:W-:-:S03]  /*0ff0*/  LEA R12, P3, R21, UR8, 0x2 ;  /* 0x00000008150c7c11 */ /* 0x000fc6000f8610ff */
[----:B------:R-:W-:Y:S01]  /*1000*/  IMAD.X R3, R27, 0x1, R6, P1 ;  /* 0x000000011b037824 */ /* 0x000fe200008e0606 */
[C---:B------:R-:W-:Y:S01]  /*1010*/  ISETP.GE.AND P1, PT, R2.reuse, UR5, PT ;  /* 0x0000000502007c0c */ /* 0x040fe2000bf26270 */
[C---:B------:R-:W-:Y:S01]  /*1020*/  VIADD R27, R2.reuse, -UR5 ;  /* 0x80000005021b7c36 */ /* 0x040fe20008000000 */
[----:B------:R-:W-:Y:S01]  /*1030*/  LEA.HI.X R13, R21, UR9, R28, 0x2, P3 ;  /* 0x00000009150d7c11 */ /* 0x000fe200098f141c */
[----:B------:R-:W5:Y:S01]  /*1040*/  LDG.E R6, desc[UR12][R4.64] ;  /* 0x0000000c04067981 */ /* 0x000f62000c1e1900 */
[----:B------:R-:W-:Y:S02]  /*1050*/  SEL R28, R23, R22, !P1 ;  /* 0x00000016171c7207 */ /* 0x000fe40004800000 */
[----:B------:R-:W-:Y:S02]  /*1060*/  SEL R21, R2, R27, !P1 ;  /* 0x0000001b02157207 */ /* 0x000fe40004800000 */
[----:B------:R-:W-:Y:S02]  /*1070*/  SHF.R.S32.HI R14, RZ, 0x1f, R14 ;  /* 0x0000001fff0e7819 */ /* 0x000fe4000001140e */
[----:B------:R-:W-:-:S02]  /*1080*/  SHF.R.S32.HI R26, RZ, 0x1f, R26 ;  /* 0x0000001fff1a7819 */ /* 0x000fc4000001141a */
[----:B------:R-:W-:Y:S01]  /*1090*/  LEA R2, P5, R16, UR8, 0x2 ;  /* 0x0000000810027c11 */ /* 0x000fe2000f8a10ff */
[----:B------:R0:W5:Y:S01]  /*10a0*/  LDG.E R5, desc[UR12][R12.64] ;  /* 0x0000000c0c057981 */ /* 0x000162000c1e1900 */
[----:B------:R-:W-:Y:S02]  /*10b0*/  IADD3 R21, P3, PT, R21, R28, RZ ;  /* 0x0000001c15157210 */ /* 0x000fe40007f7e0ff */
[----:B------:R-:W-:Y:S02]  /*10c0*/  SEL R14, R14, RZ, P2 ;  /* 0x000000ff0e0e7207 */ /* 0x000fe40001000000 */
[CC--:B------:R-:W-:Y:S02]  /*10d0*/  SEL R29, R25.reuse, R24.reuse, !P2 ;  /* 0x00000018191d7207 */ /* 0x0c0fe40005000000 */
[----:B------:R-:W-:Y:S02]  /*10e0*/  SEL R26, R26, RZ, P4 ;  /* 0x000000ff1a1a7207 */ /* 0x000fe40002000000 */
[----:B------:R-:W-:-:S02]  /*10f0*/  SEL R28, R25, R24, !P4 ;  /* 0x00000018191c7207 */ /* 0x000fc40006000000 */
[----:B------:R-:W-:Y:S01]  /*1100*/  LEA.HI.X R3, R16, UR9, R3, 0x2, P5 ;  /* 0x0000000910037c11 */ /* 0x000fe2000a8f1403 */
[----:B------:R-:W-:Y:S01]  /*1110*/  IMAD.X R16, R14, 0x1, R29, P6 ;  /* 0x000000010e107824 */ /* 0x000fe200030e061d */
[----:B------:R-:W-:Y:S01]  /*1120*/  LOP3.LUT R29, R0, 0xc00, RZ, 0xfc, !PT ;  /* 0x00000c00001d7812 */ /* 0x000fe200078efcff */
[----:B------:R-:W-:Y:S01]  /*1130*/  IMAD.X R28, R26, 0x1, R28, P0 ;  /* 0x000000011a1c7824 */ /* 0x000fe200000e061c */
[----:B------:R-:W-:Y:S01]  /*1140*/  LEA R14, P0, R15, UR8, 0x2 ;  /* 0x000000080f0e7c11 */ /* 0x000fe2000f8010ff */
[----:B------:R-:W5:Y:S01]  /*1150*/  LDG.E R4, desc[UR12][R2.64] ;  /* 0x0000000c02047981 */ /* 0x000f62000c1e1900 */
[C---:B------:R-:W-:Y:S01]  /*1160*/  ISETP.GE.AND P4, PT, R29.reuse, UR5, PT ;  /* 0x000000051d007c0c */ /* 0x040fe2000bf86270 */
[----:B0-----:R-:W-:Y:S01]  /*1170*/  VIADD R12, R29, -UR5 ;  /* 0x800000051d0c7c36 */ /* 0x001fe20008000000 */
[----:B------:R-:W-:Y:S02]  /*1180*/  LEA.HI.X R15, R15, UR9, R16, 0x2, P0 ;  /* 0x000000090f0f7c11 */ /* 0x000fe400080f1410 */
[----:B------:R-:W-:-:S02]  /*1190*/  LEA R16, P0, R17, UR8, 0x2 ;  /* 0x0000000811107c11 */ /* 0x000fc4000f8010ff */
[----:B------:R-:W-:Y:S02]  /*11a0*/  SHF.R.S32.HI R27, RZ, 0x1f, R27 ;  /* 0x0000001fff1b7819 */ /* 0x000fe4000001141b */
[----:B------:R-:W-:Y:S01]  /*11b0*/  SEL R26, R29, R12, !P4 ;  /* 0x0000000c1d1a7207 */ /* 0x000fe20006000000 */
[----:B------:R0:W5:Y:S01]  /*11c0*/  LDG.E R3, desc[UR12][R14.64] ;  /* 0x0000000c0e037981 */ /* 0x000162000c1e1900 */
[----:B------:R-:W-:Y:S02]  /*11d0*/  LEA.HI.X R17, R17, UR9, R28, 0x2, P0 ;  /* 0x0000000911117c11 */ /* 0x000fe400080f141c */
[----:B------:R-:W-:Y:S02]  /*11e0*/  SEL R13, R23, R22, !P4 ;  /* 0x00000016170d7207 */ /* 0x000fe40006000000 */
[----:B------:R-:W-:Y:S01]  /*11f0*/  SHF.R.S32.HI R12, RZ, 0x1f, R12 ;  /* 0x0000001fff0c7819 */ /* 0x000fe2000001140c */
[----:B------:R1:W5:Y:S01]  /*1200*/  LDG.E R2, desc[UR12][R16.64] ;  /* 0x0000000c10027981 */ /* 0x000362000c1e1900 */
[----:B------:R-:W-:-:S02]  /*1210*/  SEL R27, R27, RZ, P1 ;  /* 0x000000ff1b1b7207 */ /* 0x000fc40000800000 */
[-C--:B------:R-:W-:Y:S02]  /*1220*/  SEL R28, R25, R24.reuse, !P1 ;  /* 0x00000018191c7207 */ /* 0x080fe40004800000 */
[----:B------:R-:W-:Y:S02]  /*1230*/  IADD3 R26, P2, PT, R26, R13, RZ ;  /* 0x0000000d1a1a7210 */ /* 0x000fe40007f5e0ff */
[----:B------:R-:W-:Y:S01]  /*1240*/  SEL R12, R12, RZ, P4 ;  /* 0x000000ff0c0c7207 */ /* 0x000fe20002000000 */
[----:B------:R-:W-:Y:S01]  /*1250*/  IMAD.X R28, R27, 0x1, R28, P3 ;  /* 0x000000011b1c7824 */ /* 0x000fe200018e061c */
[----:B------:R-:W-:Y:S01]  /*1260*/  SEL R29, R25, R24, !P4 ;  /* 0x00000018191d7207 */ /* 0x000fe20006000000 */
[----:B------:R-:W-:-:S04]  /*1270*/  VIADD R27, R0, 0xd00 ;  /* 0x00000d00001b7836 */ /* 0x000fc80000000000 */
[----:B------:R-:W-:Y:S01]  /*1280*/  IMAD.X R29, R12, 0x1, R29, P2 ;  /* 0x000000010c1d7824 */ /* 0x000fe200010e061d */
[----:B------:R-:W-:Y:S01]  /*1290*/  LEA R12, P0, R21, UR8, 0x2 ;  /* 0x00000008150c7c11 */ /* 0x000fe2000f8010ff */
[C---:B0-----:R-:W-:Y:S01]  /*12a0*/  VIADD R14, R27.reuse, -UR5 ;  /* 0x800000051b0e7c36 */ /* 0x041fe20008000000 */
[----:B------:R-:W-:Y:S02]  /*12b0*/  ISETP.GE.AND P2, PT, R27, UR5, PT ;  /* 0x000000051b007c0c */ /* 0x000fe4000bf46270 */
[----:B------:R-:W-:Y:S02]  /*12c0*/  LEA.HI.X R13, R21, UR9, R28, 0x2, P0 ;  /* 0x00000009150d7c11 */ /* 0x000fe400080f141c */
[----:B------:R-:W-:Y:S02]  /*12d0*/  SEL R27, R27, R14, !P2 ;  /* 0x0000000e1b1b7207 */ /* 0x000fe40005000000 */
[----:B------:R-:W-:Y:S02]  /*12e0*/  SHF.R.S32.HI R21, RZ, 0x1f, R14 ;  /* 0x0000001fff157819 */ /* 0x000fe4000001140e */
[----:B------:R-:W-:-:S02]  /*12f0*/  SEL R28, R23, R22, !P2 ;  /* 0x00000016171c7207 */ /* 0x000fc40005000000 */
[----:B-1----:R-:W-:Y:S02]  /*1300*/  SEL R17, R21, RZ, P2 ;  /* 0x000000ff15117207 */ /* 0x002fe40001000000 */
[----:B------:R-:W-:Y:S02]  /*1310*/  IADD3 R27, P1, PT, R27, R28, RZ ;  /* 0x0000001c1b1b7210 */ /* 0x000fe40007f3e0ff */
[----:B------:R-:W-:Y:S01]  /*1320*/  SEL R16, R25, R24, !P2 ;  /* 0x0000001819107207 */ /* 0x000fe20005000000 */
[----:B------:R-:W-:Y:S01]  /*1330*/  VIADD R28, R0, 0xe00 ;  /* 0x00000e00001c7836 */ /* 0x000fe20000000000 */
[C---:B------:R-:W-:Y:S01]  /*1340*/  LEA R14, P0, R26.reuse, UR8, 0x2 ;  /* 0x000000081a0e7c11 */ /* 0x040fe2000f8010ff */
[----:B------:R0:W5:Y:S02]  /*1350*/  LDG.E R21, desc[UR12][R12.64] ;  /* 0x0000000c0c157981 */ /* 0x000164000c1e1900 */
[----:B------:R-:W-:Y:S01]  /*1360*/  IMAD.X R17, R17, 0x1, R16, P1 ;  /* 0x0000000111117824 */ /* 0x000fe200008e0610 */
[----:B------:R-:W-:Y:S01]  /*1370*/  LEA.HI.X R15, R26, UR9, R29, 0x2, P0 ;  /* 0x000000091a0f7c11 */ /* 0x000fe200080f141d */
[----:B------:R-:W-:Y:S01]  /*1380*/  VIADD R29, R28, -UR5 ;  /* 0x800000051c1d7c36 */ /* 0x000fe20008000000 */
[----:B------:R-:W-:-:S02]  /*1390*/  LEA R16, P0, R27, UR8, 0x2 ;  /* 0x000000081b107c11 */ /* 0x000fc4000f8010ff */
[C---:B------:R-:W-:Y:S01]  /*13a0*/  ISETP.GE.AND P1, PT, R28.reuse, UR5, PT ;  /* 0x000000051c007c0c */ /* 0x040fe2000bf26270 */
[----:B------:R1:W5:Y:S01]  /*13b0*/  LDG.E R26, desc[UR12][R14.64] ;  /* 0x0000000c0e1a7981 */ /* 0x000362000c1e1900 */
[----:B------:R-:W-:Y:S02]  /*13c0*/  LEA.HI.X R17, R27, UR9, R17, 0x2, P0 ;  /* 0x000000091b117c11 */ /* 0x000fe400080f1411 */
[----:B------:R-:W-:Y:S02]  /*13d0*/  SEL R28, R28, R29, !P1 ;  /* 0x0000001d1c1c7207 */ /* 0x000fe40004800000 */
[----:B------:R-:W-:Y:S02]  /*13e0*/  SEL R27, R23, R22, !P1 ;  /* 0x00000016171b7207 */ /* 0x000fe40004800000 */
[----:B------:R-:W-:Y:S02]  /*13f0*/  SHF.R.S32.HI R29, RZ, 0x1f, R29 ;  /* 0x0000001fff1d7819 */ /* 0x000fe4000001141d */
[----:B0-----:R-:W-:-:S02]  /*1400*/  IADD3 R13, P0, PT, R28, R27, RZ ;  /* 0x0000001b1c0d7210 */ /* 0x001fc40007f1e0ff */
[----:B------:R-:W-:Y:S01]  /*1410*/  SEL R28, R29, RZ, P1 ;  /* 0x000000ff1d1c7207 */ /* 0x000fe20000800000 */
[----:B------:R-:W-:Y:S01]  /*1420*/  VIADD R29, R0, 0xf00 ;  /* 0x00000f00001d7836 */ /* 0x000fe20000000000 */
[----:B-1----:R-:W-:Y:S01]  /*1430*/  SEL R15, R25, R24, !P1 ;  /* 0x00000018190f7207 */ /* 0x002fe20004800000 */
[----:B------:R0:W5:Y:S02]  /*1440*/  LDG.E R27, desc[UR12][R16.64] ;  /* 0x0000000c101b7981 */ /* 0x000164000c1e1900 */
[C---:B------:R-:W-:Y:S01]  /*1450*/  VIADD R14, R29.reuse, -UR5 ;  /* 0x800000051d0e7c36 */ /* 0x040fe20008000000 */
[----:B------:R-:W-:Y:S01]  /*1460*/  ISETP.GE.AND P1, PT, R29, UR5, PT ;  /* 0x000000051d007c0c */ /* 0x000fe2000bf26270 */
[----:B------:R-:W-:Y:S01]  /*1470*/  IMAD.X R28, R28, 0x1, R15, P0 ;  /* 0x000000011c1c7824 */ /* 0x000fe200000e060f */
[----:B------:R-:W-:Y:S02]  /*1480*/  LEA R12, P0, R13, UR8, 0x2 ;  /* 0x000000080d0c7c11 */ /* 0x000fe4000f8010ff */
[----:B------:R-:W-:-:S02]  /*1490*/  SEL R15, R29, R14, !P1 ;  /* 0x0000000e1d0f7207 */ /* 0x000fc40004800000 */
[----:B------:R-:W-:Y:S02]  /*14a0*/  SHF.R.S32.HI R14, RZ, 0x1f, R14 ;  /* 0x0000001fff0e7819 */ /* 0x000fe4000001140e */
[----:B0-----:R-:W-:Y:S02]  /*14b0*/  SEL R16, R23, R22, !P1 ;  /* 0x0000001617107207 */ /* 0x001fe40004800000 */
[----:B------:R-:W-:Y:S02]  /*14c0*/  LEA.HI.X R13, R13, UR9, R28, 0x2, P0 ;  /* 0x000000090d0d7c11 */ /* 0x000fe400080f141c */
[----:B------:R-:W-:Y:S02]  /*14d0*/  IADD3 R15, P0, PT, R15, R16, RZ ;  /* 0x000000100f0f7210 */ /* 0x000fe40007f1e0ff */
[----:B------:R-:W-:Y:S02]  /*14e0*/  SEL R14, R14, RZ, P1 ;  /* 0x000000ff0e0e7207 */ /* 0x000fe40000800000 */
[----:B------:R-:W-:-:S05]  /*14f0*/  SEL R17, R25, R24, !P1 ;  /* 0x0000001819117207 */ /* 0x000fca0004800000 */
[----:B------:R-:W-:Y:S01]  /*1500*/  IMAD.X R16, R14, 0x1, R17, P0 ;  /* 0x000000010e107824 */ /* 0x000fe200000e0611 */
[C---:B------:R-:W-:Y:S02]  /*1510*/  LEA R14, P0, R15.reuse, UR8, 0x2 ;  /* 0x000000080f0e7c11 */ /* 0x040fe4000f8010ff */
[----:B------:R-:W-:Y:S02]  /*1520*/  LOP3.LUT R17, R0, 0x1000, RZ, 0xfc, !PT ;  /* 0x0000100000117812 */ /* 0x000fe400078efcff */
[----:B------:R-:W-:Y:S02]  /*1530*/  LEA.HI.X R15, R15, UR9, R16, 0x2, P0 ;  /* 0x000000090f0f7c11 */ /* 0x000fe400080f1410 */
[C---:B------:R-:W-:Y:S01]  /*1540*/  ISETP.GE.AND P1, PT, R17.reuse, UR5, PT ;  /* 0x0000000511007c0c */ /* 0x040fe2000bf26270 */
[----:B------:R-:W-:-:S03]  /*1550*/  VIADD R16, R17, -UR5 ;  /* 0x8000000511107c36 */ /* 0x000fc60008000000 */
[----:B------:R-:W-:Y:S02]  /*1560*/  SEL R22, R23, R22, !P1 ;  /* 0x0000001617167207 */ /* 0x000fe40004800000 */
[----:B------:R-:W-:Y:S01]  /*1570*/  SEL R17, R17, R16, !P1 ;  /* 0x0000001011117207 */ /* 0x000fe20004800000 */
[----:B------:R1:W5:Y:S01]  /*1580*/  LDG.E R23, desc[UR12][R14.64] ;  /* 0x0000000c0e177981 */ /* 0x000362000c1e1900 */
        /* <DEDUP_REMOVED lines=9> */
.L_x_207:
[----:B------:R-:W2:Y:S01]  /*1620*/  S2UR UR6, SR_CgaCtaId ;  /* 0x00000000000679c3 */ /* 0x000ea20000008800 */
[----:B------:R-:W-:Y:S01]  /*1630*/  UMOV UR4, 0x400 ;  /* 0x0000040000047882 */ /* 0x000fe20000000000 */
[----:B------:R-:W-:Y:S01]  /*1640*/  IMAD.IADD R20, R20, 0x1, -R19 ;  /* 0x0000000114147824 */ /* 0x000fe200078e0a13 */
[----:B--2---:R-:W-:-:S06]  /*1650*/  ULEA UR4, UR6, UR4, 0x18 ;  /* 0x0000000406047291 */ /* 0x004fcc000f8ec0ff */
[----:B01----:R-:W-:-:S05]  /*1660*/  LEA R13, R0, UR4, 0x2 ;  /* 0x00000004000d7c11 */ /* 0x003fca000f8e10ff */
[----:B-----5:R-:W-:Y:S04]  /*1670*/  STS [R13], R18 ;  /* 0x000000120d007388 */ /* 0x020fe80000000800 */
        /* <DEDUP_REMOVED lines=14> */
[----:B------:R-:W-:Y:S04]  /*1760*/  STS [R13+0x3c00], R23 ;  /* 0x003c00170d007388 */ /* 0x000fe80000000800 */
[----:B------:R2:W-:Y:S01]  /*1770*/  STS [R13+0x4000], R16 ;  /* 0x004000100d007388 */ /* 0x0005e20000000800 */
[----:B------:R-:W-:Y:S01]  /*1780*/  BAR.SYNC.DEFER_BLOCKING 0x0 ;  /* 0x0000000000007b1d */ /* 0x000fe20000010000 */
[----:B0-----:R-:W-:-:S05]  /*1790*/  IMAD R3, R0, 0x11, RZ ;  /* 0x0000001100037824 */ /* 0x001fca00078e02ff */
[----:B------:R-:W0:Y:S01]  /*17a0*/  LDCU UR8, c[0x0][0x3b8] ;  /* 0x00007700ff0877ac */ /* 0x000e220008000800 */
[----:B-1----:R-:W-:Y:S01]  /*17b0*/  VIADD R2, R20, UR5 ;  /* 0x0000000514027c36 */ /* 0x002fe20008000000 */
[----:B------:R-:W-:Y:S01]  /*17c0*/  PREEXIT ;  /* 0x000000000000782d */ /* 0x000fe20000000000 */
[----:B------:R-:W-:Y:S01]  /*17d0*/  BSSY.RECONVERGENT B0, `(.L_x_208) ;  /* 0x0000021000007945 */ /* 0x000fe20003800200 */
[----:B------:R-:W0:Y:S02]  /*17e0*/  LDCU.64 UR10, c[0x0][0x3b0] ;  /* 0x00007600ff0a77ac */ /* 0x000e240008000a00 */
[----:B------:R-:W-:-:S04]  /*17f0*/  VIMNMX R3, PT, PT, R2, R3, PT ;  /* 0x0000000302037248 */ /* 0x000fc80003fe0100 */
[C---:B------:R-:W-:Y:S01]  /*1800*/  ISETP.GE.AND P0, PT, R3.reuse, R20, PT ;  /* 0x000000140300720c */ /* 0x040fe20003f06270 */
[C---:B------:R-:W-:Y:S01]  /*1810*/  IMAD.IADD R6, R3.reuse, 0x1, -R20 ;  /* 0x0000000103067824 */ /* 0x040fe200078e0a14 */
[----:B------:R-:W-:-:S04]  /*1820*/  VIMNMX R5, PT, PT, R3, UR5, PT ;  /* 0x0000000503057c48 */ /* 0x000fc8000bfe0100 */
[----:B------:R-:W-:-:S04]  /*1830*/  SEL R6, R6, RZ, P0 ;  /* 0x000000ff06067207 */ /* 0x000fc80000000000 */
[----:B------:R-:W-:Y:S01]  /*1840*/  ISETP.GE.AND P0, PT, R6, R5, PT ;  /* 0x000000050600720c */ /* 0x000fe20003f06270 */
[----:B0-----:R-:W-:-:S04]  /*1850*/  UIADD3 UR6, UP1, UPT, UR8, UR10, URZ ;  /* 0x0000000a08067290 */ /* 0x001fc8000ff3e0ff */
[----:B------:R-:W-:Y:S02]  /*1860*/  ULEA.HI.X.SX32 UR8, UR8, UR11, 0x1, UP1 ;  /* 0x0000000b08087291 */ /* 0x000fe400088f0eff */
[----:B------:R-:W-:-:S04]  /*1870*/  IMAD.U32 R12, RZ, RZ, UR6 ;  /* 0x00000006ff0c7e24 */ /* 0x000fc8000f8e00ff */
[----:B--2---:R-:W-:Y:S02]  /*1880*/  IMAD.U32 R13, RZ, RZ, UR8 ;  /* 0x00000008ff0d7e24 */ /* 0x004fe4000f8e00ff */
[----:B------:R-:W-:Y:S05]  /*1890*/  @P0 BRA `(.L_x_209) ;  /* 0x0000000000500947 */ /* 0x000fea0003800000 */
[----:B------:R-:W-:Y:S02]  /*18a0*/  IMAD.MOV.U32 R7, RZ, RZ, R5 ;  /* 0x000000ffff077224 */ /* 0x000fe400078e0005 */
[----:B------:R-:W-:-:S07]  /*18b0*/  VIADD R10, R3, UR5 ;  /* 0x00000005030a7c36 */ /* 0x000fce0008000000 */
.L_x_210:
[----:B------:R-:W-:-:S05]  /*18c0*/  IMAD.IADD R4, R7, 0x1, -R6 ;  /* 0x0000000107047824 */ /* 0x000fca00078e0a06 */
[----:B------:R-:W-:-:S04]  /*18d0*/  LEA.HI R5, R4, R4, RZ, 0x1 ;  /* 0x0000000404057211 */ /* 0x000fc800078f08ff */
[----:B------:R-:W-:-:S04]  /*18e0*/  LEA.HI.SX32 R14, R5, R6, 0x1f ;  /* 0x00000006050e7211 */ /* 0x000fc800078ffaff */
[----:B------:R-:W-:Y:S02]  /*18f0*/  LOP3.LUT R5, RZ, R14, RZ, 0x33, !PT ;  /* 0x0000000eff057212 */ /* 0x000fe400078e33ff */
[----:B------:R-:W-:-:S03]  /*1900*/  LEA R11, R14, UR4, 0x2 ;  /* 0x000000040e0b7c11 */ /* 0x000fc6000f8e10ff */
[----:B------:R-:W-:Y:S02]  /*1910*/  IMAD.IADD R5, R10, 0x1, R5 ;  /* 0x000000010a057824 */ /* 0x000fe400078e0205 */
[----:B------:R-:W0:Y:S03]  /*1920*/  LDS R9, [R11] ;  /* 0x000000000b097984 */ /* 0x000e260000000800 */
[----:B------:R-:W-:-:S05]  /*1930*/  LEA R15, R5, UR4, 0x2 ;  /* 0x00000004050f7c11 */ /* 0x000fca000f8e10ff */
        /* <DEDUP_REMOVED lines=10> */
.L_x_209:
[----:B------:R-:W-:Y:S05]  /*19e0*/  BSYNC.RECONVERGENT B0 ;  /* 0x0000000000007941 */ /* 0x000fea0003800200 */
.L_x_208:
[----:B------:R-:W-:Y:S01]  /*19f0*/  IADD3 R7, PT, PT, R3, UR5, -R6 ;  /* 0x0000000503077c10 */ /* 0x000fe2000fffe806 */
[----:B------:R-:W-:Y:S01]  /*1a00*/  BSSY.RECONVERGENT B0, `(.L_x_211) ;  /* 0x0000010000007945 */ /* 0x000fe20003800200 */
[----:B------:R-:W-:Y:S02]  /*1a10*/  LEA R17, R6, UR4, 0x2 ;  /* 0x0000000406117c11 */ /* 0x000fe4000f8e10ff */
[C---:B------:R-:W-:Y:S02]  /*1a20*/  LEA R16, R7.reuse, UR4, 0x2 ;  /* 0x0000000407107c11 */ /* 0x040fe4000f8e10ff */
[----:B------:R-:W-:Y:S01]  /*1a30*/  ISETP.GE.AND P1, PT, R7, R2, PT ;  /* 0x000000020700720c */ /* 0x000fe20003f26270 */
[----:B------:R0:W1:Y:S01]  /*1a40*/  LDS R3, [R17] ;  /* 0x0000000011037984 */ /* 0x0000620000000800 */
[----:B------:R-:W-:-:S03]  /*1a50*/  PLOP3.LUT P0, PT, PT, PT, PT, 0x8, 0x80 ;  /* 0x000000000080781c */ /* 0x000fc60003f0e170 */
[----:B------:R0:W2:Y:S08]  /*1a60*/  LDS R4, [R16] ;  /* 0x0000000010047984 */ /* 0x0000b00000000800 */
[----:B0-----:R-:W-:Y:S05]  /*1a70*/  @P1 BRA `(.L_x_212) ;  /* 0x0000000000201947 */ /* 0x001fea0003800000 */
[----:B------:R-:W-:Y:S02]  /*1a80*/  ISETP.GE.AND P1, PT, R6, UR5, PT ;  /* 0x0000000506007c0c */ /* 0x000fe4000bf26270 */
[----:B------:R-:W-:-:S11]  /*1a90*/  PLOP3.LUT P0, PT, PT, PT, PT, 0x80, 0x8 ;  /* 0x000000000008781c */ /* 0x000fd60003f0f070 */
[----:B------:R-:W-:Y:S05]  /*1aa0*/  @P1 BRA `(.L_x_212) ;  /* 0x0000000000141947 */ /* 0x000fea0003800000 */
[----:B--2---:R-:W-:-:S04]  /*1ab0*/  IMAD.WIDE R8, R4, 0x10, R12 ;  /* 0x0000001004087825 */ /* 0x004fc800078e020c */
[----:B-1----:R-:W-:Y:S02]  /*1ac0*/  IMAD.WIDE R10, R3, 0x10, R12 ;  /* 0x00000010030a7825 */ /* 0x002fe400078e020c */
[----:B------:R-:W2:Y:S04]  /*1ad0*/  LDG.E R8, desc[UR12][R8.64] ;  /* 0x0000000c08087981 */ /* 0x000ea8000c1e1900 */
[----:B------:R-:W2:Y:S02]  /*1ae0*/  LDG.E R11, desc[UR12][R10.64] ;  /* 0x0000000c0a0b7981 */ /* 0x000ea4000c1e1900 */
[----:B--2---:R-:W-:-:S13]  /*1af0*/  ISETP.LT.AND P0, PT, R8, R11, PT ;  /* 0x0000000b0800720c */ /* 0x004fda0003f01270 */
.L_x_212:
[----:B------:R-:W-:Y:S05]  /*1b00*/  BSYNC.RECONVERGENT B0 ;  /* 0x0000000000007941 */ /* 0x000fea0003800200 */
.L_x_211:
        /* <DEDUP_REMOVED lines=13> */
[----:B------:R-:W-:Y:S02]  /*1be0*/  ISETP.GE.AND P1, PT, R10, UR5, PT ;  /* 0x000000050a007c0c */ /* 0x000fe4000bf26270 */
[----:B------:R-:W-:-:S11]  /*1bf0*/  PLOP3.LUT P0, PT, PT, PT, PT, 0x80, 0x8 ;  /* 0x000000000008781c */ /* 0x000fd60003f0f070 */
[----:B------:R-:W-:Y:S05]  /*1c00*/  @P1 BRA `(.L_x_214) ;  /* 0x0000000000141947 */ /* 0x000fea0003800000 */
[----:B-1----:R-:W-:-:S04]  /*1c10*/  IMAD.WIDE R6, R4, 0x10, R12 ;  /* 0x0000001004067825 */ /* 0x002fc800078e020c */
[----:B--2---:R-:W-:Y:S02]  /*1c20*/  IMAD.WIDE R8, R3, 0x10, R12 ;  /* 0x0000001003087825 */ /* 0x004fe400078e020c */
[----:B------:R-:W2:Y:S04]  /*1c30*/  LDG.E R6, desc[UR12][R6.64] ;  /* 0x0000000c06067981 */ /* 0x000ea8000c1e1900 */
[----:B------:R-:W2:Y:S02]  /*1c40*/  LDG.E R9, desc[UR12][R8.64] ;  /* 0x0000000c08097981 */ /* 0x000ea4000c1e1900 */
[----:B--2---:R-:W-:-:S13]  /*1c50*/  ISETP.LT.AND P0, PT, R6, R9, PT ;  /* 0x000000090600720c */ /* 0x004fda0003f01270 */
.L_x_214:
[----:B------:R-:W-:Y:S05]  /*1c60*/  BSYNC.RECONVERGENT B0 ;  /* 0x0000000000007941 */ /* 0x000fea0003800200 */
.L_x_213:
[----:B------:R-:W-:Y:S01]  /*1c70*/  @!P0 IMAD.MOV R15, RZ, RZ, R11 ;  /* 0x000000ffff0f8224 */ /* 0x000fe200078e020b */
[----:B------:R-:W-:Y:S01]  /*1c80*/  BSSY.RECONVERGENT B0, `(.L_x_215) ;  /* 0x0000014000007945 */ /* 0x000fe20003800200 */
[----:B------:R-:W-:Y:S01]  /*1c90*/  @P0 IMAD.MOV R14, RZ, RZ, R10 ;  /* 0x000000ffff0e0224 */ /* 0x000fe200078e020a */
[----:B-12---:R-:W-:Y:S01]  /*1ca0*/  SEL R6, R4, R3, P0 ;  /* 0x0000000304067207 */ /* 0x006fe20000000000 */
        /* <DEDUP_REMOVED lines=9> */
[----:B------:R-:W-:Y:S02]  /*1d40*/  ISETP.GE.AND P1, PT, R14, UR5, PT ;  /* 0x000000050e007c0c */ /* 0x000fe4000bf26270 */
[----:B------:R-:W-:-:S11]  /*1d50*/  PLOP3.LUT P0, PT, PT, PT, PT, 0x80, 0x8 ;  /* 0x000000000008781c */ /* 0x000fd60003f0f070 */
[----:B------:R-:W-:Y:S05]  /*1d60*/  @P1 BRA `(.L_x_216) ;  /* 0x0000000000141947 */ /* 0x000fea0003800000 */
[----:B0-2---:R-:W-:-:S04]  /*1d70*/  IMAD.WIDE R8, R4, 0x10, R12 ;  /* 0x0000001004087825 */ /* 0x005fc800078e020c */
[----:B-1----:R-:W-:Y:S02]  /*1d80*/  IMAD.WIDE R10, R3, 0x10, R12 ;  /* 0x00000010030a7825 */ /* 0x002fe400078e020c */
[----:B------:R-:W2:Y:S04]  /*1d90*/  LDG.E R8, desc[UR12][R8.64] ;  /* 0x0000000c08087981 */ /* 0x000ea8000c1e1900 */
[----:B------:R-:W2:Y:S02]  /*1da0*/  LDG.E R11, desc[UR12][R10.64] ;  /* 0x0000000c0a0b7981 */ /* 0x000ea4000c1e1900 */
[----:B--2---:R-:W-:-:S13]  /*1db0*/  ISETP.LT.AND P0, PT, R8, R11, PT ;  /* 0x0000000b0800720c */ /* 0x004fda0003f01270 */
.L_x_216:
[----:B------:R-:W-:Y:S05]  /*1dc0*/  BSYNC.RECONVERGENT B0 ;  /* 0x0000000000007941 */ /* 0x000fea0003800200 */
.L_x_215:
        /* <DEDUP_REMOVED lines=16> */
[----:B--2---:R-:W-:-:S04]  /*1ed0*/  IMAD.WIDE R10, R4, 0x10, R12 ;  /* 0x00000010040a7825 */ /* 0x004fc800078e020c */
[----:B01----:R-:W-:Y:S02]  /*1ee0*/  IMAD.WIDE R8, R3, 0x10, R12 ;  /* 0x0000001003087825 */ /* 0x003fe400078e020c */
[----:B------:R-:W2:Y:S04]  /*1ef0*/  LDG.E R10, desc[UR12][R10.64] ;  /* 0x0000000c0a0a7981 */ /* 0x000ea8000c1e1900 */
[----:B------:R-:W2:Y:S02]  /*1f00*/  LDG.E R9, desc[UR12][R8.64] ;  /* 0x0000000c08097981 */ /* 0x000ea4000c1e1900 */
[----:B--2---:R-:W-:-:S13]  /*1f10*/  ISETP.LT.AND P0, PT, R10, R9, PT ;  /* 0x000000090a00720c */ /* 0x004fda0003f01270 */
.L_x_218:
[----:B------:R-:W-:Y:S05]  /*1f20*/  BSYNC.RECONVERGENT B0 ;  /* 0x0000000000007941 */ /* 0x000fea0003800200 */
.L_x_217:
        /* <DEDUP_REMOVED lines=21> */
.L_x_220:
[----:B------:R-:W-:Y:S05]  /*2080*/  BSYNC.RECONVERGENT B0 ;  /* 0x0000000000007941 */ /* 0x000fea0003800200 */
.L_x_219:
        /* <DEDUP_REMOVED lines=21> */
.L_x_222:
[----:B------:R-:W-:Y:S05]  /*21e0*/  BSYNC.RECONVERGENT B0 ;  /* 0x0000000000007941 */ /* 0x000fea0003800200 */
.L_x_221:
        /* <DEDUP_REMOVED lines=21> */
.L_x_224:
[----:B------:R-:W-:Y:S05]  /*2340*/  BSYNC.RECONVERGENT B0 ;  /* 0x0000000000007941 */ /* 0x000fea0003800200 */
.L_x_223:
        /* <DEDUP_REMOVED lines=21> */
.L_x_226:
[----:B------:R-:W-:Y:S05]  /*24a0*/  BSYNC.RECONVERGENT B0 ;  /* 0x0000000000007941 */ /* 0x000fea0003800200 */
.L_x_225:
        /* <DEDUP_REMOVED lines=21> */
.L_x_228:
[----:B------:R-:W-:Y:S05]  /*2600*/  BSYNC.RECONVERGENT B0 ;  /* 0x0000000000007941 */ /* 0x000fea0003800200 */
.L_x_227:
        /* <DEDUP_REMOVED lines=21> */
.L_x_230:
[----:B------:R-:W-:Y:S05]  /*2760*/  BSYNC.RECONVERGENT B0 ;  /* 0x0000000000007941 */ /* 0x000fea0003800200 */
.L_x_229:
[----:B------:R-:W-:Y:S01]  /*2770*/  @!P0 IMAD.MOV R23, RZ, RZ, R25 ;  /* 0x000000ffff178224 */ /* 0x000fe200078e0219 */
[----:B------:R-:W-:Y:S01]  /*2780*/  BSSY.RECONVERGENT B0, `(.L_x_231) ;  /* 0x0000013000007945 */ /* 0x000fe20003800200 */
[----:B------:R-:W-:Y:S01]  /*2790*/  @P0 IMAD.MOV R21, RZ, RZ, R22 ;  /* 0x000000ffff150224 */ /* 0x000fe200078e0216 */
[----:B-12---:R-:W-:Y:S02]  /*27a0*/  SEL R20, R4, R3, P0 ;  /* 0x0000000304147207 */ /* 0x006fe40000000000 */
[----:B------:R-:W-:Y:S01]  /*27b0*/  ISETP.GE.AND P1, PT, R23, R2, PT ;  /* 0x000000021700720c */ /* 0x000fe20003f26270 */
        /* <DEDUP_REMOVED lines=15> */
.L_x_232:
[----:B------:R-:W-:Y:S05]  /*28b0*/  BSYNC.RECONVERGENT B0 ;  /* 0x0000000000007941 */ /* 0x000fea0003800200 */
.L_x_231:
[----:B------:R-:W-:Y:S01]  /*28c0*/  VIADD R25, R23, 0x1 ;  /* 0x0000000117197836 */ /* 0x000fe20000000000 */
[----:B------:R-:W-:Y:S01]  /*28d0*/  BSSY.RECONVERGENT B0, `(.L_x_233) ;  /* 0x0000013000007945 */ /* 0x000fe20003800200 */
[----:B------:R-:W-:Y:S02]  /*28e0*/  @!P0 IMAD.MOV R25, RZ, RZ, R23 ;  /* 0x000000ffff198224 */ /* 0x000fe400078e0217 */
[----:B------:R-:W-:Y:S01]  /*28f0*/  @P0 IMAD.MOV R22, RZ, RZ, R21 ;  /* 0x000000ffff160224 */ /* 0x000fe200078e0215 */
[----:B-12---:R-:W-:Y:S02]  /*2900*/  SEL R21, R4, R3, P0 ;  /* 0x0000000304157207 */ /* 0x006fe40000000000 */
[C---:B------:R-:W-:Y:S02]  /*2910*/  ISETP.GE.AND P1, PT, R25.reuse, R2, PT ;  /* 0x000000021900720c */ /* 0x040fe40003f26270 */
        /* <DEDUP_REMOVED lines=14> */
.L_x_234:
[----:B------:R-:W-:Y:S05]  /*2a00*/  BSYNC.RECONVERGENT B0 ;  /* 0x0000000000007941 */ /* 0x000fea0003800200 */
.L_x_233:
[----:B------:R-:W-:Y:S01]  /*2a10*/  VIADD R23, R25, 0x1 ;  /* 0x0000000119177836 */ /* 0x000fe20000000000 */
[----:B------:R-:W-:Y:S01]  /*2a20*/  BSSY.RECONVERGENT B0, `(.L_x_235) ;  /* 0x0000014000007945 */ /* 0x000fe20003800200 */
[----:B------:R-:W-:Y:S02]  /*2a30*/  @!P0 IMAD.MOV R23, RZ, RZ, R25 ;  /* 0x000000ffff178224 */ /* 0x000fe400078e0219 */
[----:B------:R-:W-:Y:S02]  /*2a40*/  VIADD R26, R22, 0x1 ;  /* 0x00000001161a7836 */ /* 0x000fe40000000000 */
[----:B------:R-:W-:Y:S01]  /*2a50*/  @P0 IMAD.MOV R26, RZ, RZ, R22 ;  /* 0x000000ffff1a0224 */ /* 0x000fe200078e0216 */
[C---:B------:R-:W-:Y:S02]  /*2a60*/  ISETP.GE.AND P1, PT, R23.reuse, R2, PT ;  /* 0x000000021700720c */ /* 0x040fe40003f26270 */
[----:B0-----:R-:W-:Y:S02]  /*2a70*/  @P0 LEA R15, R23, UR4, 0x2 ;  /* 0x00000004170f0c11 */ /* 0x001fe4000f8e10ff */
[----:B------:R-:W-:-:S02]  /*2a80*/  @!P0 LEA R14, R26, UR4, 0x2 ;  /* 0x000000041a0e8c11 */ /* 0x000fc4000f8e10ff */
[----:B-12---:R-:W-:Y:S02]  /*2a90*/  SEL R22, R4, R3, P0 ;  /* 0x0000000304167207 */ /* 0x006fe40000000000 */
[----:B------:R0:W1:Y:S04]  /*2aa0*/  @P0 LDS R4, [R15] ;  /* 0x000000000f040984 */ /* 0x0000680000000800 */
[----:B------:R0:W2:Y:S01]  /*2ab0*/  @!P0 LDS R3, [R14] ;  /* 0x000000000e038984 */ /* 0x0000a20000000800 */
[----:B------:R-:W-:Y:S01]  /*2ac0*/  PLOP3.LUT P0, PT, PT, PT, PT, 0x8, 0x80 ;  /* 0x000000000080781c */ /* 0x000fe20003f0e170 */
[----:B------:R-:W-:-:S12]  /*2ad0*/  @P1 BRA `(.L_x_236) ;  /* 0x0000000000201947 */ /* 0x000fd80003800000 */
[----:B------:R-:W-:Y:S02]  /*2ae0*/  ISETP.GE.AND P1, PT, R26, UR5, PT ;  /* 0x000000051a007c0c */ /* 0x000fe4000bf26270 */
[----:B------:R-:W-:-:S11]  /*2af0*/  PLOP3.LUT P0, PT, PT, PT, PT, 0x80, 0x8 ;  /* 0x000000000008781c */ /* 0x000fd60003f0f070 */
[----:B------:R-:W-:Y:S05]  /*2b00*/  @P1 BRA `(.L_x_236) ;  /* 0x0000000000141947 */ /* 0x000fea0003800000 */
[----:B-1----:R-:W-:-:S04]  /*2b10*/  IMAD.WIDE R16, R4, 0x10, R12 ;  /* 0x0000001004107825 */ /* 0x002fc800078e020c */
[----:B0-2---:R-:W-:Y:S02]  /*2b20*/  IMAD.WIDE R14, R3, 0x10, R12 ;  /* 0x00000010030e7825 */ /* 0x005fe400078e020c */
[----:B------:R-:W2:Y:S04]  /*2b30*/  LDG.E R16, desc[UR12][R16.64] ;  /* 0x0000000c10107981 */ /* 0x000ea8000c1e1900 */
[----:B------:R-:W2:Y:S02]  /*2b40*/  LDG.E R15, desc[UR12][R14.64] ;  /* 0x0000000c0e0f7981 */ /* 0x000ea4000c1e1900 */
[----:B--2---:R-:W-:-:S13]  /*2b50*/  ISETP.LT.AND P0, PT, R16, R15, PT ;  /* 0x0000000f1000720c */ /* 0x004fda0003f01270 */
.L_x_236:
[----:B------:R-:W-:Y:S05]  /*2b60*/  BSYNC.RECONVERGENT B0 ;  /* 0x0000000000007941 */ /* 0x000fea0003800200 */
.L_x_235:
        /* <DEDUP_REMOVED lines=13> */
[----:B------:R-:W-:Y:S02]  /*2c40*/  ISETP.GE.AND P1, PT, R24, UR5, PT ;  /* 0x0000000518007c0c */ /* 0x000fe4000bf26270 */
[----:B------:R-:W-:-:S11]  /*2c50*/  PLOP3.LUT P0, PT, PT, PT, PT, 0x80, 0x8 ;  /* 0x000000000008781c */ /* 0x000fd60003f0f070 */
[----:B------:R-:W-:Y:S05]  /*2c60*/  @P1 BRA `(.L_x_238) ;  /* 0x0000000000141947 */ /* 0x000fea0003800000 */
[----:B01----:R-:W-:-:S04]  /*2c70*/  IMAD.WIDE R14, R4, 0x10, R12 ;  /* 0x00000010040e7825 */ /* 0x003fc800078e020c */
[----:B--2---:R-:W-:Y:S02]  /*2c80*/  IMAD.WIDE R16, R3, 0x10, R12 ;  /* 0x0000001003107825 */ /* 0x004fe400078e020c */
[----:B------:R-:W2:Y:S04]  /*2c90*/  LDG.E R14, desc[UR12][R14.64] ;  /* 0x0000000c0e0e7981 */ /* 0x000ea8000c1e1900 */
[----:B------:R-:W2:Y:S02]  /*2ca0*/  LDG.E R17, desc[UR12][R16.64] ;  /* 0x0000000c10117981 */ /* 0x000ea4000c1e1900 */
[----:B--2---:R-:W-:-:S13]  /*2cb0*/  ISETP.LT.AND P0, PT, R14, R17, PT ;  /* 0x000000110e00720c */ /* 0x004fda0003f01270 */
.L_x_238:
[----:B------:R-:W-:Y:S05]  /*2cc0*/  BSYNC.RECONVERGENT B0 ;  /* 0x0000000000007941 */ /* 0x000fea0003800200 */
.L_x_237:
        /* <DEDUP_REMOVED lines=21> */
.L_x_240:
[----:B------:R-:W-:Y:S05]  /*2e20*/  BSYNC.RECONVERGENT B0 ;  /* 0x0000000000007941 */ /* 0x000fea0003800200 */
.L_x_239:
        /* <DEDUP_REMOVED lines=21> */
.L_x_242:
[----:B------:R-:W-:Y:S05]  /*2f80*/  BSYNC.RECONVERGENT B0 ;  /* 0x0000000000007941 */ /* 0x000fea0003800200 */
.L_x_241:
[----:B------:R-:W-:Y:S01]  /*2f90*/  VIADD R17, R28, 0x1 ;  /* 0x000000011c117836 */ /* 0x000fe20000000000 */
[----:B-12---:R-:W-:Y:S01]  /*2fa0*/  SEL R16, R4, R3, P0 ;  /* 0x0000000304107207 */ /* 0x006fe20000000000 */
[----:B------:R-:W-:Y:S01]  /*2fb0*/  @P0 IMAD.MOV R17, RZ, RZ, R28 ;  /* 0x000000ffff110224 */ /* 0x000fe200078e021c */
[----:B------:R-:W-:Y:S01]  /*2fc0*/  BSSY.RECONVERGENT B0, `(.L_x_243) ;  /* 0x0000013000007945 */ /* 0x000fe20003800200 */
[----:B0-----:R-:W-:Y:S02]  /*2fd0*/  VIADD R15, R27, 0x1 ;  /* 0x000000011b0f7836 */ /* 0x001fe40000000000 */
[----:B------:R-:W-:Y:S01]  /*2fe0*/  @!P0 IMAD.MOV R15, RZ, RZ, R27 ;  /* 0x000000ffff0f8224 */ /* 0x000fe200078e021b */
[----:B------:R-:W-:-:S04]  /*2ff0*/  @!P0 LEA R14, R17, UR4, 0x2 ;  /* 0x00000004110e8c11 */ /* 0x000fc8000f8e10ff */
[C---:B------:R-:W-:Y:S01]  /*3000*/  ISETP.GE.AND P1, PT, R15.reuse, R2, PT ;  /* 0x000000020f00720c */ /* 0x040fe20003f26270 */
[----:B------:R-:W0:Y:S01]  /*3010*/  @!P0 LDS R3, [R14] ;  /* 0x000000000e038984 */ /* 0x000e220000000800 */
[----:B------:R-:W-:-:S05]  /*3020*/  @P0 LEA R15, R15, UR4, 0x2 ;  /* 0x000000040f0f0c11 */ /* 0x000fca000f8e10ff */
[----:B------:R1:W2:Y:S01]  /*3030*/  @P0 LDS R4, [R15] ;  /* 0x000000000f040984 */ /* 0x0002a20000000800 */
[----:B0-----:R-:W-:-:S05]  /*3040*/  IMAD.MOV.U32 R2, RZ, RZ, R3 ;  /* 0x000000ffff027224 */ /* 0x001fca00078e0003 */
[----:B-1----:R-:W-:Y:S05]  /*3050*/  @P1 BRA `(.L_x_244) ;  /* 0x0000000000241947 */ /* 0x002fea0003800000 */
[----:B------:R-:W-:Y:S01]  /*3060*/  ISETP.GE.AND P0, PT, R17, UR5, PT ;  /* 0x0000000511007c0c */ /* 0x000fe2000bf06270 */
        /* <DEDUP_REMOVED lines=8> */
.L_x_244:
[----:B------:R-:W-:Y:S05]  /*30f0*/  BSYNC.RECONVERGENT B0 ;  /* 0x0000000000007941 */ /* 0x000fea0003800200 */
.L_x_243:
[----:B------:R-:W-:Y:S01]  /*3100*/  BAR.SYNC.DEFER_BLOCKING 0x0 ;  /* 0x0000000000007b1d */ /* 0x000fe20000010000 */
[----:B------:R-:W-:-:S05]  /*3110*/  UIMAD UR5, UR7, 0x1100, URZ ;  /* 0x00001100070578a4 */ /* 0x000fca000f8e02ff */
[----:B------:R-:W-:Y:S07]  /*3120*/  BRA.U !UP0, `(.L_x_245) ;  /* 0x0000000508107547 */ /* 0x000fee000b800000 */
[----:B--2---:R-:W0:Y:S01]  /*3130*/  S2R R4, SR_LANEID ;  /* 0x0000000000047919 */ /* 0x004e220000000000 */
[----:B------:R-:W-:Y:S01]  /*3140*/  SHF.R.U32.HI R3, RZ, 0x5, R0 ;  /* 0x00000005ff037819 */ /* 0x000fe20000011600 */
[----:B------:R-:W1:Y:S01]  /*3150*/  LDCU.64 UR6, c[0x0][0x3a0] ;  /* 0x00007400ff0677ac */ /* 0x000e620008000a00 */
[C---:B------:R-:W-:Y:S02]  /*3160*/  LOP3.LUT R14, R0.reuse, 0x3e0, RZ, 0xc0, !PT ;  /* 0x000003e0000e7812 */ /* 0x040fe400078ec0ff */
[----:B------:R-:W-:-:S05]  /*3170*/  LOP3.LUT R12, R0, 0x1f, RZ, 0xc0, !PT ;  /* 0x0000001f000c7812 */ /* 0x000fca00078ec0ff */
[----:B------:R-:W-:-:S05]  /*3180*/  IMAD R12, R14, 0x11, R12 ;  /* 0x000000110e0c7824 */ /* 0x000fca00078e020c */
[----:B------:R-:W-:Y:S01]  /*3190*/  IADD3 R12, P0, PT, R12, UR5, RZ ;  /* 0x000000050c0c7c10 */ /* 0x000fe2000ff1e0ff */
[----:B0-----:R-:W-:-:S04]  /*31a0*/  IMAD R3, R3, 0x20, R4 ;  /* 0x0000002003037824 */ /* 0x001fc800078e0204 */
[----:B------:R-:W-:-:S05]  /*31b0*/  IMAD R3, R3, 0x11, RZ ;  /* 0x0000001103037824 */ /* 0x000fca00078e02ff */
[----:B------:R-:W-:Y:S01]  /*31c0*/  LEA R13, R3, UR4, 0x2 ;  /* 0x00000004030d7c11 */ /* 0x000fe2000f8e10ff */
[----:B------:R-:W-:-:S04]  /*31d0*/  IMAD R3, R4, -0x10, R3 ;  /* 0xfffffff004037824 */ /* 0x000fc800078e0203 */
[----:B------:R-:W-:Y:S01]  /*31e0*/  STS [R13], R5 ;  /* 0x000000050d007388 */ /* 0x000fe20000000800 */
[----:B------:R-:W-:Y:S01]  /*31f0*/  LEA R0, R3, UR4, 0x2 ;  /* 0x0000000403007c11 */ /* 0x000fe2000f8e10ff */
[----:B------:R-:W-:Y:S02]  /*3200*/  IMAD.X R3, RZ, RZ, RZ, P0 ;  /* 0x000000ffff037224 */ /* 0x000fe400000e06ff */
        /* <DEDUP_REMOVED lines=20> */
[----:B------:R-:W-:-:S03]  /*3350*/  LEA.HI.X R3, R12, UR7, R3, 0x2, P0 ;  /* 0x000000070c037c11 */ /* 0x000fc600080f1403 */
        /* <DEDUP_REMOVED lines=33> */
.L_x_245:
[----:B------:R-:W0:Y:S01]  /*3570*/  S2R R3, SR_LANEID ;  /* 0x0000000000037919 */ /* 0x000e220000000000 */
[----:B--2---:R-:W-:Y:S01]  /*3580*/  SHF.R.U32.HI R4, RZ, 0x5, R0 ;  /* 0x00000005ff047819 */ /* 0x004fe20000011600 */
[----:B------:R-:W1:Y:S01]  /*3590*/  LDCU.64 UR6, c[0x0][0x388] ;  /* 0x00007100ff0677ac */ /* 0x000e620008000a00 */
[C---:B------:R-:W-:Y:S02]  /*35a0*/  LOP3.LUT R14, R0.reuse, 0x3e0, RZ, 0xc0, !PT ;  /* 0x000003e0000e7812 */ /* 0x040fe400078ec0ff */
[----:B------:R-:W-:-:S05]  /*35b0*/  LOP3.LUT R0, R0, 0x1f, RZ, 0xc0, !PT ;  /* 0x0000001f00007812 */ /* 0x000fca00078ec0ff */
[----:B------:R-:W-:Y:S02]  /*35c0*/  VIADD R0, R0, UR5 ;  /* 0x0000000500007c36 */ /* 0x000fe40008000000 */
[----:B0-----:R-:W-:-:S04]  /*35d0*/  IMAD R4, R4, 0x20, R3 ;  /* 0x0000002004047824 */ /* 0x001fc800078e0203 */
[----:B------:R-:W-:-:S04]  /*35e0*/  IMAD R4, R4, 0x11, RZ ;  /* 0x0000001104047824 */ /* 0x000fc800078e02ff */
[----:B------:R-:W-:Y:S01]  /*35f0*/  IMAD R3, R3, -0x10, R4 ;  /* 0xfffffff003037824 */ /* 0x000fe200078e0204 */
[----:B------:R-:W-:-:S04]  /*3600*/  LEA R17, R4, UR4, 0x2 ;  /* 0x0000000404117c11 */ /* 0x000fc8000f8e10ff */
[----:B------:R-:W-:Y:S01]  /*3610*/  LEA R12, R3, UR4, 0x2 ;  /* 0x00000004030c7c11 */ /* 0x000fe2000f8e10ff */
[----:B------:R-:W-:Y:S01]  /*3620*/  STS [R17], R5 ;  /* 0x0000000511007388 */ /* 0x000fe20000000800 */
[----:B------:R-:W-:-:S03]  /*3630*/  IMAD R3, R14, 0x11, RZ ;  /* 0x000000110e037824 */ /* 0x000fc600078e02ff */
[----:B------:R-:W-:Y:S02]  /*3640*/  STS [R17+0x4], R6 ;  /* 0x0000040611007388 */ /* 0x000fe40000000800 */
[----:B------:R-:W-:Y:S02]  /*3650*/  IADD3 R0, P0, PT, R3, R0, RZ ;  /* 0x0000000003007210 */ /* 0x000fe40007f1e0ff */
[----:B------:R-:W-:Y:S03]  /*3660*/  STS [R17+0x8], R7 ;  /* 0x0000080711007388 */ /* 0x000fe60000000800 */
[----:B------:R-:W-:Y:S01]  /*3670*/  IMAD.X R3, RZ, RZ, RZ, P0 ;  /* 0x000000ffff037224 */ /* 0x000fe200000e06ff */
        /* <DEDUP_REMOVED lines=52> */
.L_x_205:
[----:B------:R-:W0:Y:S01]  /*39c0*/  LDCU.64 UR4, c[0x0][0x3c0] ;  /* 0x00007800ff0477ac */ /* 0x000e220008000a00 */
[----:B------:R-:W1:Y:S08]  /*39d0*/  LDC R5, c[0x0][0x3c8] ;  /* 0x0000f200ff057b82 */ /* 0x000e700000000800 */
[----:B------:R-:W3:Y:S01]  /*39e0*/  LDC R10, c[0x0][0x398] ;  /* 0x0000e600ff0a7b82 */ /* 0x000ee20000000800 */
[----:B0-----:R-:W-:-:S06]  /*39f0*/  UIMAD.WIDE.U32 UR4, UR7, 0x4, UR4 ;  /* 0x00000004070478a5 */ /* 0x001fcc000f8e0004 */
[----:B------:R-:W-:Y:S02]  /*3a00*/  IMAD.U32 R2, RZ, RZ, UR4 ;  /* 0x00000004ff027e24 */ /* 0x000fe4000f8e00ff */
[----:B------:R-:W-:Y:S02]  /*3a10*/  IMAD.U32 R3, RZ, RZ, UR5 ;  /* 0x00000005ff037e24 */ /* 0x000fe4000f8e00ff */
[--C-:B-1----:R-:W-:Y:S01]  /*3a20*/  IMAD.MOV R7, RZ, RZ, -R5.reuse ;  /* 0x000000ffff077224 */ /* 0x102fe200078e0a05 */
[----:B------:R-:W0:Y:S02]  /*3a30*/  LDCU.U8 UR4, c[0x0][0x380] ;  /* 0x00007000ff0477ac */ /* 0x000e240008000000 */
[----:B------:R-:W4:Y:S04]  /*3a40*/  LDG.E R6, desc[UR12][R2.64+0x4] ;  /* 0x0000040c02067981 */ /* 0x000f28000c1e1900 */
[----:B------:R1:W5:Y:S01]  /*3a50*/  LDG.E R4, desc[UR12][R2.64] ;  /* 0x0000000c02047981 */ /* 0x000362000c1e1900 */
[----:B------:R-:W-:Y:S01]  /*3a60*/  LOP3.LUT R27, R7, UR7, RZ, 0xc0, !PT ;  /* 0x00000007071b7c12 */ /* 0x000fe2000f8ec0ff */
[----:B------:R-:W-:Y:S01]  /*3a70*/  BSSY.RECONVERGENT B0, `(.L_x_246) ;  /* 0x00001b2000007945 */ /* 0x000fe20003800200 */
[----:B------:R-:W-:Y:S01]  /*3a80*/  SHF.R.U32.HI R5, RZ, 0x1, R5 ;  /* 0x00000001ff057819 */ /* 0x000fe20000011605 */
[----:B------:R-:W-:Y:S01]  /*3a90*/  ACQBULK ;  /* 0x000000000000782e */ /* 0x000fe20000000000 */
[C---:B------:R-:W-:Y:S01]  /*3aa0*/  IADD3 R8, PT, PT, -R27.reuse, UR7, RZ ;  /* 0x000000071b087c10 */ /* 0x040fe2000fffe1ff */
[----:B------:R-:W-:Y:S01]  /*3ab0*/  IMAD R27, R27, 0x1100, RZ ;  /* 0x000011001b1b7824 */ /* 0x000fe200078e02ff */
[----:B------:R-:W-:Y:S01]  /*3ac0*/  LOP3.LUT R7, R7, UR7, RZ, 0xfc, !PT ;  /* 0x0000000707077c12 */ /* 0x000fe2000f8efcff */
[----:B------:R-:W-:-:S02]  /*3ad0*/  IMAD R5, R5, 0x1100, RZ ;  /* 0x0000110005057824 */ /* 0x000fc400078e02ff */
[----:B------:R-:W-:Y:S01]  /*3ae0*/  IMAD R8, R8, 0x1100, RZ ;  /* 0x0000110008087824 */ /* 0x000fe200078e02ff */
[----:B------:R-:W-:Y:S01]  /*3af0*/  ISETP.NE.AND P0, PT, R7, -0x1, PT ;  /* 0xffffffff0700780c */ /* 0x000fe20003f05270 */
[--C-:B---3--:R-:W-:Y:S01]  /*3b00*/  IMAD.IADD R10, R10, 0x1, -R27.reuse ;  /* 0x000000010a0a7824 */ /* 0x108fe200078e0a1b */
[----:B0-----:R-:W-:Y:S02]  /*3b10*/  UPRMT UR4, UR4, 0x8880, URZ ;  /* 0x0000888004047896 */ /* 0x001fe400080000ff */
[----:B-1----:R-:W-:Y:S02]  /*3b20*/  VIMNMX.U32 R2, PT, PT, R8, -0x1101, !PT ;  /* 0xffffeeff08027848 */ /* 0x002fe40007fe0000 */
[----:B------:R-:W-:Y:S02]  /*3b30*/  UISETP.NE.AND UP0, UPT, UR4, URZ, UPT ;  /* 0x000000ff0400728c */ /* 0x000fe4000bf05270 */
[----:B------:R-:W-:Y:S01]  /*3b40*/  LOP3.LUT R2, RZ, R2, RZ, 0x33, !PT ;  /* 0x00000002ff027212 */ /* 0x000fe200078e33ff */
[--C-:B----4-:R-:W-:Y:S01]  /*3b50*/  IMAD.IADD R25, R6, 0x1, -R27.reuse ;  /* 0x0000000106197824 */ /* 0x110fe200078e0a1b */
[----:B------:R-:W-:Y:S01]  /*3b60*/  VIMNMX.U32 R6, PT, PT, R5, R10, !PT ;  /* 0x0000000a05067248 */ /* 0x000fe20007fe0000 */
[----:B-----5:R-:W-:-:S03]  /*3b70*/  IMAD.IADD R4, R4, 0x1, -R27 ;  /* 0x0000000104047824 */ /* 0x020fc600078e0a1b */
[----:B------:R-:W-:Y:S01]  /*3b80*/  IADD3 R2, PT, PT, -R25, R8, R2 ;  /* 0x0000000819027210 */ /* 0x000fe20007ffe102 */
[----:B------:R-:W-:Y:S01]  /*3b90*/  IMAD.IADD R23, R6, 0x1, -R5 ;  /* 0x0000000106177824 */ /* 0x000fe200078e0a05 */
[C---:B------:R-:W-:Y:S02]  /*3ba0*/  @!P0 VIMNMX.U32 R25, PT, PT, R5.reuse, R10, PT ;  /* 0x0000000a05198248 */ /* 0x040fe40003fe0000 */
[----:B------:R-:W-:Y:S02]  /*3bb0*/  SEL R2, R5, R2, !P0 ;  /* 0x0000000205027207 */ /* 0x000fe40004000000 */
[----:B------:R-:W-:Y:S01]  /*3bc0*/  VIADDMNMX.U32 R24, R8, -R4, R23, PT ;  /* 0x8000000408187246 */ /* 0x000fe20003800017 */
[----:B------:R-:W-:Y:S01]  /*3bd0*/  IMAD.IADD R25, R25, 0x1, -R4 ;  /* 0x0000000119197824 */ /* 0x000fe200078e0a04 */
[----:B------:R-:W-:-:S05]  /*3be0*/  VIMNMX.U32 R23, PT, PT, R23, R2, PT ;  /* 0x0000000217177248 */ /* 0x000fca0003fe0000 */
[----:B------:R-:W-:Y:S01]  /*3bf0*/  IMAD.IADD R23, R23, 0x1, -R24 ;  /* 0x0000000117177824 */ /* 0x000fe200078e0a18 */
[----:B------:R-:W-:Y:S06]  /*3c00*/  BRA.U !UP0, `(.L_x_247) ;  /* 0x0000000908507547 */ /* 0x000fec000b800000 */
[----:B------:R-:W-:Y:S01]  /*3c10*/  IMAD.IADD R2, R25, 0x1, R23 ;  /* 0x0000000119027824 */ /* 0x000fe200078e0217 */
[----:B------:R-:W0:Y:S01]  /*3c20*/  LDCU.64 UR4, c[0x0][0x388] ;  /* 0x00007100ff0477ac */ /* 0x000e220008000a00 */
[----:B------:R-:W-:Y:S01]  /*3c30*/  IADD3 R3, P0, P1, R24, R27, R5 ;  /* 0x0000001b18037210 */ /* 0x000fe2000791e005 */
[----:B------:R-:W-:Y:S02]  /*3c40*/  BSSY.RECONVERGENT B1, `(.L_x_248) ;  /* 0x0000012000017945 */ /* 0x000fe40003800200 */
[----:B------:R-:W-:Y:S01]  /*3c50*/  R2UR UR6, R2 ;  /* 0x00000000020672ca */ /* 0x000fe200000e0000 */
[C---:B--2---:R-:W-:Y:S01]  /*3c60*/  IMAD.IADD R2, R0.reuse, 0x1, -R25 ;  /* 0x0000000100027824 */ /* 0x044fe200078e0a19 */
[----:B------:R-:W-:Y:S02]  /*3c70*/  IADD3.X R5, PT, PT, RZ, RZ, RZ, P0, P1 ;  /* 0x000000ffff057210 */ /* 0x000fe400007e24ff */
[----:B------:R-:W-:Y:S02]  /*3c80*/  IADD3 R4, P0, P1, R0, R4, R27 ;  /* 0x0000000400047210 */ /* 0x000fe4000791e01b */
[----:B------:R-:W-:-:S04]  /*3c90*/  IADD3 R3, P2, PT, R2, R3, RZ ;  /* 0x0000000302037210 */ /* 0x000fc80007f5e0ff */
[----:B------:R-:W-:Y:S02]  /*3ca0*/  LEA.HI.X.SX32 R2, R2, R5, 0x1, P2 ;  /* 0x0000000502027211 */ /* 0x000fe400010f0eff */
[----:B------:R-:W-:Y:S02]  /*3cb0*/  IADD3.X R5, PT, PT, RZ, RZ, RZ, P0, P1 ;  /* 0x000000ffff057210 */ /* 0x000fe400007e24ff */
[----:B------:R-:W-:Y:S02]  /*3cc0*/  ISETP.GE.AND P0, PT, R0, UR6, PT ;  /* 0x0000000600007c0c */ /* 0x000fe4000bf06270 */
[C---:B0-----:R-:W-:Y:S02]  /*3cd0*/  LEA R12, P1, R4.reuse, UR4, 0x2 ;  /* 0x00000004040c7c11 */ /* 0x041fe4000f8210ff */
[----:B------:R-:W-:Y:S02]  /*3ce0*/  LEA R14, P2, R3, UR4, 0x2 ;  /* 0x00000004030e7c11 */ /* 0x000fe4000f8410ff */
[----:B------:R-:W-:-:S02]  /*3cf0*/  LEA.HI.X R13, R4, UR5, R5, 0x2, P1 ;  /* 0x00000005040d7c11 */ /* 0x000fc400088f1405 */
[----:B------:R-:W-:Y:S01]  /*3d00*/  LEA.HI.X R15, R3, UR5, R2, 0x2, P2 ;  /* 0x00000005030f7c11 */ /* 0x000fe200090f1402 */
[----:B------:R-:W-:-:S04]  /*3d10*/  VIADD R2, R0, 0x100 ;  /* 0x0000010000027836 */ /* 0x000fc80000000000 */
[----:B------:R-:W-:Y:S05]  /*3d20*/  @P0 BRA `(.L_x_249) ;  /* 0x00000000000c0947 */ /* 0x000fea0003800000 */
[----:B------:R-:W-:-:S13]  /*3d30*/  ISETP.GE.AND P0, PT, R0, R25, PT ;  /* 0x000000190000720c */ /* 0x000fda0003f06270 */
[----:B------:R0:W5:Y:S04]  /*3d40*/  @!P0 LDG.E R22, desc[UR12][R12.64] ;  /* 0x0000000c0c168981 */ /* 0x000168000c1e1900 */
[----:B------:R0:W5:Y:S02]  /*3d50*/  @P0 LDG.E R22, desc[UR12][R14.64] ;  /* 0x0000000c0e160981 */ /* 0x000164000c1e1900 */
.L_x_249:
[----:B------:R-:W-:Y:S05]  /*3d60*/  BSYNC.RECONVERGENT B1 ;  /* 0x0000000000017941 */ /* 0x000fea0003800200 */
.L_x_248:
[----:B------:R-:W-:Y:S01]  /*3d70*/  ISETP.GE.AND P0, PT, R2, UR6, PT ;  /* 0x0000000602007c0c */ /* 0x000fe2000bf06270 */
[----:B------:R-:W-:Y:S01]  /*3d80*/  VIADD R4, R0, 0x200 ;  /* 0x0000020000047836 */ /* 0x000fe20000000000 */
[----:B------:R-:W-:Y:S04]  /*3d90*/  BSSY.RECONVERGENT B1, `(.L_x_250) ;  /* 0x0000006000017945 */ /* 0x000fe80003800200 */
[----:B------:R-:W-:-:S07]  /*3da0*/  ISETP.GE.AND P1, PT, R4, UR6, PT ;  /* 0x0000000604007c0c */ /* 0x000fce000bf26270 */
[----:B------:R-:W-:Y:S06]  /*3db0*/  @P0 BRA `(.L_x_251) ;  /* 0x00000000000c0947 */ /* 0x000fec0003800000 */
[----:B------:R-:W-:-:S13]  /*3dc0*/  ISETP.GE.AND P0, PT, R2, R25, PT ;  /* 0x000000190200720c */ /* 0x000fda0003f06270 */
[----:B------:R1:W5:Y:S04]  /*3dd0*/  @P0 LDG.E R21, desc[UR12][R14.64+0x400] ;  /* 0x0004000c0e150981 */ /* 0x000368000c1e1900 */
[----:B------:R1:W5:Y:S02]  /*3de0*/  @!P0 LDG.E R21, desc[UR12][R12.64+0x400] ;  /* 0x0004000c0c158981 */ /* 0x000364000c1e1900 */
.L_x_251:
[----:B------:R-:W-:Y:S05]  /*3df0*/  BSYNC.RECONVERGENT B1 ;  /* 0x0000000000017941 */ /* 0x000fea0003800200 */
.L_x_250:
[----:B------:R-:W-:Y:S04]  /*3e00*/  BSSY.RECONVERGENT B1, `(.L_x_252) ;  /* 0x0000005000017945 */ /* 0x000fe80003800200 */
[----:B------:R-:W-:Y:S05]  /*3e10*/  @P1 BRA `(.L_x_253) ;  /* 0x00000000000c1947 */ /* 0x000fea0003800000 */
[----:B------:R-:W-:-:S13]  /*3e20*/  ISETP.GE.AND P0, PT, R4, R25, PT ;  /* 0x000000190400720c */ /* 0x000fda0003f06270 */
[----:B------:R2:W5:Y:S04]  /*3e30*/  @P0 LDG.E R20, desc[UR12][R14.64+0x800] ;  /* 0x0008000c0e140981 */ /* 0x000568000c1e1900 */
[----:B------:R2:W5:Y:S02]  /*3e40*/  @!P0 LDG.E R20, desc[UR12][R12.64+0x800] ;  /* 0x0008000c0c148981 */ /* 0x000564000c1e1900 */
.L_x_253:
[----:B------:R-:W-:Y:S05]  /*3e50*/  BSYNC.RECONVERGENT B1 ;  /* 0x0000000000017941 */ /* 0x000fea0003800200 */
.L_x_252:
[C---:B------:R-:W-:Y:S01]  /*3e60*/  VIADD R2, R0.reuse, 0x300 ;  /* 0x0000030000027836 */ /* 0x040fe20000000000 */
[----:B------:R-:W-:Y:S01]  /*3e70*/  LOP3.LUT R4, R0, 0x400, RZ, 0xfc, !PT ;  /* 0x0000040000047812 */ /* 0x000fe200078efcff */
[----:B------:R-:W-:Y:S03]  /*3e80*/  BSSY.RECONVERGENT B1, `(.L_x_254) ;  /* 0x0000007000017945 */ /* 0x000fe60003800200 */
[----:B------:R-:W-:Y:S02]  /*3e90*/  ISETP.GE.AND P0, PT, R2, UR6, PT ;  /* 0x0000000602007c0c */ /* 0x000fe4000bf06270 */
[----:B------:R-:W-:-:S11]  /*3ea0*/  ISETP.GE.AND P1, PT, R4, UR6, PT ;  /* 0x0000000604007c0c */ /* 0x000fd6000bf26270 */
[----:B------:R-:W-:Y:S05]  /*3eb0*/  @P0 BRA `(.L_x_255) ;  /* 0x00000000000c0947 */ /* 0x000fea0003800000 */
[----:B------:R-:W-:-:S13]  /*3ec0*/  ISETP.GE.AND P0, PT, R2, R25, PT ;  /* 0x000000190200720c */ /* 0x000fda0003f06270 */
[----:B------:R3:W5:Y:S04]  /*3ed0*/  @P0 LDG.E R19, desc[UR12][R14.64+0xc00] ;  /* 0x000c000c0e130981 */ /* 0x000768000c1e1900 */
[----:B------:R3:W5:Y:S02]  /*3ee0*/  @!P0 LDG.E R19, desc[UR12][R12.64+0xc00] ;  /* 0x000c000c0c138981 */ /* 0x000764000c1e1900 */
.L_x_255:
[----:B------:R-:W-:Y:S05]  /*3ef0*/  BSYNC.RECONVERGENT B1 ;  /* 0x0000000000017941 */ /* 0x000fea0003800200 */
.L_x_254:
[----:B------:R-:W-:Y:S04]  /*3f00*/  BSSY.RECONVERGENT B1, `(.L_x_256) ;  /* 0x0000005000017945 */ /* 0x000fe80003800200 */
[----:B------:R-:W-:Y:S05]  /*3f10*/  @P1 BRA `(.L_x_257) ;  /* 0x00000000000c1947 */ /* 0x000fea0003800000 */
[----:B------:R-:W-:-:S13]  /*3f20*/  ISETP.GE.AND P0, PT, R4, R25, PT ;  /* 0x000000190400720c */ /* 0x000fda0003f06270 */
[----:B------:R4:W5:Y:S04]  /*3f30*/  @P0 LDG.E R18, desc[UR12][R14.64+0x1000] ;  /* 0x0010000c0e120981 */ /* 0x000968000c1e1900 */
[----:B------:R4:W5:Y:S02]  /*3f40*/  @!P0 LDG.E R18, desc[UR12][R12.64+0x1000] ;  /* 0x0010000c0c128981 */ /* 0x000964000c1e1900 */
.L_x_257:
[----:B------:R-:W-:Y:S05]  /*3f50*/  BSYNC.RECONVERGENT B1 ;  /* 0x0000000000017941 */ /* 0x000fea0003800200 */
.L_x_256:
[C---:B------:R-:W-:Y:S01]  /*3f60*/  VIADD R2, R0.reuse, 0x500 ;  /* 0x0000050000027836 */ /* 0x040fe20000000000 */
[----:B------:R-:W-:Y:S01]  /*3f70*/  BSSY.RECONVERGENT B1, `(.L_x_258) ;  /* 0x0000008000017945 */ /* 0x000fe20003800200 */
[----:B------:R-:W-:-:S03]  /*3f80*/  VIADD R4, R0, 0x600 ;  /* 0x0000060000047836 */ /* 0x000fc60000000000 */
[----:B------:R-:W-:Y:S02]  /*3f90*/  ISETP.GE.AND P0, PT, R2, UR6, PT ;  /* 0x0000000602007c0c */ /* 0x000fe4000bf06270 */
[----:B------:R-:W-:-:S11]  /*3fa0*/  ISETP.GE.AND P1, PT, R4, UR6, PT ;  /* 0x0000000604007c0c */ /* 0x000fd6000bf26270 */
[----:B------:R-:W-:Y:S05]  /*3fb0*/  @P0 BRA `(.L_x_259) ;  /* 0x00000000000c0947 */ /* 0x000fea0003800000 */
[----:B------:R-:W-:-:S13]  /*3fc0*/  ISETP.GE.AND P0, PT, R2, R25, PT ;  /* 0x000000190200720c */ /* 0x000fda0003f06270 */
[----:B------:R0:W5:Y:S04]  /*3fd0*/  @P0 LDG.E R17, desc[UR12][R14.64+0x1400] ;  /* 0x0014000c0e110981 */ /* 0x000168000c1e1900 */
[----:B------:R0:W5:Y:S02]  /*3fe0*/  @!P0 LDG.E R17, desc[UR12][R12.64+0x1400] ;  /* 0x0014000c0c118981 */ /* 0x000164000c1e1900 */
.L_x_259:
[----:B------:R-:W-:Y:S05]  /*3ff0*/  BSYNC.RECONVERGENT B1 ;  /* 0x0000000000017941 */ /* 0x000fea0003800200 */
.L_x_258:
[----:B------:R-:W-:Y:S04]  /*4000*/  BSSY.RECONVERGENT B1, `(.L_x_260) ;  /* 0x0000005000017945 */ /* 0x000fe80003800200 */
[----:B------:R-:W-:Y:S05]  /*4010*/  @P1 BRA `(.L_x_261) ;  /* 0x00000000000c1947 */ /* 0x000fea0003800000 */
[----:B------:R-:W-:-:S13]  /*4020*/  ISETP.GE.AND P0, PT, R4, R25, PT ;  /* 0x000000190400720c */ /* 0x000fda0003f06270 */
[----:B------:R0:W5:Y:S04]  /*4030*/  @P0 LDG.E R16, desc[UR12][R14.64+0x1800] ;  /* 0x0018000c0e100981 */ /* 0x000168000c1e1900 */
[----:B------:R0:W5:Y:S02]  /*4040*/  @!P0 LDG.E R16, desc[UR12][R12.64+0x1800] ;  /* 0x0018000c0c108981 */ /* 0x000164000c1e1900 */
.L_x_261:
[----:B------:R-:W-:Y:S05]  /*4050*/  BSYNC.RECONVERGENT B1 ;  /* 0x0000000000017941 */ /* 0x000fea0003800200 */
.L_x_260:
        /* <DEDUP_REMOVED lines=9> */
.L_x_263:
[----:B------:R-:W-:Y:S05]  /*40f0*/  BSYNC.RECONVERGENT B1 ;  /* 0x0000000000017941 */ /* 0x000fea0003800200 */
.L_x_262:
[----:B------:R-:W-:Y:S04]  /*4100*/  BSSY.RECONVERGENT B1, `(.L_x_264) ;  /* 0x0000005000017945 */ /* 0x000fe80003800200 */
[----:B------:R-:W-:Y:S05]  /*4110*/  @P1 BRA `(.L_x_265) ;  /* 0x00000000000c1947 */ /* 0x000fea0003800000 */
[----:B------:R-:W-:-:S13]  /*4120*/  ISETP.GE.AND P0, PT, R4, R25, PT ;  /* 0x000000190400720c */ /* 0x000fda0003f06270 */
[----:B------:R0:W5:Y:S04]  /*4130*/  @P0 LDG.E R3, desc[UR12][R14.64+0x2000] ;  /* 0x0020000c0e030981 */ /* 0x000168000c1e1900 */
[----:B------:R0:W5:Y:S02]  /*4140*/  @!P0 LDG.E R3, desc[UR12][R12.64+0x2000] ;  /* 0x0020000c0c038981 */ /* 0x000164000c1e1900 */
.L_x_265:
[----:B------:R-:W-:Y:S05]  /*4150*/  BSYNC.RECONVERGENT B1 ;  /* 0x0000000000017941 */ /* 0x000fea0003800200 */
.L_x_264:
        /* <DEDUP_REMOVED lines=9> */
.L_x_267:
[----:B------:R-:W-:Y:S05]  /*41f0*/  BSYNC.RECONVERGENT B1 ;  /* 0x0000000000017941 */ /* 0x000fea0003800200 */
.L_x_266:
[----:B------:R-:W-:Y:S04]  /*4200*/  BSSY.RECONVERGENT B1, `(.L_x_268) ;  /* 0x0000005000017945 */ /* 0x000fe80003800200 */
[----:B------:R-:W-:Y:S05]  /*4210*/  @P1 BRA `(.L_x_269) ;  /* 0x00000000000c1947 */ /* 0x000fea0003800000 */
[----:B------:R-:W-:-:S13]  /*4220*/  ISETP.GE.AND P0, PT, R6, R25, PT ;  /* 0x000000190600720c */ /* 0x000fda0003f06270 */
[----:B------:R0:W5:Y:S04]  /*4230*/  @P0 LDG.E R5, desc[UR12][R14.64+0x2800] ;  /* 0x0028000c0e050981 */ /* 0x000168000c1e1900 */
[----:B------:R0:W5:Y:S02]  /*4240*/  @!P0 LDG.E R5, desc[UR12][R12.64+0x2800] ;  /* 0x0028000c0c058981 */ /* 0x000164000c1e1900 */
.L_x_269:
[----:B------:R-:W-:Y:S05]  /*4250*/  BSYNC.RECONVERGENT B1 ;  /* 0x0000000000017941 */ /* 0x000fea0003800200 */
.L_x_268:
        /* <DEDUP_REMOVED lines=9> */
.L_x_271:
[----:B------:R-:W-:Y:S05]  /*42f0*/  BSYNC.RECONVERGENT B1 ;  /* 0x0000000000017941 */ /* 0x000fea0003800200 */
.L_x_270:
[----:B------:R-:W-:Y:S04]  /*4300*/  BSSY.RECONVERGENT B1, `(.L_x_272) ;  /* 0x0000005000017945 */ /* 0x000fe80003800200 */
[----:B------:R-:W-:Y:S05]  /*4310*/  @P1 BRA `(.L_x_273) ;  /* 0x00000000000c1947 */ /* 0x000fea0003800000 */
[----:B------:R-:W-:-:S13]  /*4320*/  ISETP.GE.AND P0, PT, R8, R25, PT ;  /* 0x000000190800720c */ /* 0x000fda0003f06270 */
[----:B------:R0:W5:Y:S04]  /*4330*/  @P0 LDG.E R7, desc[UR12][R14.64+0x3000] ;  /* 0x0030000c0e070981 */ /* 0x000168000c1e1900 */
[----:B------:R0:W5:Y:S02]  /*4340*/  @!P0 LDG.E R7, desc[UR12][R12.64+0x3000] ;  /* 0x0030000c0c078981 */ /* 0x000164000c1e1900 */
.L_x_273:
[----:B------:R-:W-:Y:S05]  /*4350*/  BSYNC.RECONVERGENT B1 ;  /* 0x0000000000017941 */ /* 0x000fea0003800200 */
.L_x_272:
        /* <DEDUP_REMOVED lines=9> */
.L_x_275:
[----:B------:R-:W-:Y:S05]  /*43f0*/  BSYNC.RECONVERGENT B1 ;  /* 0x0000000000017941 */ /* 0x000fea0003800200 */
.L_x_274:
[----:B------:R-:W-:Y:S04]  /*4400*/  BSSY.RECONVERGENT B1, `(.L_x_276) ;  /* 0x0000005000017945 */ /* 0x000fe80003800200 */
[----:B------:R-:W-:Y:S05]  /*4410*/  @P1 BRA `(.L_x_277) ;  /* 0x00000000000c1947 */ /* 0x000fea0003800000 */
[----:B------:R-:W-:-:S13]  /*4420*/  ISETP.GE.AND P0, PT, R10, R25, PT ;  /* 0x000000190a00720c */ /* 0x000fda0003f06270 */
[----:B------:R0:W5:Y:S04]  /*4430*/  @P0 LDG.E R9, desc[UR12][R14.64+0x3800] ;  /* 0x0038000c0e090981 */ /* 0x000168000c1e1900 */
[----:B------:R0:W5:Y:S02]  /*4440*/  @!P0 LDG.E R9, desc[UR12][R12.64+0x3800] ;  /* 0x0038000c0c098981 */ /* 0x000164000c1e1900 */
.L_x_277:
[----:B------:R-:W-:Y:S05]  /*4450*/  BSYNC.RECONVERGENT B1 ;  /* 0x0000000000017941 */ /* 0x000fea0003800200 */
.L_x_276:
        /* <DEDUP_REMOVED lines=9> */
.L_x_279:
[----:B------:R-:W-:Y:S05]  /*44f0*/  BSYNC.RECONVERGENT B1 ;  /* 0x0000000000017941 */ /* 0x000fea0003800200 */
.L_x_278:
[----:B------:R-:W-:Y:S05]  /*4500*/  @P1 BRA `(.L_x_280) ;  /* 0x0000001000201947 */ /* 0x000fea0003800000 */
[----:B------:R-:W-:-:S13]  /*4510*/  ISETP.GE.AND P0, PT, R24, R25, PT ;  /* 0x000000191800720c */ /* 0x000fda0003f06270 */
[----:B------:R0:W5:Y:S04]  /*4520*/  @P0 LDG.E R11, desc[UR12][R14.64+0x4000] ;  /* 0x0040000c0e0b0981 */ /* 0x000168000c1e1900 */
[----:B------:R0:W5:Y:S01]  /*4530*/  @!P0 LDG.E R11, desc[UR12][R12.64+0x4000] ;  /* 0x0040000c0c0b8981 */ /* 0x000162000c1e1900 */
[----:B------:R-:W-:Y:S05]  /*4540*/  BRA `(.L_x_280) ;  /* 0x0000001000107947 */ /* 0x000fea0003800000 */
.L_x_247:
[----:B------:R-:W-:Y:S01]  /*4550*/  IMAD.IADD R12, R25, 0x1, R23 ;  /* 0x00000001190c7824 */ /* 0x000fe200078e0217 */
[----:B------:R-:W-:Y:S01]  /*4560*/  IADD3 R24, P2, P3, R24, R27, R5 ;  /* 0x0000001b18187210 */ /* 0x000fe20007b5e005 */
[----:B--2---:R-:W-:Y:S01]  /*4570*/  VIADD R26, R0, 0x100 ;  /* 0x00000100001a7836 */ /* 0x004fe20000000000 */
[----:B------:R-:W-:Y:S02]  /*4580*/  IADD3 R27, P0, PT, R27, R4, RZ ;  /* 0x000000041b1b7210 */ /* 0x000fe40007f1e0ff */
[----:B------:R-:W-:-:S13]  /*4590*/  R2UR UR6, R12 ;  /* 0x000000000c0672ca */ /* 0x000fda00000e0000 */
[----:B------:R-:W-:-:S13]  /*45a0*/  ISETP.GE.AND P4, PT, R26, UR6, PT ;  /* 0x000000061a007c0c */ /* 0x000fda000bf86270 */
[C---:B------:R-:W-:Y:S01]  /*45b0*/  @!P4 IMAD.IADD R12, R26.reuse, 0x1, -R25 ;  /* 0x000000011a0cc824 */ /* 0x040fe200078e0a19 */
[----:B------:R-:W-:-:S04]  /*45c0*/  @!P4 ISETP.GE.AND P5, PT, R26, R25, PT ;  /* 0x000000191a00c20c */ /* 0x000fc80003fa6270 */
[----:B------:R-:W-:Y:S02]  /*45d0*/  @!P4 SEL R26, R26, R12, !P5 ;  /* 0x0000000c1a1ac207 */ /* 0x000fe40006800000 */
[----:B------:R-:W-:Y:S02]  /*45e0*/  @!P4 SEL R13, R27, R24, !P5 ;  /* 0x000000181b0dc207 */ /* 0x000fe40006800000 */
[----:B------:R-:W-:Y:S02]  /*45f0*/  @!P4 SHF.R.S32.HI R14, RZ, 0x1f, R12 ;  /* 0x0000001fff0ec819 */ /* 0x000fe4000001140c */
[----:B------:R-:W-:Y:S01]  /*4600*/  @!P4 IADD3 R26, P1, PT, R26, R13, RZ ;  /* 0x0000000d1a1ac210 */ /* 0x000fe20007f3e0ff */
[----:B------:R-:W-:Y:S01]  /*4610*/  IMAD.X R13, RZ, RZ, RZ, P0 ;  /* 0x000000ffff0d7224 */ /* 0x000fe200000e06ff */
[----:B------:R-:W-:Y:S02]  /*4620*/  IADD3.X R12, PT, PT, RZ, RZ, RZ, P2, P3 ;  /* 0x000000ffff0c7210 */ /* 0x000fe400017e64ff */
[----:B------:R-:W-:-:S02]  /*4630*/  @!P4 SEL R14, R14, RZ, P5 ;  /* 0x000000ff0e0ec207 */ /* 0x000fc40002800000 */
[----:B------:R-:W-:-:S05]  /*4640*/  @!P4 SEL R15, R13, R12, !P5 ;  /* 0x0000000c0d0fc207 */ /* 0x000fca0006800000 */
[----:B------:R-:W-:Y:S02]  /*4650*/  @!P4 IMAD.X R28, R14, 0x1, R15, P1 ;  /* 0x000000010e1cc824 */ /* 0x000fe400008e060f */
[----:B------:R-:W0:Y:S02]  /*4660*/  @!P4 LDC.64 R14, c[0x0][0x3a0] ;  /* 0x0000e800ff0ecb82 */ /* 0x000e240000000a00 */
[----:B0-----:R-:W-:-:S04]  /*4670*/  @!P4 LEA R14, P0, R26, R14, 0x2 ;  /* 0x0000000e1a0ec211 */ /* 0x001fc800078010ff */
[----:B------:R-:W-:Y:S01]  /*4680*/  @!P4 LEA.HI.X R15, R26, R15, R28, 0x2, P0 ;  /* 0x0000000f1a0fc211 */ /* 0x000fe200000f141c */
[----:B------:R-:W-:-:S04]  /*4690*/  VIADD R28, R0, 0x200 ;  /* 0x00000200001c7836 */ /* 0x000fc80000000000 */
[----:B------:R0:W5:Y:S01]  /*46a0*/  @!P4 LDG.E R21, desc[UR12][R14.64] ;  /* 0x0000000c0e15c981 */ /* 0x000162000c1e1900 */
[----:B------:R-:W-:-:S13]  /*46b0*/  ISETP.GE.AND P1, PT, R28, UR6, PT ;  /* 0x000000061c007c0c */ /* 0x000fda000bf26270 */
[----:B0-----:R-:W0:Y:S01]  /*46c0*/  @!P1 LDC.64 R14, c[0x0][0x3a0] ;  /* 0x0000e800ff0e9b82 */ /* 0x001e220000000a00 */
[C---:B------:R-:W-:Y:S01]  /*46d0*/  @!P1 IMAD.IADD R26, R28.reuse, 0x1, -R25 ;  /* 0x000000011c1a9824 */ /* 0x040fe200078e0a19 */
[----:B------:R-:W-:-:S04]  /*46e0*/  @!P1 ISETP.GE.AND P2, PT, R28, R25, PT ;  /* 0x000000191c00920c */ /* 0x000fc80003f46270 */
[----:B------:R-:W-:Y:S02]  /*46f0*/  @!P1 SEL R29, R28, R26, !P2 ;  /* 0x0000001a1c1d9207 */ /* 0x000fe40005000000 */
[----:B------:R-:W-:Y:S02]  /*4700*/  @!P1 SHF.R.S32.HI R28, RZ, 0x1f, R26 ;  /* 0x0000001fff1c9819 */ /* 0x000fe4000001141a */
[----:B------:R-:W-:Y:S02]  /*4710*/  @!P1 SEL R26, R27, R24, !P2 ;  /* 0x000000181b1a9207 */ /* 0x000fe40005000000 */
[----:B------:R-:W-:Y:S02]  /*4720*/  @!P1 SEL R28, R28, RZ, P2 ;  /* 0x000000ff1c1c9207 */ /* 0x000fe40001000000 */
[----:B------:R-:W-:Y:S02]  /*4730*/  @!P1 IADD3 R26, P0, PT, R29, R26, RZ ;  /* 0x0000001a1d1a9210 */ /* 0x000fe40007f1e0ff */
[----:B------:R-:W-:-:S05]  /*4740*/  @!P1 SEL R29, R13, R12, !P2 ;  /* 0x0000000c0d1d9207 */ /* 0x000fca0005000000 */
[----:B------:R-:W-:Y:S01]  /*4750*/  @!P1 IMAD.X R28, R28, 0x1, R29, P0 ;  /* 0x000000011c1c9824 */ /* 0x000fe200000e061d */
        /* <DEDUP_REMOVED lines=16> */
[----:B------:R-:W-:Y:S02]  /*4860*/  @!P1 LEA.HI.X R15, R26, R15, R28, 0x2, P0 ;  /* 0x0000000f1a0f9211 */ /* 0x000fe400000f141c */
[----:B------:R-:W-:-:S03]  /*4870*/  LOP3.LUT R28, R0, 0x400, RZ, 0xfc, !PT ;  /* 0x00000400001c7812 */ /* 0x000fc600078efcff */
        /* <DEDUP_REMOVED lines=175> */
[----:B------:R-:W-:-:S02]  /*5370*/  @!P1 SEL R29, R13, R12, !P2 ;  /* 0x0000000c0d1d9207 */ /* 0x000fc40005000000 */
[----:B------:R-:W-:-:S03]  /*5380*/  ISETP.GE.AND P2, PT, R0, UR6, PT ;  /* 0x0000000600007c0c */ /* 0x000fc6000bf46270 */
[----:B------:R-:W-:Y:S01]  /*5390*/  @!P1 IMAD.X R28, R28, 0x1, R29, P0 ;  /* 0x000000011c1c9824 */ /* 0x000fe200000e061d */
[----:B0-----:R-:W-:-:S04]  /*53a0*/  @!P1 LEA R14, P0, R26, R14, 0x2 ;  /* 0x0000000e1a0e9211 */ /* 0x001fc800078010ff */
[----:B------:R-:W-:-:S05]  /*53b0*/  @!P1 LEA.HI.X R15, R26, R15, R28, 0x2, P0 ;  /* 0x0000000f1a0f9211 */ /* 0x000fca00000f141c */
[----:B------:R0:W5:Y:S01]  /*53c0*/  @!P1 LDG.E R10, desc[UR12][R14.64] ;  /* 0x0000000c0e0a9981 */ /* 0x000162000c1e1900 */
[C---:B------:R-:W-:Y:S01]  /*53d0*/  @!P2 IMAD.IADD R29, R0.reuse, 0x1, -R25 ;  /* 0x00000001001da824 */ /* 0x040fe200078e0a19 */
[----:B------:R-:W-:-:S04]  /*53e0*/  @!P2 ISETP.GE.AND P0, PT, R0, R25, PT ;  /* 0x000000190000a20c */ /* 0x000fc80003f06270 */
[----:B------:R-:W-:Y:S02]  /*53f0*/  @!P2 SHF.R.S32.HI R28, RZ, 0x1f, R29 ;  /* 0x0000001fff1ca819 */ /* 0x000fe4000001141d */
[----:B------:R-:W-:Y:S01]  /*5400*/  @!P2 SEL R26, R0, R29, !P0 ;  /* 0x0000001d001aa207 */ /* 0x000fe20004000000 */
[----:B0-----:R-:W0:Y:S01]  /*5410*/  @!P2 LDC.64 R14, c[0x0][0x3a0] ;  /* 0x0000e800ff0eab82 */ /* 0x001e220000000a00 */
        /* <DEDUP_REMOVED lines=11> */
[----:B------:R-:W-:-:S04]  /*54d0*/  @!P1 ISETP.GE.AND P2, PT, R26, R25, PT ;  /* 0x000000191a00920c */ /* 0x000fc80003f46270 */
[----:B------:R-:W-:Y:S01]  /*54e0*/  @!P1 SEL R12, R13, R12, !P2 ;  /* 0x0000000c0d0c9207 */ /* 0x000fe20005000000 */
[----:B------:R-:W-:Y:S01]  /*54f0*/  @!P1 IMAD.IADD R13, R26, 0x1, -R25 ;  /* 0x000000011a0d9824 */ /* 0x000fe200078e0a19 */
[----:B------:R-:W-:-:S04]  /*5500*/  @!P1 SEL R24, R27, R24, !P2 ;  /* 0x000000181b189207 */ /* 0x000fc80005000000 */
[----:B------:R-:W-:Y:S02]  /*5510*/  @!P1 SEL R27, R26, R13, !P2 ;  /* 0x0000000d1a1b9207 */ /* 0x000fe40005000000 */
[----:B------:R-:W-:Y:S02]  /*5520*/  @!P1 SHF.R.S32.HI R13, RZ, 0x1f, R13 ;  /* 0x0000001fff0d9819 */ /* 0x000fe4000001140d */
[----:B------:R-:W-:Y:S02]  /*5530*/  @!P1 IADD3 R24, P0, PT, R27, R24, RZ ;  /* 0x000000181b189210 */ /* 0x000fe40007f1e0ff */
[----:B------:R-:W-:-:S05]  /*5540*/  @!P1 SEL R13, R13, RZ, P2 ;  /* 0x000000ff0d0d9207 */ /* 0x000fca0001000000 */
[----:B------:R-:W-:Y:S01]  /*5550*/  @!P1 IMAD.X R12, R13, 0x1, R12, P0 ;  /* 0x000000010d0c9824 */ /* 0x000fe200000e060c */
[----:B0-----:R-:W-:-:S04]  /*5560*/  @!P1 LEA R14, P0, R24, R14, 0x2 ;  /* 0x0000000e180e9211 */ /* 0x001fc800078010ff */
[----:B------:R-:W-:-:S05]  /*5570*/  @!P1 LEA.HI.X R15, R24, R15, R12, 0x2, P0 ;  /* 0x0000000f180f9211 */ /* 0x000fca00000f140c */
[----:B------:R0:W5:Y:S04]  /*5580*/  @!P1 LDG.E R11, desc[UR12][R14.64] ;  /* 0x0000000c0e0b9981 */ /* 0x000168000c1e1900 */
.L_x_280:
[----:B------:R-:W-:Y:S05]  /*5590*/  BSYNC.RECONVERGENT B0 ;  /* 0x0000000000007941 */ /* 0x000fea0003800200 */
.L_x_246:
[----:B------:R-:W1:Y:S01]  /*55a0*/  S2UR UR5, SR_CgaCtaId ;  /* 0x00000000000579c3 */ /* 0x000e620000008800 */
[----:B------:R-:W-:Y:S02]  /*55b0*/  UMOV UR4, 0x400 ;  /* 0x0000040000047882 */ /* 0x000fe40000000000 */
[----:B-1----:R-:W-:-:S06]  /*55c0*/  ULEA UR4, UR5, UR4, 0x18 ;  /* 0x0000000405047291 */ /* 0x002fcc000f8ec0ff */
[----:B0-234-:R-:W-:-:S05]  /*55d0*/  LEA R13, R0, UR4, 0x2 ;  /* 0x00000004000d7c11 */ /* 0x01dfca000f8e10ff */
        /* <DEDUP_REMOVED lines=16> */
[----:B------:R1:W-:Y:S01]  /*56e0*/  STS [R13+0x4000], R11 ;  /* 0x0040000b0d007388 */ /* 0x0003e20000000800 */
[----:B------:R-:W-:Y:S01]  /*56f0*/  BAR.SYNC.DEFER_BLOCKING 0x0 ;  /* 0x0000000000007b1d */ /* 0x000fe20000010000 */
[----:B0-----:R-:W-:-:S05]  /*5700*/  IMAD R8, R0, 0x11, RZ ;  /* 0x0000001100087824 */ /* 0x001fca00078e02ff */
[----:B------:R-:W0:Y:S02]  /*5710*/  LDCU UR5, c[0x0][0x3b8] ;  /* 0x00007700ff0577ac */ /* 0x000e240008000800 */
[----:B------:R-:W-:Y:S01]  /*5720*/  PREEXIT ;  /* 0x000000000000782d */ /* 0x000fe20000000000 */
[----:B------:R-:W-:Y:S01]  /*5730*/  BSSY.RECONVERGENT B0, `(.L_x_281) ;  /* 0x0000021000007945 */ /* 0x000fe20003800200 */
[----:B------:R-:W0:Y:S01]  /*5740*/  LDCU.64 UR8, c[0x0][0x3b0] ;  /* 0x00007600ff0877ac */ /* 0x000e220008000a00 */
[----:B------:R-:W-:-:S04]  /*5750*/  VIMNMX R8, PT, PT, R8, UR6, PT ;  /* 0x0000000608087c48 */ /* 0x000fc8000bfe0100 */
[C---:B------:R-:W-:Y:S01]  /*5760*/  ISETP.GE.AND P0, PT, R8.reuse, R23, PT ;  /* 0x000000170800720c */ /* 0x040fe20003f06270 */
[----:B------:R-:W-:Y:S01]  /*5770*/  IMAD.IADD R6, R8, 0x1, -R23 ;  /* 0x0000000108067824 */ /* 0x000fe200078e0a17 */
[----:B------:R-:W-:-:S04]  /*5780*/  VIMNMX R3, PT, PT, R25, R8, PT ;  /* 0x0000000819037248 */ /* 0x000fc80003fe0100 */
[----:B------:R-:W-:-:S04]  /*5790*/  SEL R6, R6, RZ, P0 ;  /* 0x000000ff06067207 */ /* 0x000fc80000000000 */
[----:B------:R-:W-:Y:S01]  /*57a0*/  ISETP.GE.AND P0, PT, R6, R3, PT ;  /* 0x000000030600720c */ /* 0x000fe20003f06270 */
[----:B0-----:R-:W-:-:S04]  /*57b0*/  UIADD3 UR8, UP1, UPT, UR5, UR8, URZ ;  /* 0x0000000805087290 */ /* 0x001fc8000ff3e0ff */
[----:B------:R-:W-:Y:S02]  /*57c0*/  ULEA.HI.X.SX32 UR9, UR5, UR9, 0x1, UP1 ;  /* 0x0000000905097291 */ /* 0x000fe400088f0eff */
[----:B------:R-:W-:-:S04]  /*57d0*/  IMAD.U32 R12, RZ, RZ, UR8 ;  /* 0x00000008ff0c7e24 */ /* 0x000fc8000f8e00ff */
[----:B-1----:R-:W-:Y:S02]  /*57e0*/  IMAD.U32 R13, RZ, RZ, UR9 ;  /* 0x00000009ff0d7e24 */ /* 0x002fe4000f8e00ff */
[----:B------:R-:W-:Y:S05]  /*57f0*/  @P0 BRA `(.L_x_282) ;  /* 0x0000000000500947 */ /* 0x000fea0003800000 */
[----:B------:R-:W-:Y:S02]  /*5800*/  IMAD.MOV.U32 R7, RZ, RZ, R3 ;  /* 0x000000ffff077224 */ /* 0x000fe400078e0003 */
[----:B------:R-:W-:-:S07]  /*5810*/  IMAD.IADD R9, R25, 0x1, R8 ;  /* 0x0000000119097824 */ /* 0x000fce00078e0208 */
.L_x_283:
        /* <DEDUP_REMOVED lines=18> */
.L_x_282:
[----:B------:R-:W-:Y:S05]  /*5940*/  BSYNC.RECONVERGENT B0 ;  /* 0x0000000000007941 */ /* 0x000fea0003800200 */
.L_x_281:
[----:B------:R-:W-:Y:S01]  /*5950*/  IADD3 R7, PT, PT, R25, R8, -R6 ;  /* 0x0000000819077210 */ /* 0x000fe20007ffe806 */
[----:B------:R-:W-:Y:S01]  /*5960*/  BSSY.RECONVERGENT B0, `(.L_x_284) ;  /* 0x0000010000007945 */ /* 0x000fe20003800200 */
[----:B------:R-:W-:Y:S02]  /*5970*/  LEA R16, R6, UR4, 0x2 ;  /* 0x0000000406107c11 */ /* 0x000fe4000f8e10ff */
[C---:B------:R-:W-:Y:S02]  /*5980*/  LEA R15, R7.reuse, UR4, 0x2 ;  /* 0x00000004070f7c11 */ /* 0x040fe4000f8e10ff */
[----:B------:R-:W-:Y:S01]  /*5990*/  ISETP.GE.AND P1, PT, R7, UR6, PT ;  /* 0x0000000607007c0c */ /* 0x000fe2000bf26270 */
[----:B------:R0:W1:Y:S01]  /*59a0*/  LDS R2, [R16] ;  /* 0x0000000010027984 */ /* 0x0000620000000800 */
[----:B------:R-:W-:-:S03]  /*59b0*/  PLOP3.LUT P0, PT, PT, PT, PT, 0x8, 0x80 ;  /* 0x000000000080781c */ /* 0x000fc60003f0e170 */
[----:B------:R0:W2:Y:S08]  /*59c0*/  LDS R3, [R15] ;  /* 0x000000000f037984 */ /* 0x0000b00000000800 */
        /* <DEDUP_REMOVED lines=9> */
.L_x_285:
[----:B------:R-:W-:Y:S05]  /*5a60*/  BSYNC.RECONVERGENT B0 ;  /* 0x0000000000007941 */ /* 0x000fea0003800200 */
.L_x_284:
[----:B------:R-:W-:Y:S01]  /*5a70*/  VIADD R5, R7, 0x1 ;  /* 0x0000000107057836 */ /* 0x000fe20000000000 */
[----:B------:R-:W-:Y:S01]  /*5a80*/  BSSY.RECONVERGENT B0, `(.L_x_286) ;  /* 0x0000014000007945 */ /* 0x000fe20003800200 */
[----:B------:R-:W-:Y:S01]  /*5a90*/  @!P0 IMAD.MOV R5, RZ, RZ, R7 ;  /* 0x000000ffff058224 */ /* 0x000fe200078e0207 */
[----:B-12---:R-:W-:Y:S01]  /*5aa0*/  SEL R4, R3, R2, P0 ;  /* 0x0000000203047207 */ /* 0x006fe20000000000 */
[----:B------:R-:W-:Y:S01]  /*5ab0*/  VIADD R10, R6, 0x1 ;  /* 0x00000001060a7836 */ /* 0x000fe20000000000 */
[----:B------:R0:W1:Y:S01]  /*5ac0*/  @P0 LDS R3, [R15+0x4] ;  /* 0x000004000f030984 */ /* 0x0000620000000800 */
[----:B------:R-:W-:Y:S01]  /*5ad0*/  @P0 IMAD.MOV R10, RZ, RZ, R6 ;  /* 0x000000ffff0a0224 */ /* 0x000fe200078e0206 */
[C---:B------:R-:W-:Y:S01]  /*5ae0*/  ISETP.GE.AND P1, PT, R5.reuse, UR6, PT ;  /* 0x0000000605007c0c */ /* 0x040fe2000bf26270 */
        /* <DEDUP_REMOVED lines=13> */
.L_x_287:
[----:B------:R-:W-:Y:S05]  /*5bc0*/  BSYNC.RECONVERGENT B0 ;  /* 0x0000000000007941 */ /* 0x000fea0003800200 */
.L_x_286:
[----:B------:R-:W-:Y:S01]  /*5bd0*/  @!P0 IMAD.MOV R11, RZ, RZ, R5 ;  /* 0x000000ffff0b8224 */ /* 0x000fe200078e0205 */
[----:B------:R-:W-:Y:S01]  /*5be0*/  BSSY.RECONVERGENT B0, `(.L_x_288) ;  /* 0x0000014000007945 */ /* 0x000fe20003800200 */
[----:B------:R-:W-:Y:S01]  /*5bf0*/  @P0 IMAD.MOV R14, RZ, RZ, R10 ;  /* 0x000000ffff0e0224 */ /* 0x000fe200078e020a */
[----:B-12---:R-:W-:Y:S01]  /*5c00*/  SEL R5, R3, R2, P0 ;  /* 0x0000000203057207 */ /* 0x006fe20000000000 */
[C---:B------:R-:W-:Y:S01]  /*5c10*/  VIADD R15, R11.reuse, 0x1 ;  /* 0x000000010b0f7836 */ /* 0x040fe20000000000 */
[C---:B------:R-:W-:Y:S01]  /*5c20*/  ISETP.GE.AND P1, PT, R11.reuse, UR6, PT ;  /* 0x000000060b007c0c */ /* 0x040fe2000bf26270 */
        /* <DEDUP_REMOVED lines=15> */
.L_x_289:
[----:B------:R-:W-:Y:S05]  /*5d20*/  BSYNC.RECONVERGENT B0 ;  /* 0x0000000000007941 */ /* 0x000fea0003800200 */
.L_x_288:
[----:B------:R-:W-:Y:S01]  /*5d30*/  @!P0 IMAD.MOV R15, RZ, RZ, R11 ;  /* 0x000000ffff0f8224 */ /* 0x000fe200078e020b */
[----:B------:R-:W-:Y:S01]  /*5d40*/  BSSY.RECONVERGENT B0, `(.L_x_290) ;  /* 0x0000014000007945 */ /* 0x000fe20003800200 */
[----:B------:R-:W-:Y:S01]  /*5d50*/  @P0 IMAD.MOV R18, RZ, RZ, R14 ;  /* 0x000000ffff120224 */ /* 0x000fe200078e020e */
[----:B012---:R-:W-:Y:S01]  /*5d60*/  SEL R6, R3, R2, P0 ;  /* 0x0000000203067207 */ /* 0x007fe20000000000 */
        /* <DEDUP_REMOVED lines=17> */
.L_x_291:
[----:B------:R-:W-:Y:S05]  /*5e80*/  BSYNC.RECONVERGENT B0 ;  /* 0x0000000000007941 */ /* 0x000fea0003800200 */
.L_x_290:
[----:B------:R-:W-:Y:S01]  /*5e90*/  @!P0 IMAD.MOV R14, RZ, RZ, R15 ;  /* 0x000000ffff0e8224 */ /* 0x000fe200078e020f */
[----:B------:R-:W-:Y:S01]  /*5ea0*/  BSSY.RECONVERGENT B0, `(.L_x_292) ;  /* 0x0000014000007945 */ /* 0x000fe20003800200 */
[----:B------:R-:W-:Y:S01]  /*5eb0*/  @P0 IMAD.MOV R16, RZ, RZ, R18 ;  /* 0x000000ffff100224 */ /* 0x000fe200078e0212 */
[----:B012---:R-:W-:Y:S01]  /*5ec0*/  SEL R7, R3, R2, P0 ;  /* 0x0000000203077207 */ /* 0x007fe20000000000 */
[C---:B------:R-:W-:Y:S01]  /*5ed0*/  VIADD R17, R14.reuse, 0x1 ;  /* 0x000000010e117836 */ /* 0x040fe20000000000 */
[----:B------:R-:W-:Y:S01]  /*5ee0*/  ISETP.GE.AND P1, PT, R14, UR6, PT ;  /* 0x000000060e007c0c */ /* 0x000fe2000bf26270 */
        /* <DEDUP_REMOVED lines=15> */
.L_x_293:
[----:B------:R-:W-:Y:S05]  /*5fe0*/  BSYNC.RECONVERGENT B0 ;  /* 0x0000000000007941 */ /* 0x000fea0003800200 */
.L_x_292:
        /* <DEDUP_REMOVED lines=21> */
.L_x_295:
[----:B------:R-:W-:Y:S05]  /*6140*/  BSYNC.RECONVERGENT B0 ;  /* 0x0000000000007941 */ /* 0x000fea0003800200 */
.L_x_294:
        /* <DEDUP_REMOVED lines=21> */
.L_x_297:
[----:B------:R-:W-:Y:S05]  /*62a0*/  BSYNC.RECONVERGENT B0 ;  /* 0x0000000000007941 */ /* 0x000fea0003800200 */
.L_x_296:
        /* <DEDUP_REMOVED lines=21> */
.L_x_299:
[----:B------:R-:W-:Y:S05]  /*6400*/  BSYNC.RECONVERGENT B0 ;  /* 0x0000000000007941 */ /* 0x000fea0003800200 */
.L_x_298:
        /* <DEDUP_REMOVED lines=21> */
.L_x_301:
[----:B------:R-:W-:Y:S05]  /*6560*/  BSYNC.RECONVERGENT B0 ;  /* 0x0000000000007941 */ /* 0x000fea0003800200 */
.L_x_300:
[----:B------:R-:W-:Y:S01]  /*6570*/  @!P0 IMAD.MOV R19, RZ, RZ, R18 ;  /* 0x000000ffff138224 */ /* 0x000fe200078e0212 */
[----:B------:R-:W-:Y:S01]  /*6580*/  BSSY.RECONVERGENT B0, `(.L_x_302) ;  /* 0x0000014000007945 */ /* 0x000fe20003800200 */
[----:B------:R-:W-:Y:S01]  /*6590*/  @P0 IMAD.MOV R22, RZ, RZ, R20 ;  /* 0x000000ffff160224 */ /* 0x000fe200078e0214 */
[----:B-12---:R-:W-:Y:S01]  /*65a0*/  SEL R18, R3, R2, P0 ;  /* 0x0000000203127207 */ /* 0x006fe20000000000 */
[C---:B------:R-:W-:Y:S01]  /*65b0*/  VIADD R20, R19.reuse, 0x1 ;  /* 0x0000000113147836 */ /* 0x040fe20000000000 */
[C---:B------:R-:W-:Y:S01]  /*65c0*/  ISETP.GE.AND P1, PT, R19.reuse, UR6, PT ;  /* 0x0000000613007c0c */ /* 0x040fe2000bf26270 */
        /* <DEDUP_REMOVED lines=15> */
.L_x_303:
[----:B------:R-:W-:Y:S05]  /*66c0*/  BSYNC.RECONVERGENT B0 ;  /* 0x0000000000007941 */ /* 0x000fea0003800200 */
.L_x_302:
[----:B------:R-:W-:Y:S01]  /*66d0*/  @!P0 IMAD.MOV R20, RZ, RZ, R19 ;  /* 0x000000ffff148224 */ /* 0x000fe200078e0213 */
[----:B------:R-:W-:Y:S01]  /*66e0*/  BSSY.RECONVERGENT B0, `(.L_x_304) ;  /* 0x0000013000007945 */ /* 0x000fe20003800200 */
[----:B------:R-:W-:Y:S01]  /*66f0*/  @P0 IMAD.MOV R24, RZ, RZ, R22 ;  /* 0x000000ffff180224 */ /* 0x000fe200078e0216 */
[----:B-12---:R-:W-:Y:S02]  /*6700*/  SEL R19, R3, R2, P0 ;  /* 0x0000000203137207 */ /* 0x006fe40000000000 */
[----:B------:R-:W-:Y:S01]  /*6710*/  ISETP.GE.AND P1, PT, R20, UR6, PT ;  /* 0x0000000614007c0c */ /* 0x000fe2000bf26270 */
        /* <DEDUP_REMOVED lines=15> */
.L_x_305:
[----:B------:R-:W-:Y:S05]  /*6810*/  BSYNC.RECONVERGENT B0 ;  /* 0x0000000000007941 */ /* 0x000fea0003800200 */
.L_x_304:
[----:B------:R-:W-:Y:S01]  /*6820*/  VIADD R21, R20, 0x1 ;  /* 0x0000000114157836 */ /* 0x000fe20000000000 */
[----:B------:R-:W-:Y:S01]  /*6830*/  BSSY.RECONVERGENT B0, `(.L_x_306) ;  /* 0x0000013000007945 */ /* 0x000fe20003800200 */
[----:B------:R-:W-:Y:S01]  /*6840*/  @!P0 IMAD.MOV R21, RZ, RZ, R20 ;  /* 0x000000ffff158224 */ /* 0x000fe200078e0214 */
[----:B-12---:R-:W-:Y:S01]  /*6850*/  SEL R20, R3, R2, P0 ;  /* 0x0000000203147207 */ /* 0x006fe20000000000 */
[----:B------:R-:W-:-:S03]  /*6860*/  @P0 IMAD.MOV R22, RZ, RZ, R24 ;  /* 0x000000ffff160224 */ /* 0x000fc600078e0218 */
[C---:B------:R-:W-:Y:S02]  /*6870*/  ISETP.GE.AND P1, PT, R21.reuse, UR6, PT ;  /* 0x0000000615007c0c */ /* 0x040fe4000bf26270 */
        /* <DEDUP_REMOVED lines=14> */
.L_x_307:
[----:B------:R-:W-:Y:S05]  /*6960*/  BSYNC.RECONVERGENT B0 ;  /* 0x0000000000007941 */ /* 0x000fea0003800200 */
.L_x_306:
[----:B------:R-:W-:Y:S01]  /*6970*/  VIADD R27, R21, 0x1 ;  /* 0x00000001151b7836 */ /* 0x000fe20000000000 */
[----:B------:R-:W-:Y:S01]  /*6980*/  BSSY.RECONVERGENT B0, `(.L_x_308) ;  /* 0x0000014000007945 */ /* 0x000fe20003800200 */
[----:B------:R-:W-:Y:S01]  /*6990*/  @!P0 IMAD.MOV R27, RZ, RZ, R21 ;  /* 0x000000ffff1b8224 */ /* 0x000fe200078e0215 */
[----:B-12---:R-:W-:Y:S01]  /*69a0*/  SEL R21, R3, R2, P0 ;  /* 0x0000000203157207 */ /* 0x006fe20000000000 */
[----:B------:R-:W-:Y:S02]  /*69b0*/  VIADD R24, R22, 0x1 ;  /* 0x0000000116187836 */ /* 0x000fe40000000000 */
[----:B------:R-:W-:Y:S01]  /*69c0*/  @P0 IMAD.MOV R24, RZ, RZ, R22 ;  /* 0x000000ffff180224 */ /* 0x000fe200078e0216 */
[C---:B------:R-:W-:Y:S02]  /*69d0*/  ISETP.GE.AND P1, PT, R27.reuse, UR6, PT ;  /* 0x000000061b007c0c */ /* 0x040fe4000bf26270 */
        /* <DEDUP_REMOVED lines=14> */
.L_x_309:
[----:B------:R-:W-:Y:S05]  /*6ac0*/  BSYNC.RECONVERGENT B0 ;  /* 0x0000000000007941 */ /* 0x000fea0003800200 */
.L_x_308:
        /* <DEDUP_REMOVED lines=21> */
.L_x_311:
[----:B------:R-:W-:Y:S05]  /*6c20*/  BSYNC.RECONVERGENT B0 ;  /* 0x0000000000007941 */ /* 0x000fea0003800200 */
.L_x_310:
        /* <DEDUP_REMOVED lines=21> */
.L_x_313:
[----:B------:R-:W-:Y:S05]  /*6d80*/  BSYNC.RECONVERGENT B0 ;  /* 0x0000000000007941 */ /* 0x000fea0003800200 */
.L_x_312:
[----:B------:R-:W-:Y:S01]  /*6d90*/  VIADD R27, R28, 0x1 ;  /* 0x000000011c1b7836 */ /* 0x000fe20000000000 */
[----:B------:R-:W-:Y:S01]  /*6da0*/  BSSY.RECONVERGENT B0, `(.L_x_314) ;  /* 0x0000014000007945 */ /* 0x000fe20003800200 */
[----:B------:R-:W-:Y:S02]  /*6db0*/  @!P0 IMAD.MOV R27, RZ, RZ, R28 ;  /* 0x000000ffff1b8224 */ /* 0x000fe400078e021c */
[----:B------:R-:W-:Y:S02]  /*6dc0*/  VIADD R26, R24, 0x1 ;  /* 0x00000001181a7836 */ /* 0x000fe40000000000 */
[----:B------:R-:W-:Y:S01]  /*6dd0*/  @P0 IMAD.MOV R26, RZ, RZ, R24 ;  /* 0x000000ffff1a0224 */ /* 0x000fe200078e0218 */
[C---:B------:R-:W-:Y:S02]  /*6de0*/  ISETP.GE.AND P1, PT, R27.reuse, UR6, PT ;  /* 0x000000061b007c0c */ /* 0x040fe4000bf26270 */
[----:B0-----:R-:W-:Y:S02]  /*6df0*/  @P0 LEA R15, R27, UR4, 0x2 ;  /* 0x000000041b0f0c11 */ /* 0x001fe4000f8e10ff */
[----:B------:R-:W-:-:S02]  /*6e00*/  @!P0 LEA R14, R26, UR4, 0x2 ;  /* 0x000000041a0e8c11 */ /* 0x000fc4000f8e10ff */
[----:B-12---:R-:W-:Y:S02]  /*6e10*/  SEL R24, R3, R2, P0 ;  /* 0x0000000203187207 */ /* 0x006fe40000000000 */
        /* <DEDUP_REMOVED lines=12> */
.L_x_315:
[----:B------:R-:W-:Y:S05]  /*6ee0*/  BSYNC.RECONVERGENT B0 ;  /* 0x0000000000007941 */ /* 0x000fea0003800200 */
.L_x_314:
[----:B------:R-:W-:Y:S01]  /*6ef0*/  VIADD R28, R26, 0x1 ;  /* 0x000000011a1c7836 */ /* 0x000fe20000000000 */
[----:B-12---:R-:W-:Y:S01]  /*6f00*/  SEL R16, R3, R2, P0 ;  /* 0x0000000203107207 */ /* 0x006fe20000000000 */
[----:B------:R-:W-:Y:S01]  /*6f10*/  @P0 IMAD.MOV R28, RZ, RZ, R26 ;  /* 0x000000ffff1c0224 */ /* 0x000fe200078e021a */
[----:B------:R-:W-:Y:S01]  /*6f20*/  BSSY.RECONVERGENT B0, `(.L_x_316) ;  /* 0x0000013000007945 */ /* 0x000fe20003800200 */
[----:B0-----:R-:W-:Y:S02]  /*6f30*/  VIADD R14, R27, 0x1 ;  /* 0x000000011b0e7836 */ /* 0x001fe40000000000 */
[----:B------:R-:W-:Y:S01]  /*6f40*/  @!P0 IMAD.MOV R14, RZ, RZ, R27 ;  /* 0x000000ffff0e8224 */ /* 0x000fe200078e021b */
[----:B------:R-:W-:-:S04]  /*6f50*/  @!P0 LEA R15, R28, UR4, 0x2 ;  /* 0x000000041c0f8c11 */ /* 0x000fc8000f8e10ff */
[C---:B------:R-:W-:Y:S01]  /*6f60*/  ISETP.GE.AND P1, PT, R14.reuse, UR6, PT ;  /* 0x000000060e007c0c */ /* 0x040fe2000bf26270 */
[----:B------:R-:W0:Y:S01]  /*6f70*/  @!P0 LDS R2, [R15] ;  /* 0x000000000f028984 */ /* 0x000e220000000800 */
[----:B------:R-:W-:-:S05]  /*6f80*/  @P0 LEA R14, R14, UR4, 0x2 ;  /* 0x000000040e0e0c11 */ /* 0x000fca000f8e10ff */
[----:B------:R1:W2:Y:S01]  /*6f90*/  @P0 LDS R3, [R14] ;  /* 0x000000000e030984 */ /* 0x0002a20000000800 */
[----:B0-----:R-:W-:-:S05]  /*6fa0*/  IMAD.MOV.U32 R17, RZ, RZ, R2 ;  /* 0x000000ffff117224 */ /* 0x001fca00078e0002 */
        /* <DEDUP_REMOVED lines=10> */
.L_x_317:
[----:B------:R-:W-:Y:S05]  /*7050*/  BSYNC.RECONVERGENT B0 ;  /* 0x0000000000007941 */ /* 0x000fea0003800200 */
.L_x_316:
[----:B------:R-:W-:Y:S01]  /*7060*/  BAR.SYNC.DEFER_BLOCKING 0x0 ;  /* 0x0000000000007b1d */ /* 0x000fe20000010000 */
[----:B------:R-:W-:-:S05]  /*7070*/  UIMAD UR7, UR7, 0x1100, URZ ;  /* 0x00001100070778a4 */ /* 0x000fca000f8e02ff */
[----:B------:R-:W-:Y:S07]  /*7080*/  BRA.U !UP0, `(.L_x_318) ;  /* 0x0000000508ac7547 */ /* 0x000fee000b800000 */
[----:B------:R-:W0:Y:S01]  /*7090*/  S2R R2, SR_LANEID ;  /* 0x0000000000027919 */ /* 0x000e220000000000 */
[----:B--2---:R-:W-:Y:S01]  /*70a0*/  SHF.R.U32.HI R3, RZ, 0x5, R0 ;  /* 0x00000005ff037819 */ /* 0x004fe20000011600 */
[----:B------:R-:W-:Y:S01]  /*70b0*/  IMAD.U32 R26, RZ, RZ, UR6 ;  /* 0x00000006ff1a7e24 */ /* 0x000fe2000f8e00ff */
[----:B------:R-:W-:Y:S01]  /*70c0*/  ISETP.NE.AND P0, PT, R0, RZ, PT ;  /* 0x000000ff0000720c */ /* 0x000fe20003f05270 */
[----:B------:R-:W1:Y:S02]  /*70d0*/  LDCU.64 UR8, c[0x0][0x3a0] ;  /* 0x00007400ff0877ac */ /* 0x000e640008000a00 */
[----:B0-----:R-:W-:-:S04]  /*70e0*/  IMAD R3, R3, 0x20, R2 ;  /* 0x0000002003037824 */ /* 0x001fc800078e0202 */
[----:B------:R-:W-:-:S04]  /*70f0*/  IMAD R3, R3, 0x11, RZ ;  /* 0x0000001103037824 */ /* 0x000fc800078e02ff */
[----:B------:R-:W-:Y:S01]  /*7100*/  IMAD R2, R2, -0x10, R3 ;  /* 0xfffffff002027824 */ /* 0x000fe200078e0203 */
[----:B------:R-:W-:Y:S02]  /*7110*/  LEA R13, R3, UR4, 0x2 ;  /* 0x00000004030d7c11 */ /* 0x000fe4000f8e10ff */
[----:B------:R-:W-:Y:S02]  /*7120*/  LOP3.LUT R3, R0, 0x3e0, RZ, 0xc0, !PT ;  /* 0x000003e000037812 */ /* 0x000fe400078ec0ff */
[----:B------:R-:W-:Y:S01]  /*7130*/  LEA R14, R2, UR4, 0x2 ;  /* 0x00000004020e7c11 */ /* 0x000fe2000f8e10ff */
[----:B------:R-:W-:Y:S01]  /*7140*/  STS [R13], R4 ;  /* 0x000000040d007388 */ /* 0x000fe20000000800 */
[----:B------:R-:W-:-:S03]  /*7150*/  LOP3.LUT R0, R0, 0x1f, RZ, 0xc0, !PT ;  /* 0x0000001f00007812 */ /* 0x000fc600078ec0ff */
[----:B------:R-:W-:Y:S02]  /*7160*/  STS [R13+0x4], R5 ;  /* 0x000004050d007388 */ /* 0x000fe40000000800 */
[----:B------:R-:W-:Y:S02]  /*7170*/  IMAD R0, R3, 0x11, R0 ;  /* 0x0000001103007824 */ /* 0x000fe400078e0200 */
        /* <DEDUP_REMOVED lines=11> */
[----:B0-----:R-:W-:-:S03]  /*7230*/  VIADD R20, R0, 0xc0 ;  /* 0x000000c000147836 */ /* 0x001fc60000000000 */
[----:B------:R-:W-:Y:S04]  /*7240*/  STS [R13+0x34], R23 ;  /* 0x000034170d007388 */ /* 0x000fe80000000800 */
[----:B------:R-:W-:Y:S04]  /*7250*/  STS [R13+0x38], R24 ;  /* 0x000038180d007388 */ /* 0x000fe80000000800 */
[----:B------:R0:W-:Y:S04]  /*7260*/  STS [R13+0x3c], R16 ;  /* 0x00003c100d007388 */ /* 0x0001e80000000800 */
[----:B------:R-:W-:Y:S01]  /*7270*/  STS [R13+0x40], R17 ;  /* 0x000040110d007388 */ /* 0x000fe20000000800 */
[----:B------:R-:W-:-:S03]  /*7280*/  NOP ;  /* 0x0000000000007918 */ /* 0x000fc60000000000 */
[----:B------:R-:W-:Y:S01]  /*7290*/  LDS R12, [R14] ;  /* 0x000000000e0c7984 */ /* 0x000fe20000000800 */
[----:B0-----:R-:W-:-:S03]  /*72a0*/  VIADD R16, R0, 0x40 ;  /* 0x0000004000107836 */ /* 0x001fc60000000000 */
        /* <DEDUP_REMOVED lines=16> */
[----:B------:R-:W-:Y:S01]  /*73b0*/  @!P0 STS [UR4+0x4400], R26 ;  /* 0x0044001aff008988 */ /* 0x000fe20008000804 */
[----:B------:R-:W-:Y:S01]  /*73c0*/  BAR.SYNC.DEFER_BLOCKING 0x0 ;  /* 0x0000000000007b1d */ /* 0x000fe20000010000 */
[C---:B------:R-:W-:Y:S01]  /*73d0*/  IADD3 R3, P0, PT, R0.reuse, UR7, RZ ;  /* 0x0000000700037c10 */ /* 0x040fe2000ff1e0ff */
[----:B0-----:R-:W-:-:S04]  /*73e0*/  VIADD R14, R0, 0x20 ;  /* 0x00000020000e7836 */ /* 0x001fc80000000000 */
[----:B------:R-:W-:Y:S01]  /*73f0*/  IMAD.X R18, RZ, RZ, RZ, P0 ;  /* 0x000000ffff127224 */ /* 0x000fe200000e06ff */
[----:B-1----:R-:W-:-:S04]  /*7400*/  LEA R2, P0, R3, UR8, 0x2 ;  /* 0x0000000803027c11 */ /* 0x002fc8000f8010ff */
[----:B------:R-:W-:Y:S01]  /*7410*/  LEA.HI.X R3, R3, UR9, R18, 0x2, P0 ;  /* 0x0000000903037c11 */ /* 0x000fe200080f1412 */
[C---:B------:R-:W-:Y:S01]  /*7420*/  VIADD R18, R0.reuse, 0xa0 ;  /* 0x000000a000127836 */ /* 0x040fe20000000000 */
[----:B------:R-:W0:Y:S02]  /*7430*/  LDS R4, [UR4+0x4400] ;  /* 0x00440004ff047984 */ /* 0x000e240008000800 */
[-C--:B0-----:R-:W-:Y:S02]  /*7440*/  ISETP.GE.AND P2, PT, R0, R4.reuse, PT ;  /* 0x000000040000720c */ /* 0x081fe40003f46270 */
[-C--:B------:R-:W-:Y:S01]  /*7450*/  ISETP.GE.AND P1, PT, R14, R4.reuse, PT ;  /* 0x000000040e00720c */ /* 0x080fe20003f26270 */
[----:B------:R-:W-:Y:S01]  /*7460*/  VIADD R14, R0, 0x60 ;  /* 0x00000060000e7836 */ /* 0x000fe20000000000 */
[-C--:B------:R-:W-:Y:S01]  /*7470*/  ISETP.GE.AND P0, PT, R16, R4.reuse, PT ;  /* 0x000000041000720c */ /* 0x080fe20003f06270 */
[----:B------:R-:W-:Y:S01]  /*7480*/  VIADD R16, R0, 0x80 ;  /* 0x0000008000107836 */ /* 0x000fe20000000000 */
[----:B------:R-:W-:-:S02]  /*7490*/  ISETP.GE.AND P5, PT, R18, R4, PT ;  /* 0x000000041200720c */ /* 0x000fc40003fa6270 */
[-C--:B------:R-:W-:Y:S01]  /*74a0*/  ISETP.GE.AND P4, PT, R14, R4.reuse, PT ;  /* 0x000000040e00720c */ /* 0x080fe20003f86270 */
[----:B------:R-:W-:Y:S01]  /*74b0*/  VIADD R14, R0, 0xe0 ;  /* 0x000000e0000e7836 */ /* 0x000fe20000000000 */
[-C--:B------:R-:W-:Y:S01]  /*74c0*/  ISETP.GE.AND P6, PT, R16, R4.reuse, PT ;  /* 0x000000041000720c */ /* 0x080fe20003fc6270 */
[----:B------:R-:W-:Y:S01]  /*74d0*/  VIADD R16, R0, 0x100 ;  /* 0x0000010000107836 */ /* 0x000fe20000000000 */
[-C--:B------:R-:W-:Y:S01]  /*74e0*/  ISETP.GE.AND P3, PT, R20, R4.reuse, PT ;  /* 0x000000041400720c */ /* 0x080fe20003f66270 */
        /* <DEDUP_REMOVED lines=8> */
[C---:B------:R-:W-:Y:S02]  /*7570*/  VIADD R14, R0.reuse, 0x160 ;  /* 0x00000160000e7836 */ /* 0x040fe40000000000 */
[----:B------:R3:W-:Y:S01]  /*7580*/  @!P4 STG.E desc[UR12][R2.64+0x180], R6 ;  /* 0x000180060200c986 */ /* 0x0007e2000c10190c */
[----:B0-----:R-:W-:Y:S01]  /*7590*/  VIADD R12, R0, 0x180 ;  /* 0x00000180000c7836 */ /* 0x001fe20000000000 */
[----:B------:R-:W-:Y:S01]  /*75a0*/  ISETP.GE.AND P4, PT, R16, R4, PT ;  /* 0x000000041000720c */ /* 0x000fe20003f86270 */
[C---:B-1----:R-:W-:Y:S01]  /*75b0*/  VIADD R10, R0.reuse, 0x1a0 ;  /* 0x000001a0000a7836 */ /* 0x042fe20000000000 */
[----:B------:R0:W-:Y:S01]  /*75c0*/  @!P2 STG.E desc[UR12][R2.64+0x380], R21 ;  /* 0x000380150200a986 */ /* 0x0001e2000c10190c */
[----:B--2---:R-:W-:-:S03]  /*75d0*/  VIADD R8, R0, 0x1c0 ;  /* 0x000001c000087836 */ /* 0x004fc60000000000 */
[----:B------:R1:W-:Y:S01]  /*75e0*/  @!P6 STG.E desc[UR12][R2.64+0x200], R29 ;  /* 0x0002001d0200e986 */ /* 0x0003e2000c10190c */
[-C--:B------:R-:W-:Y:S01]  /*75f0*/  ISETP.GE.AND P6, PT, R14, R4.reuse, PT ;  /* 0x000000040e00720c */ /* 0x080fe20003fc6270 */
[----:B---3--:R-:W-:Y:S02]  /*7600*/  VIADD R6, R0, 0x1e0 ;  /* 0x000001e000067836 */ /* 0x008fe40000000000 */
[----:B------:R1:W-:Y:S01]  /*7610*/  @!P5 STG.E desc[UR12][R2.64+0x280], R27 ;  /* 0x0002801b0200d986 */ /* 0x0003e2000c10190c */
[-C--:B------:R-:W-:Y:S02]  /*7620*/  ISETP.GE.AND P5, PT, R12, R4.reuse, PT ;  /* 0x000000040c00720c */ /* 0x080fe40003fa6270 */
[-C--:B------:R-:W-:Y:S01]  /*7630*/  ISETP.GE.AND P2, PT, R8, R4.reuse, PT ;  /* 0x000000040800720c */ /* 0x080fe20003f46270 */
[----:B0-----:R-:W-:Y:S01]  /*7640*/  VIADD R21, R0, 0x200 ;  /* 0x0000020000157836 */ /* 0x001fe20000000000 */
        /* <DEDUP_REMOVED lines=15> */
.L_x_318:
[----:B------:R-:W0:Y:S01]  /*7740*/  S2R R2, SR_LANEID ;  /* 0x0000000000027919 */ /* 0x000e220000000000 */
[----:B--2---:R-:W-:Y:S01]  /*7750*/  SHF.R.U32.HI R3, RZ, 0x5, R0 ;  /* 0x00000005ff037819 */ /* 0x004fe20000011600 */
[----:B------:R-:W-:Y:S01]  /*7760*/  IMAD.U32 R26, RZ, RZ, UR6 ;  /* 0x00000006ff1a7e24 */ /* 0x000fe2000f8e00ff */
[C---:B------:R-:W-:Y:S01]  /*7770*/  ISETP.NE.AND P0, PT, R0.reuse, RZ, PT ;  /* 0x000000ff0000720c */ /* 0x040fe20003f05270 */
[----:B------:R-:W1:Y:S01]  /*7780*/  LDCU.64 UR8, c[0x0][0x388] ;  /* 0x00007100ff0877ac */ /* 0x000e620008000a00 */
[----:B------:R-:W-:-:S05]  /*7790*/  LOP3.LUT R14, R0, 0x3e0, RZ, 0xc0, !PT ;  /* 0x000003e0000e7812 */ /* 0x000fca00078ec0ff */
[----:B------:R-:W-:Y:S02]  /*77a0*/  IMAD R14, R14, 0x11, RZ ;  /* 0x000000110e0e7824 */ /* 0x000fe400078e02ff */
[----:B0-----:R-:W-:-:S04]  /*77b0*/  IMAD R3, R3, 0x20, R2 ;  /* 0x0000002003037824 */ /* 0x001fc800078e0202 */
[----:B------:R-:W-:-:S04]  /*77c0*/  IMAD R3, R3, 0x11, RZ ;  /* 0x0000001103037824 */ /* 0x000fc800078e02ff */
[----:B------:R-:W-:Y:S01]  /*77d0*/  IMAD R2, R2, -0x10, R3 ;  /* 0xfffffff002027824 */ /* 0x000fe200078e0203 */
[----:B------:R-:W-:Y:S02]  /*77e0*/  LEA R13, R3, UR4, 0x2 ;  /* 0x00000004030d7c11 */ /* 0x000fe4000f8e10ff */
[----:B------:R-:W-:Y:S02]  /*77f0*/  LOP3.LUT R3, R0, 0x1f, RZ, 0xc0, !PT ;  /* 0x0000001f00037812 */ /* 0x000fe400078ec0ff */
[----:B------:R-:W-:Y:S01]  /*7800*/  LEA R2, R2, UR4, 0x2 ;  /* 0x0000000402027c11 */ /* 0x000fe2000f8e10ff */
[----:B------:R-:W-:Y:S01]  /*7810*/  STS [R13], R4 ;  /* 0x000000040d007388 */ /* 0x000fe20000000800 */
[----:B------:R-:W-:Y:S01]  /*7820*/  LOP3.LUT R0, R14, 0x1f, R0, 0xf8, !PT ;  /* 0x0000001f0e007812 */ /* 0x000fe200078ef800 */
[----:B------:R-:W-:Y:S02]  /*7830*/  VIADD R3, R3, UR7 ;  /* 0x0000000703037c36 */ /* 0x000fe40008000000 */
        /* <DEDUP_REMOVED lines=38> */
[----:B------:R-:W-:Y:S01]  /*7aa0*/  IADD3 R3, P0, PT, R14, R3, RZ ;  /* 0x000000030e037210 */ /* 0x000fe20007f1e0ff */
[----:B------:R-:W-:-:S04]  /*7ab0*/  VIADD R14, R0, 0x20 ;  /* 0x00000020000e7836 */ /* 0x000fc80000000000 */
        /* <DEDUP_REMOVED lines=27> */
[-C--:B------:R-:W-:Y:S02]  /*7c70*/  ISETP.GE.AND P5, PT, R16, R4.reuse, PT ;  /* 0x000000041000720c */ /* 0x080fe40003fa6270 */
[----:B------:R0:W-:Y:S01]  /*7c80*/  @!P0 STG.E desc[UR12][R2.64+0x280], R27 ;  /* 0x0002801b02008986 */ /* 0x0001e2000c10190c */
[----:B-1----:R-:W-:Y:S01]  /*7c90*/  VIADD R10, R0, 0x1a0 ;  /* 0x000001a0000a7836 */ /* 0x002fe20000000000 */
[-C--:B------:R-:W-:Y:S01]  /*7ca0*/  ISETP.GE.AND P0, PT, R12, R4.reuse, PT ;  /* 0x000000040c00720c */ /* 0x080fe20003f06270 */
[----:B--2---:R-:W-:Y:S01]  /*7cb0*/  VIADD R8, R0, 0x1c0 ;  /* 0x000001c000087836 */ /* 0x004fe20000000000 */
[----:B------:R1:W-:Y:S01]  /*7cc0*/  @!P6 STG.E desc[UR12][R2.64+0x200], R29 ;  /* 0x0002001d0200e986 */ /* 0x0003e2000c10190c */
[----:B------:R-:W-:Y:S01]  /*7cd0*/  ISETP.GE.AND P6, PT, R14, R4, PT ;  /* 0x000000040e00720c */ /* 0x000fe20003fc6270 */
[----:B---3--:R-:W-:-:S02]  /*7ce0*/  VIADD R6, R0, 0x1e0 ;  /* 0x000001e000067836 */ /* 0x008fc40000000000 */
[----:B------:R1:W-:Y:S01]  /*7cf0*/  @!P1 STG.E desc[UR12][R2.64+0x300], R25 ;  /* 0x0003001902009986 */ /* 0x0003e2000c10190c */
[-C--:B------:R-:W-:Y:S01]  /*7d00*/  ISETP.GE.AND P1, PT, R10, R4.reuse, PT ;  /* 0x000000040a00720c */ /* 0x080fe20003f26270 */
[----:B0-----:R-:W-:Y:S02]  /*7d10*/  VIADD R27, R0, 0x200 ;  /* 0x00000200001b7836 */ /* 0x001fe40000000000 */
        /* <DEDUP_REMOVED lines=15> */
.L_x_319:
        /* <DEDUP_REMOVED lines=15> */
.L_x_1114:


//--------------------- .text._ZN3cub18CUB_300001_SM_10006detail10merge_sort30DeviceMergeSortPartitionKernelIN6thrust24THRUST_300001_SM_1000_NS6detail15normal_iteratorINS5_10device_ptrIiEEEEj17CompareCandMemberiEEvbT_PT2_T0_SF_PSF_T1_SF_i --------------------------
	.section	.text._ZN3cub18CUB_300001_SM_10006detail10merge_sort30DeviceMergeSortPartitionKernelIN6thrust24THRUST_300001_SM_1000_NS6detail15normal_iteratorINS5_10device_ptrIiEEEEj17CompareCandMemberiEEvbT_PT2_T0_SF_PSF_T1_SF_i,"ax",@progbits
	.align	128
        .global         _ZN3cub18CUB_300001_SM_10006detail10merge_sort30DeviceMergeSortPartitionKernelIN6thrust24THRUST_300001_SM_1000_NS6detail15normal_iteratorINS5_10device_ptrIiEEEEj17CompareCandMemberiEEvbT_PT2_T0_SF_PSF_T1_SF_i
        .type           _ZN3cub18CUB_300001_SM_10006detail10merge_sort30DeviceMergeSortPartitionKernelIN6thrust24THRUST_300001_SM_1000_NS6detail15normal_iteratorINS5_10device_ptrIiEEEEj17CompareCandMemberiEEvbT_PT2_T0_SF_PSF_T1_SF_i,@function
        .size           _ZN3cub18CUB_300001_SM_10006detail10merge_sort30DeviceMergeSortPartitionKernelIN6thrust24THRUST_300001_SM_1000_NS6detail15normal_iteratorINS5_10device_ptrIiEEEEj17CompareCandMemberiEEvbT_PT2_T0_SF_PSF_T1_SF_i,(.L_x_1115 - _ZN3cub18CUB_300001_SM_10006detail10merge_sort30DeviceMergeSortPartitionKernelIN6thrust24THRUST_300001_SM_1000_NS6detail15normal_iteratorINS5_10device_ptrIiEEEEj17CompareCandMemberiEEvbT_PT2_T0_SF_PSF_T1_SF_i)
        .other          _ZN3cub18CUB_300001_SM_10006detail10merge_sort30DeviceMergeSortPartitionKernelIN6thrust24THRUST_300001_SM_1000_NS6detail15normal_iteratorINS5_10device_ptrIiEEEEj17CompareCandMemberiEEvbT_PT2_T0_SF_PSF_T1_SF_i,@"STO_CUDA_ENTRY STV_DEFAULT"
_ZN3cub18CUB_300001_SM_10006detail10merge_sort30DeviceMergeSortPartitionKernelIN6thrust24THRUST_300001_SM_1000_NS6detail15normal_iteratorINS5_10device_ptrIiEEEEj17CompareCandMemberiEEvbT_PT2_T0_SF_PSF_T1_SF_i:
.text._ZN3cub18CUB_300001_SM_10006detail10merge_sort30DeviceMergeSortPartitionKernelIN6thrust24THRUST_300001_SM_1000_NS6detail15normal_iteratorINS5_10device_ptrIiEEEEj17CompareCandMemberiEEvbT_PT2_T0_SF_PSF_T1_SF_i:
[----:B------:R-:W-:Y:S01]  /*0000*/  LDC R1, c[0x0][0x37c] ;  /* 0x0000df00ff017b82 */ /* 0x000fe20000000800 */
[----:B------:R-:W0:Y:S01]  /*0010*/  S2R R0, SR_CTAID.X ;  /* 0x0000000000007919 */ /* 0x000e220000002500 */
[----:B------:R-:W0:Y:S01]  /*0020*/  LDCU UR4, c[0x0][0x360] ;  /* 0x00006c00ff0477ac */ /* 0x000e220008000800 */
[----:B------:R-:W0:Y:S01]  /*0030*/  S2R R3, SR_TID.X ;  /* 0x0000000000037919 */ /* 0x000e220000002100 */
[----:B------:R-:W1:Y:S01]  /*0040*/  LDCU UR5, c[0x0][0x39c] ;  /* 0x00007380ff0577ac */ /* 0x000e620008000800 */
[----:B0-----:R-:W-:-:S05]  /*0050*/  IMAD R0, R0, UR4, R3 ;  /* 0x0000000400007c24 */ /* 0x001fca000f8e0203 */
[----:B-1----:R-:W-:-:S13]  /*0060*/  ISETP.GE.U32.AND P0, PT, R0, UR5, PT ;  /* 0x0000000500007c0c */ /* 0x002fda000bf06070 */
[----:B------:R-:W-:Y:S05]  /*0070*/  @P0 EXIT ;  /* 0x000000000000094d */ /* 0x000fea0003800000 */
[----:B------:R-:W0:Y:S01]  /*0080*/  LDCU.64 UR6, c[0x0][0x3b8] ;  /* 0x00007700ff0677ac */ /* 0x000e220008000a00 */
[----:B------:R-:W-:Y:S01]  /*0090*/  VIADD R2, R0, 0x1 ;  /* 0x0000000100027836 */ /* 0x000fe20000000000 */
[----:B------:R-:W-:Y:S01]  /*00a0*/  ACQBULK ;  /* 0x000000000000782e */ /* 0x000fe20000000000 */
[----:B------:R-:W1:Y:S03]  /*00b0*/  LDCU UR10, c[0x0][0x398] ;  /* 0x00007300ff0a77ac */ /* 0x000e660008000800 */
[----:B------:R-:W-:Y:S01]  /*00c0*/  ISETP.NE.AND P0, PT, R2, UR5, PT ;  /* 0x0000000502007c0c */ /* 0x000fe2000bf05270 */
[----:B------:R-:W2:Y:S01]  /*00d0*/  LDCU.64 UR8, c[0x0][0x358] ;  /* 0x00006b00ff0877ac */ /* 0x000ea20008000a00 */
[----:B0-----:R-:W-:-:S11]  /*00e0*/  UIADD3 UR4, UPT, UPT, -UR6, URZ, URZ ;  /* 0x000000ff06047290 */ /* 0x001fd6000fffe1ff */
[----:B------:R-:W0:Y:S01]  /*00f0*/  @!P0 LDC.64 R4, c[0x0][0x3a0] ;  /* 0x0000e800ff048b82 */ /* 0x000e220000000a00 */
[----:B------:R-:W-:Y:S01]  /*0100*/  LOP3.LUT R2, R0, UR4, RZ, 0xc0, !PT ;  /* 0x0000000400027c12 */ /* 0x000fe2000f8ec0ff */
[----:B------:R-:W-:-:S04]  /*0110*/  USHF.R.U32.HI UR4, URZ, 0x1, UR6 ;  /* 0x00000001ff047899 */ /* 0x000fc80008011606 */
[----:B------:R-:W-:Y:S01]  /*0120*/  IMAD R3, R2, UR7, RZ ;  /* 0x0000000702037c24 */ /* 0x000fe2000f8e02ff */
[----:B------:R-:W-:-:S04]  /*0130*/  UIMAD UR4, UR4, UR7, URZ ;  /* 0x00000007040472a4 */ /* 0x000fc8000f8e02ff */
[----:B------:R-:W-:-:S04]  /*0140*/  LOP3.LUT R2, RZ, R3, RZ, 0x33, !PT ;  /* 0x00000003ff027212 */ /* 0x000fc800078e33ff */
[----:B------:R-:W-:-:S04]  /*0150*/  VIMNMX.U32 R2, PT, PT, R2, UR4, PT ;  /* 0x0000000402027c48 */ /* 0x000fc8000bfe0000 */
[----:B-1----:R-:W-:Y:S01]  /*0160*/  VIADDMNMX.U32 R2, R2, R3, UR10, PT ;  /* 0x0000000a02027e46 */ /* 0x002fe2000b800003 */
[----:B0-----:R-:W-:Y:S01]  /*0170*/  @!P0 IMAD.WIDE.U32 R4, R0, 0x4, R4 ;  /* 0x0000000400048825 */ /* 0x001fe200078e0004 */
[----:B------:R-:W-:Y:S02]  /*0180*/  VIMNMX.U32 R3, PT, PT, R3, UR10, PT ;  /* 0x0000000a03037c48 */ /* 0x000fe4000bfe0000 */
[----:B------:R-:W-:Y:S02]  /*0190*/  LOP3.LUT R6, RZ, R2, RZ, 0x33, !PT ;  /* 0x00000002ff067212 */ /* 0x000fe400078e33ff */
[----:B--2---:R0:W-:Y:S02]  /*01a0*/  @!P0 STG.E desc[UR8][R4.64], R2 ;  /* 0x0000000204008986 */ /* 0x0041e4000c101908 */
[----:B------:R-:W-:-:S04]  /*01b0*/  VIMNMX.U32 R7, PT, PT, R6, UR4, PT ;  /* 0x0000000406077c48 */ /* 0x000fc8000bfe0000 */
[----:B------:R-:W-:Y:S01]  /*01c0*/  VIADDMNMX.U32 R7, R7, R2, UR10, PT ;  /* 0x0000000a07077e46 */ /* 0x000fe2000b800002 */
[----:B------:R-:W-:Y:S06]  /*01d0*/  @!P0 EXIT ;  /* 0x000000000000894d */ /* 0x000fec0003800000 */
[----:B------:R-:W1:Y:S01]  /*01e0*/  LDCU.U8 UR5, c[0x0][0x380] ;  /* 0x00007000ff0577ac */ /* 0x000e620008000000 */
[----:B------:R-:W-:Y:S01]  /*01f0*/  BSSY.RECONVERGENT B0, `(.L_x_320) ;  /* 0x0000054000007945 */ /* 0x000fe20003800200 */
[----:B------:R-:W-:-:S06]  /*0200*/  UIADD3 UR4, UPT, UPT, UR6, -0x1, URZ ;  /* 0xffffffff06047890 */ /* 0x000fcc000fffe0ff */
[----:B0-----:R-:W-:-:S05]  /*0210*/  LOP3.LUT R4, R0, UR4, RZ, 0xc0, !PT ;  /* 0x0000000400047c12 */ /* 0x001fca000f8ec0ff */
[----:B------:R-:W-:Y:S01]  /*0220*/  IMAD R4, R4, UR7, RZ ;  /* 0x0000000704047c24 */ /* 0x000fe2000f8e02ff */
[----:B-1----:R-:W-:-:S04]  /*0230*/  UPRMT UR5, UR5, 0x8880, URZ ;  /* 0x0000888005057896 */ /* 0x002fc800080000ff */
[----:B------:R-:W-:-:S03]  /*0240*/  VIADDMNMX.U32 R4, R7, -R3, R4, PT ;  /* 0x8000000307047246 */ /* 0x000fc60003800004 */
[----:B------:R-:W-:Y:S02]  /*0250*/  UMOV UR4, UR5 ;  /* 0x0000000500047c82 */ /* 0x000fe40008000000 */
[----:B------:R-:W-:-:S09]  /*0260*/  UISETP.NE.AND UP0, UPT, UR4, URZ, UPT ;  /* 0x000000ff0400728c */ /* 0x000fd2000bf05270 */
[----:B------:R-:W-:Y:S05]  /*0270*/  BRA.U !UP0, `(.L_x_321) ;  /* 0x00000001089c7547 */ /* 0x000fea000b800000 */
[----:B------:R-:W-:Y:S01]  /*0280*/  IMAD.IADD R7, R7, 0x1, -R2 ;  /* 0x0000000107077824 */ /* 0x000fe200078e0a02 */
[----:B------:R-:W-:Y:S01]  /*0290*/  VIADDMNMX.U32 R5, R2, -R3, R4, PT ;  /* 0x8000000302057246 */ /* 0x000fe20003800004 */
[----:B------:R-:W0:Y:S01]  /*02a0*/  LDCU.64 UR10, c[0x0][0x388] ;  /* 0x00007100ff0a77ac */ /* 0x000e220008000a00 */
[----:B------:R-:W-:Y:S02]  /*02b0*/  BSSY.RECONVERGENT B1, `(.L_x_322) ;  /* 0x0000022000017945 */ /* 0x000fe40003800200 */
[----:B------:R-:W-:-:S05]  /*02c0*/  VIMNMX.U32 R6, PT, PT, R4, R7, !PT ;  /* 0x0000000704067248 */ /* 0x000fca0007fe0000 */
[----:B------:R-:W-:-:S05]  /*02d0*/  IMAD.IADD R6, R6, 0x1, -R7 ;  /* 0x0000000106067824 */ /* 0x000fca00078e0a07 */
[----:B------:R-:W-:-:S13]  /*02e0*/  ISETP.GE.U32.AND P0, PT, R6, R5, PT ;  /* 0x000000050600720c */ /* 0x000fda0003f06070 */
[----:B0-----:R-:W-:Y:S05]  /*02f0*/  @P0 BRA `(.L_x_323) ;  /* 0x0000000000740947 */ /* 0x001fea0003800000 */
[----:B------:R-:W0:Y:S01]  /*0300*/  LDCU UR5, c[0x0][0x3b0] ;  /* 0x00007600ff0577ac */ /* 0x000e220008000800 */
[----:B------:R-:W0:Y:S02]  /*0310*/  LDCU.64 UR6, c[0x0][0x3a8] ;  /* 0x00007500ff0677ac */ /* 0x000e240008000a00 */
[----:B0-----:R-:W-:-:S04]  /*0320*/  UIADD3 UR4, UP0, UPT, UR5, UR6, URZ ;  /* 0x0000000605047290 */ /* 0x001fc8000ff1e0ff */
[----:B------:R-:W-:Y:S02]  /*0330*/  ULEA.HI.X.SX32 UR5, UR5, UR7, 0x1, UP0 ;  /* 0x0000000705057291 */ /* 0x000fe400080f0eff */
[----:B------:R-:W-:-:S04]  /*0340*/  IMAD.U32 R8, RZ, RZ, UR4 ;  /* 0x00000004ff087e24 */ /* 0x000fc8000f8e00ff */
[----:B------:R-:W-:-:S07]  /*0350*/  IMAD.U32 R9, RZ, RZ, UR5 ;  /* 0x00000005ff097e24 */ /* 0x000fce000f8e00ff */
.L_x_324:
[----:B------:R-:W-:-:S05]  /*0360*/  IMAD.IADD R7, R5, 0x1, -R6 ;  /* 0x0000000105077824 */ /* 0x000fca00078e0a06 */
[----:B------:R-:W-:-:S04]  /*0370*/  LEA.HI R18, R7, R6, RZ, 0x1f ;  /* 0x0000000607127211 */ /* 0x000fc800078ff8ff */
[-C--:B------:R-:W-:Y:S02]  /*0380*/  LOP3.LUT R7, RZ, R18.reuse, RZ, 0x33, !PT ;  /* 0x00000012ff077212 */ /* 0x080fe400078e33ff */
[----:B------:R-:W-:-:S03]  /*0390*/  IADD3 R11, P1, PT, R3, R18, RZ ;  /* 0x00000012030b7210 */ /* 0x000fc60007f3e0ff */
[----:B------:R-:W-:Y:S02]  /*03a0*/  IMAD.IADD R7, R4, 0x1, R7 ;  /* 0x0000000104077824 */ /* 0x000fe400078e0207 */
[----:B------:R-:W-:Y:S01]  /*03b0*/  IMAD.X R14, RZ, RZ, RZ, P1 ;  /* 0x000000ffff0e7224 */ /* 0x000fe200008e06ff */
[C---:B------:R-:W-:Y:S02]  /*03c0*/  LEA R16, P1, R11.reuse, UR10, 0x2 ;  /* 0x0000000a0b107c11 */ /* 0x040fe4000f8210ff */
[----:B------:R-:W-:Y:S02]  /*03d0*/  IADD3 R7, P0, PT, R2, R7, RZ ;  /* 0x0000000702077210 */ /* 0x000fe40007f1e0ff */
[----:B------:R-:W-:-:S03]  /*03e0*/  LEA.HI.X R17, R11, UR11, R14, 0x2, P1 ;  /* 0x0000000b0b117c11 */ /* 0x000fc600088f140e */
[----:B------:R-:W-:Y:S01]  /*03f0*/  IMAD.X R12, RZ, RZ, RZ, P0 ;  /* 0x000000ffff0c7224 */ /* 0x000fe200000e06ff */
[C---:B------:R-:W-:Y:S01]  /*0400*/  LEA R10, P0, R7.reuse, UR10, 0x2 ;  /* 0x0000000a070a7c11 */ /* 0x040fe2000f8010ff */
[----:B------:R-:W2:Y:S03]  /*0410*/  LDG.E R15, desc[UR8][R16.64] ;  /* 0x00000008100f7981 */ /* 0x000ea6000c1e1900 */
[----:B------:R-:W-:-:S06]  /*0420*/  LEA.HI.X R11, R7, UR11, R12, 0x2, P0 ;  /* 0x0000000b070b7c11 */ /* 0x000fcc00080f140c */
[----:B------:R-:W3:Y:S01]  /*0430*/  LDG.E R11, desc[UR8][R10.64] ;  /* 0x000000080a0b7981 */ /* 0x000ee2000c1e1900 */
[----:B--2---:R-:W-:-:S06]  /*0440*/  IMAD.WIDE R14, R15, 0x10, R8 ;  /* 0x000000100f0e7825 */ /* 0x004fcc00078e0208 */
[----:B------:R-:W2:Y:S01]  /*0450*/  LDG.E R15, desc[UR8][R14.64] ;  /* 0x000000080e0f7981 */ /* 0x000ea2000c1e1900 */
[----:B---3--:R-:W-:-:S06]  /*0460*/  IMAD.WIDE R12, R11, 0x10, R8 ;  /* 0x000000100b0c7825 */ /* 0x008fcc00078e0208 */
[----:B------:R-:W2:Y:S02]  /*0470*/  LDG.E R12, desc[UR8][R12.64] ;  /* 0x000000080c0c7981 */ /* 0x000ea4000c1e1900 */
[----:B--2---:R-:W-:-:S04]  /*0480*/  ISETP.GE.AND P0, PT, R12, R15, PT ;  /* 0x0000000f0c00720c */ /* 0x004fc80003f06270 */
[----:B------:R-:W-:-:S09]  /*0490*/  SEL R5, R18, R5, !P0 ;  /* 0x0000000512057207 */ /* 0x000fd20004000000 */
[----:B------:R-:W-:-:S05]  /*04a0*/  @P0 VIADD R6, R18, 0x1 ;  /* 0x0000000112060836 */ /* 0x000fca0000000000 */
[----:B------:R-:W-:-:S13]  /*04b0*/  ISETP.GE.U32.AND P0, PT, R6, R5, PT ;  /* 0x000000050600720c */ /* 0x000fda0003f06070 */
[----:B------:R-:W-:Y:S05]  /*04c0*/  @!P0 BRA `(.L_x_324) ;  /* 0xfffffffc00a48947 */ /* 0x000fea000383ffff */
.L_x_323:
[----:B------:R-:W-:Y:S05]  /*04d0*/  BSYNC.RECONVERGENT B1 ;  /* 0x0000000000017941 */ /* 0x000fea0003800200 */
.L_x_322:
[----:B------:R-:W-:Y:S05]  /*04e0*/  BRA `(.L_x_325) ;  /* 0x0000000000907947 */ /* 0x000fea0003800000 */
.L_x_321:
[----:B------:R-:W-:Y:S01]  /*04f0*/  IMAD.IADD R7, R7, 0x1, -R2 ;  /* 0x0000000107077824 */ /* 0x000fe200078e0a02 */
[----:B------:R-:W-:Y:S01]  /*0500*/  VIADDMNMX.U32 R5, R2, -R3, R4, PT ;  /* 0x8000000302057246 */ /* 0x000fe20003800004 */
[----:B------:R-:W0:Y:S03]  /*0510*/  LDCU.64 UR10, c[0x0][0x390] ;  /* 0x00007200ff0a77ac */ /* 0x000e260008000a00 */
        /* <DEDUP_REMOVED lines=10> */
.L_x_326:
        /* <DEDUP_REMOVED lines=23> */
.L_x_325:
[----:B------:R-:W-:Y:S05]  /*0730*/  BSYNC.RECONVERGENT B0 ;  /* 0x0000000000007941 */ /* 0x000fea0003800200 */
.L_x_320:
[----:B------:R-:W0:Y:S01]  /*0740*/  LDC.64 R4, c[0x0][0x3a0] ;  /* 0x0000e800ff047b82 */ /* 0x000e220000000a00 */
[----:B------:R-:W-:Y:S02]  /*0750*/  IMAD.IADD R3, R3, 0x1, R6 ;  /* 0x0000000103037824 */ /* 0x000fe400078e0206 */
[----:B0-----:R-:W-:-:S05]  /*0760*/  IMAD.WIDE.U32 R4, R0, 0x4, R4 ;  /* 0x0000000400047825 */ /* 0x001fca00078e0004 */
[----:B------:R-:W-:Y:S01]  /*0770*/  STG.E desc[UR8][R4.64], R3 ;  /* 0x0000000304007986 */ /* 0x000fe2000c101908 */
[----:B------:R-:W-:Y:S05]  /*0780*/  EXIT ;  /* 0x000000000000794d */ /* 0x000fea0003800000 */
.L_x_327:
        /* <DEDUP_REMOVED lines=15> */
.L_x_1115:


//--------------------- .text._ZN3cub18CUB_300001_SM_10006detail10merge_sort30DeviceMergeSortBlockSortKernelINS2_10policy_hubIN6thrust24THRUST_300001_SM_1000_NS6detail15normal_iteratorINS6_10device_ptrIiEEEEE9Policy600ESB_PNS0_8NullTypeESB_SF_j17CompareCandMemberiSE_EEvbT0_T1_T2_T3_T4_PT6_PT7_T5_NS1_7vsmem_tE --------------------------
	.section	.text._ZN3cub18CUB_300001_SM_10006detail10merge_sort30DeviceMergeSortBlockSortKernelINS2_10policy_hubIN6thrust24THRUST_300001_SM_1000_NS6detail15normal_iteratorINS6_10device_ptrIiEEEEE9Policy600ESB_PNS0_8NullTypeESB_SF_j17CompareCandMemberiSE_EEvbT0_T1_T2_T3_T4_PT6_PT7_T5_NS1_7vsmem_tE,"ax",@progbits
	.align	128
        .global         _ZN3cub18CUB_300001_SM_10006detail10merge_sort30DeviceMergeSortBlockSortKernelINS2_10policy_hubIN6thrust24THRUST_300001_SM_1000_NS6detail15normal_iteratorINS6_10device_ptrIiEEEEE9Policy600ESB_PNS0_8NullTypeESB_SF_j17CompareCandMemberiSE_EEvbT0_T1_T2_T3_T4_PT6_PT7_T5_NS1_7vsmem_tE
        .type           _ZN3cub18CUB_300001_SM_10006detail10merge_sort30DeviceMergeSortBlockSortKernelINS2_10policy_hubIN6thrust24THRUST_300001_SM_1000_NS6detail15normal_iteratorINS6_10device_ptrIiEEEEE9Policy600ESB_PNS0_8NullTypeESB_SF_j17CompareCandMemberiSE_EEvbT0_T1_T2_T3_T4_PT6_PT7_T5_NS1_7vsmem_tE,@function
        .size           _ZN3cub18CUB_300001_SM_10006detail10merge_sort30DeviceMergeSortBlockSortKernelINS2_10policy_hubIN6thrust24THRUST_300001_SM_1000_NS6detail15normal_iteratorINS6_10device_ptrIiEEEEE9Policy600ESB_PNS0_8NullTypeESB_SF_j17CompareCandMemberiSE_EEvbT0_T1_T2_T3_T4_PT6_PT7_T5_NS1_7vsmem_tE,(.L_x_1116 - _ZN3cub18CUB_300001_SM_10006detail10merge_sort30DeviceMergeSortBlockSortKernelINS2_10policy_hubIN6thrust24THRUST_300001_SM_1000_NS6detail15normal_iteratorINS6_10device_ptrIiEEEEE9Policy600ESB_PNS0_8NullTypeESB_SF_j17CompareCandMemberiSE_EEvbT0_T1_T2_T3_T4_PT6_PT7_T5_NS1_7vsmem_tE)
        .other          _ZN3cub18CUB_300001_SM_10006detail10merge_sort30DeviceMergeSortBlockSortKernelINS2_10policy_hubIN6thrust24THRUST_300001_SM_1000_NS6detail15normal_iteratorINS6_10device_ptrIiEEEEE9Policy600ESB_PNS0_8NullTypeESB_SF_j17CompareCandMemberiSE_EEvbT0_T1_T2_T3_T4_PT6_PT7_T5_NS1_7vsmem_tE,@"STO_CUDA_ENTRY STV_DEFAULT"
_ZN3cub18CUB_300001_SM_10006detail10merge_sort30DeviceMergeSortBlockSortKernelINS2_10policy_hubIN6thrust24THRUST_300001_SM_1000_NS6detail15normal_iteratorINS6_10device_ptrIiEEEEE9Policy600ESB_PNS0_8NullTypeESB_SF_j17CompareCandMemberiSE_EEvbT0_T1_T2_T3_T4_PT6_PT7_T5_NS1_7vsmem_tE:
.text._ZN3cub18CUB_300001_SM_10006detail10merge_sort30DeviceMergeSortBlockSortKernelINS2_10policy_hubIN6thrust24THRUST_300001_SM_1000_NS6detail15normal_iteratorINS6_10device_ptrIiEEEEE9Policy600ESB_PNS0_8NullTypeESB_SF_j17CompareCandMemberiSE_EEvbT0_T1_T2_T3_T4_PT6_PT7_T5_NS1_7vsmem_tE:
[----:B------:R-:W-:Y:S01]  /*0000*/  LDC R1, c[0x0][0x37c] ;  /* 0x0000df00ff017b82 */ /* 0x000fe20000000800 */
[----:B------:R-:W0:Y:S01]  /*0010*/  S2R R2, SR_CTAID.X ;  /* 0x0000000000027919 */ /* 0x000e220000002500 */
[----:B------:R-:W1:Y:S01]  /*0020*/  LDCU UR4, c[0x0][0x370] ;  /* 0x00006e00ff0477ac */ /* 0x000e620008000800 */
[----:B------:R-:W2:Y:S01]  /*0030*/  LDCU.64 UR8, c[0x0][0x358] ;  /* 0x00006b00ff0877ac */ /* 0x000ea20008000a00 */
[----:B-1----:R-:W-:-:S06]  /*0040*/  UIADD3 UR4, UPT, UPT, UR4, -0x1, URZ ;  /* 0xffffffff04047890 */ /* 0x002fcc000fffe0ff */
[C---:B0-----:R-:W-:Y:S01]  /*0050*/  ISETP.GE.U32.AND P0, PT, R2.reuse, UR4, PT ;  /* 0x0000000402007c0c */ /* 0x041fe2000bf06070 */
[----:B------:R-:W-:-:S12]  /*0060*/  IMAD R2, R2, 0x1100, RZ ;  /* 0x0000110002027824 */ /* 0x000fd800078e02ff */
[----:B--2---:R-:W-:Y:S05]  /*0070*/  @P0 BRA `(.L_x_328) ;  /* 0x00000064002c0947 */ /* 0x004fea0003800000 */
[----:B------:R-:W0:Y:S01]  /*0080*/  S2R R7, SR_TID.X ;  /* 0x0000000000077919 */ /* 0x000e220000002100 */
[----:B------:R-:W1:Y:S01]  /*0090*/  LDCU.64 UR4, c[0x0][0x388] ;  /* 0x00007100ff0477ac */ /* 0x000e620008000a00 */
[----:B------:R-:W-:Y:S01]  /*00a0*/  ACQBULK ;  /* 0x000000000000782e */ /* 0x000fe20000000000 */
[----:B0-----:R-:W-:-:S05]  /*00b0*/  LOP3.LUT R0, R7, 0x3e0, RZ, 0xc0, !PT ;  /* 0x000003e007007812 */ /* 0x001fca00078ec0ff */
[----:B------:R-:W-:-:S05]  /*00c0*/  IMAD R0, R0, 0x11, RZ ;  /* 0x0000001100007824 */ /* 0x000fca00078e02ff */
[----:B------:R-:W-:-:S04]  /*00d0*/  LOP3.LUT R3, R0, 0x1f, R7, 0xf8, !PT ;  /* 0x0000001f00037812 */ /* 0x000fc800078ef807 */
[----:B------:R-:W-:-:S05]  /*00e0*/  IADD3 R3, P0, PT, R2, R3, RZ ;  /* 0x0000000302037210 */ /* 0x000fca0007f1e0ff */
[----:B------:R-:W-:Y:S02]  /*00f0*/  IMAD.X R0, RZ, RZ, RZ, P0 ;  /* 0x000000ffff007224 */ /* 0x000fe400000e06ff */
        /* <DEDUP_REMOVED lines=89> */
[----:B0-----:R-:W-:-:S04]  /*0690*/  IMAD.WIDE R38, R12, 0x10, R16 ;  /* 0x000000100c267825 */ /* 0x001fc800078e0210 */
        /* <DEDUP_REMOVED lines=9> */
[----:B------:R1:W2:Y:S04]  /*0730*/  LDG.E R37, desc[UR8][R24.64] ;  /* 0x0000000818257981 */ /* 0x0002a8000c1e1900 */
[----:B------:R3:W4:Y:S01]  /*0740*/  LDG.E R29, desc[UR8][R18.64] ;  /* 0x00000008121d7981 */ /* 0x000722000c1e1900 */
[----:B0-----:R-:W-:Y:S01]  /*0750*/  IMAD.WIDE R20, R22, 0x10, R16 ;  /* 0x0000001016147825 */ /* 0x001fe200078e0210 */
[----:B------:R-:W-:-:S02]  /*0760*/  ISETP.GE.AND P4, PT, R33, R26, PT ;  /* 0x0000001a2100720c */ /* 0x000fc40003f86270 */
[----:B------:R-:W4:Y:S01]  /*0770*/  LDG.E R26, desc[UR8][R40.64] ;  /* 0x00000008281a7981 */ /* 0x000f22000c1e1900 */
[----:B-1----:R-:W-:-:S03]  /*0780*/  IMAD.WIDE R24, R23, 0x10, R16 ;  /* 0x0000001017187825 */ /* 0x002fc600078e0210 */
[----:B------:R-:W5:Y:S04]  /*0790*/  LDG.E R33, desc[UR8][R42.64] ;  /* 0x000000082a217981 */ /* 0x000f68000c1e1900 */
[----:B------:R0:W5:Y:S04]  /*07a0*/  LDG.E R32, desc[UR8][R20.64] ;  /* 0x0000000814207981 */ /* 0x000168000c1e1900 */
[----:B------:R-:W5:Y:S01]  /*07b0*/  LDG.E R25, desc[UR8][R24.64] ;  /* 0x0000000818197981 */ /* 0x000f62000c1e1900 */
[----:B------:R-:W-:-:S05]  /*07c0*/  SEL R39, R3, R0, !P1 ;  /* 0x0000000003277207 */ /* 0x000fca0004800000 */
[----:B---3--:R-:W-:-:S06]  /*07d0*/  IMAD.WIDE R18, R39, 0x10, R16 ;  /* 0x0000001027127825 */ /* 0x008fcc00078e0210 */
[----:B------:R-:W3:Y:S01]  /*07e0*/  LDG.E R18, desc[UR8][R18.64] ;  /* 0x0000000812127981 */ /* 0x000ee2000c1e1900 */
[----:B--2---:R-:W-:Y:S02]  /*07f0*/  ISETP.GE.AND P0, PT, R36, R37, PT ;  /* 0x000000252400720c */ /* 0x004fe40003f06270 */
[----:B------:R-:W-:Y:S02]  /*0800*/  SEL R37, R35, R34, !P3 ;  /* 0x0000002223257207 */ /* 0x000fe40005800000 */
[----:B------:R-:W-:Y:S02]  /*0810*/  SEL R34, R34, R35, !P3 ;  /* 0x0000002322227207 */ /* 0x000fe40005800000 */
[----:B------:R-:W-:Y:S02]  /*0820*/  SEL R35, R31, R30, !P4 ;  /* 0x0000001e1f237207 */ /* 0x000fe40006000000 */
[----:B------:R-:W-:Y:S01]  /*0830*/  SEL R30, R30, R31, !P4 ;  /* 0x0000001f1e1e7207 */ /* 0x000fe20006000000 */
[----:B0-----:R-:W-:Y:S01]  /*0840*/  IMAD.WIDE R20, R34, 0x10, R16 ;  /* 0x0000001022147825 */ /* 0x001fe200078e0210 */
[----:B----4-:R-:W-:-:S02]  /*0850*/  ISETP.GE.AND P5, PT, R26, R29, PT ;  /* 0x0000001d1a00720c */ /* 0x010fc40003fa6270 */
[----:B------:R-:W-:Y:S01]  /*0860*/  SEL R26, R9, R8, !P2 ;  /* 0x00000008091a7207 */ /* 0x000fe20005000000 */
[--C-:B------:R-:W-:Y:S01]  /*0870*/  IMAD.WIDE R40, R30, 0x10, R16.reuse ;  /* 0x000000101e287825 */ /* 0x100fe200078e0210 */
[----:B-----5:R-:W-:Y:S01]  /*0880*/  ISETP.GE.AND P3, PT, R33, R28, PT ;  /* 0x0000001c2100720c */ /* 0x020fe20003f66270 */
[----:B------:R-:W3:Y:S02]  /*0890*/  LDG.E R21, desc[UR8][R20.64] ;  /* 0x0000000814157981 */ /* 0x000ee4000c1e1900 */
[--C-:B------:R-:W-:Y:S02]  /*08a0*/  IMAD.WIDE R28, R37, 0x10, R16.reuse ;  /* 0x00000010251c7825 */ /* 0x100fe400078e0210 */
[----:B------:R-:W2:Y:S01]  /*08b0*/  LDG.E R41, desc[UR8][R40.64] ;  /* 0x0000000828297981 */ /* 0x000ea2000c1e1900 */
[----:B------:R-:W-:Y:S01]  /*08c0*/  ISETP.GE.AND P4, PT, R32, R25, PT ;  /* 0x000000192000720c */ /* 0x000fe20003f86270 */
[--C-:B------:R-:W-:Y:S02]  /*08d0*/  IMAD.WIDE R24, R35, 0x10, R16.reuse ;  /* 0x0000001023187825 */ /* 0x100fe400078e0210 */
[----:B------:R0:W2:Y:S02]  /*08e0*/  LDG.E R28, desc[UR8][R28.64] ;  /* 0x000000081c1c7981 */ /* 0x0000a4000c1e1900 */
[----:B------:R-:W-:-:S02]  /*08f0*/  IMAD.WIDE R32, R26, 0x10, R16 ;  /* 0x000000101a207825 */ /* 0x000fc400078e0210 */
[----:B------:R-:W4:Y:S04]  /*0900*/  LDG.E R24, desc[UR8][R24.64] ;  /* 0x0000000818187981 */ /* 0x000f28000c1e1900 */
[----:B------:R-:W4:Y:S01]  /*0910*/  LDG.E R33, desc[UR8][R32.64] ;  /* 0x0000000820217981 */ /* 0x000f22000c1e1900 */
[----:B0-----:R-:W-:Y:S02]  /*0920*/  SEL R29, R12, R13, !P3 ;  /* 0x0000000d0c1d7207 */ /* 0x001fe40005800000 */
[----:B------:R-:W-:Y:S02]  /*0930*/  SEL R36, R13, R12, !P3 ;  /* 0x0000000c0d247207 */ /* 0x000fe40005800000 */
[----:B------:R-:W-:Y:S02]  /*0940*/  SEL R31, R10, R11, !P0 ;  /* 0x0000000b0a1f7207 */ /* 0x000fe40004000000 */
[----:B------:R-:W-:-:S02]  /*0950*/  SEL R19, R8, R9, !P2 ;  /* 0x0000000908137207 */ /* 0x000fc40005000000 */
[----:B------:R-:W-:Y:S01]  /*0960*/  SEL R20, R11, R10, !P0 ;  /* 0x0000000a0b147207 */ /* 0x000fe20004000000 */
[----:B------:R-:W-:-:S04]  /*0970*/  IMAD.WIDE R12, R31, 0x10, R16 ;  /* 0x000000101f0c7825 */ /* 0x000fc800078e0210 */
[--C-:B------:R-:W-:Y:S02]  /*0980*/  IMAD.WIDE R8, R19, 0x10, R16.reuse ;  /* 0x0000001013087825 */ /* 0x100fe400078e0210 */
[----:B------:R-:W5:Y:S02]  /*0990*/  LDG.E R12, desc[UR8][R12.64] ;  /* 0x000000080c0c7981 */ /* 0x000f64000c1e1900 */
[----:B------:R-:W-:Y:S02]  /*09a0*/  IMAD.WIDE R10, R20, 0x10, R16 ;  /* 0x00000010140a7825 */ /* 0x000fe400078e0210 */
[----:B------:R-:W5:Y:S04]  /*09b0*/  LDG.E R8, desc[UR8][R8.64] ;  /* 0x0000000808087981 */ /* 0x000f68000c1e1900 */
[----:B------:R-:W5:Y:S01]  /*09c0*/  LDG.E R11, desc[UR8][R10.64] ;  /* 0x000000080a0b7981 */ /* 0x000f62000c1e1900 */
[----:B---3--:R-:W-:-:S02]  /*09d0*/  ISETP.GE.AND P3, PT, R21, R18, PT ;  /* 0x000000121500720c */ /* 0x008fc40003f66270 */
[----:B------:R-:W-:Y:S02]  /*09e0*/  SEL R18, R15, R14, !P5 ;  /* 0x0000000e0f127207 */ /* 0x000fe40006800000 */
[----:B--2---:R-:W-:Y:S01]  /*09f0*/  ISETP.GE.AND P2, PT, R41, R28, PT ;  /* 0x0000001c2900720c */ /* 0x004fe20003f46270 */
[----:B------:R-:W-:-:S06]  /*0a00*/  IMAD.WIDE R40, R36, 0x10, R16 ;  /* 0x0000001024287825 */ /* 0x000fcc00078e0210 */
        /* <DEDUP_REMOVED lines=14> */
[----:B------:R0:W4:Y:S02]  /*0af0*/  LDG.E R23, desc[UR8][R22.64] ;  /* 0x0000000816177981 */ /* 0x000124000c1e1900 */
        /* <DEDUP_REMOVED lines=17> */
[----:B0-----:R-:W-:Y:S02]  /*0c10*/  SEL R22, R26, R35, !P0 ;  /* 0x000000231a167207 */ /* 0x001fe40004000000 */
[----:B------:R-:W-:Y:S02]  /*0c20*/  SEL R35, R35, R26, !P0 ;  /* 0x0000001a23237207 */ /* 0x000fe40004000000 */
[----:B------:R-:W-:Y:S02]  /*0c30*/  SEL R26, R20, R19, !P1 ;  /* 0x00000013141a7207 */ /* 0x000fe40004800000 */
[----:B------:R-:W-:Y:S02]  /*0c40*/  SEL R37, R37, R30, !P2 ;  /* 0x0000001e25257207 */ /* 0x000fe40005000000 */
[----:B------:R-:W-:Y:S02]  /*0c50*/  SEL R19, R19, R20, !P1 ;  /* 0x0000001413137207 */ /* 0x000fe40004800000 */
[----:B------:R-:W-:-:S02]  /*0c60*/  SEL R20, R36, R31, !P5 ;  /* 0x0000001f24147207 */ /* 0x000fc40006800000 */
[----:B-----5:R-:W-:Y:S01]  /*0c70*/  ISETP.GE.AND P3, PT, R11, R8, PT ;  /* 0x000000080b00720c */ /* 0x020fe20003f66270 */
[----:B------:R-:W-:-:S04]  /*0c80*/  IMAD.WIDE R8, R37, 0x10, R16 ;  /* 0x0000001025087825 */ /* 0x000fc800078e0210 */
[--C-:B------:R-:W-:Y:S02]  /*0c90*/  IMAD.WIDE R10, R22, 0x10, R16.reuse ;  /* 0x00000010160a7825 */ /* 0x100fe400078e0210 */
[----:B------:R-:W5:Y:S04]  /*0ca0*/  LDG.E R8, desc[UR8][R8.64] ;  /* 0x0000000808087981 */ /* 0x000f68000c1e1900 */
[----:B------:R0:W5:Y:S02]  /*0cb0*/  LDG.E R11, desc[UR8][R10.64] ;  /* 0x000000080a0b7981 */ /* 0x000164000c1e1900 */
[----:B0-----:R-:W-:Y:S02]  /*0cc0*/  SEL R10, R18, R29, !P4 ;  /* 0x0000001d120a7207 */ /* 0x001fe40006000000 */
[----:B----4-:R-:W-:Y:S01]  /*0cd0*/  ISETP.GE.AND P2, PT, R12, R23, PT ;  /* 0x000000170c00720c */ /* 0x010fe20003f46270 */
[----:B------:R-:W-:Y:S01]  /*0ce0*/  IMAD.WIDE R12, R35, 0x10, R16 ;  /* 0x00000010230c7825 */ /* 0x000fe200078e0210 */
[----:B------:R-:W-:-:S03]  /*0cf0*/  SEL R23, R31, R36, !P5 ;  /* 0x000000241f177207 */ /* 0x000fc60006800000 */
[--C-:B------:R-:W-:Y:S02]  /*0d00*/  IMAD.WIDE R30, R19, 0x10, R16.reuse ;  /* 0x00000010131e7825 */ /* 0x100fe400078e0210 */
[----:B------:R-:W4:Y:S04]  /*0d10*/  LDG.E R12, desc[UR8][R12.64] ;  /* 0x000000080c0c7981 */ /* 0x000f28000c1e1900 */
[----:B------:R0:W4:Y:S01]  /*0d20*/  LDG.E R30, desc[UR8][R30.64] ;  /* 0x000000081e1e7981 */ /* 0x000122000c1e1900 */
[----:B--2---:R-:W-:Y:S01]  /*0d30*/  ISETP.GE.AND P0, PT, R33, R24, PT ;  /* 0x000000182100720c */ /* 0x004fe20003f06270 */
[----:B------:R-:W-:-:S04]  /*0d40*/  IMAD.WIDE R24, R26, 0x10, R16 ;  /* 0x000000101a187825 */ /* 0x000fc800078e0210 */
[--C-:B------:R-:W-:Y:S02]  /*0d50*/  IMAD.WIDE R32, R20, 0x10, R16.reuse ;  /* 0x0000001014207825 */ /* 0x100fe400078e0210 */
[----:B------:R-:W4:Y:S04]  /*0d60*/  LDG.E R25, desc[UR8][R24.64] ;  /* 0x0000000818197981 */ /* 0x000f28000c1e1900 */
        /* <DEDUP_REMOVED lines=15> */
[----:B------:R-:W-:Y:S01]  /*0e60*/  IMAD.WIDE R12, R18, 0x10, R16 ;  /* 0x00000010120c7825 */ /* 0x000fe200078e0210 */
[----:B--2---:R-:W-:Y:S02]  /*0e70*/  ISETP.GE.AND P3, PT, R33, R30, PT ;  /* 0x0000001e2100720c */ /* 0x004fe40003f66270 */
[----:B------:R-:W-:-:S03]  /*0e80*/  SEL R30, R3, R28, !P0 ;  /* 0x0000001c031e7207 */ /* 0x000fc60004000000 */
[----:B------:R-:W5:Y:S01]  /*0e90*/  LDG.E R12, desc[UR8][R12.64] ;  /* 0x000000080c0c7981 */ /* 0x000f62000c1e1900 */
[----:B------:R-:W-:-:S04]  /*0ea0*/  IMAD.WIDE R24, R31, 0x10, R16 ;  /* 0x000000101f187825 */ /* 0x000fc800078e0210 */
[--C-:B0-----:R-:W-:Y:S02]  /*0eb0*/  IMAD.WIDE R8, R30, 0x10, R16.reuse ;  /* 0x000000101e087825 */ /* 0x101fe400078e0210 */
[----:B------:R-:W2:Y:S01]  /*0ec0*/  LDG.E R24, desc[UR8][R24.64] ;  /* 0x0000000818187981 */ /* 0x000ea2000c1e1900 */
[----:B---3--:R-:W-:Y:S01]  /*0ed0*/  ISETP.GE.AND P4, PT, R40, R39, PT ;  /* 0x000000272800720c */ /* 0x008fe20003f86270 */
[--C-:B------:R-:W-:Y:S02]  /*0ee0*/  IMAD.WIDE R40, R15, 0x10, R16.reuse ;  /* 0x000000100f287825 */ /* 0x100fe400078e0210 */
[----:B------:R-:W2:Y:S02]  /*0ef0*/  LDG.E R9, desc[UR8][R8.64] ;  /* 0x0000000808097981 */ /* 0x000ea4000c1e1900 */
[----:B------:R-:W-:Y:S02]  /*0f00*/  IMAD.WIDE R38, R0, 0x10, R16 ;  /* 0x0000001000267825 */ /* 0x000fe400078e0210 */
[----:B------:R0:W3:Y:S04]  /*0f10*/  LDG.E R32, desc[UR8][R40.64] ;  /* 0x0000000828207981 */ /* 0x0000e8000c1e1900 */
[----:B------:R-:W3:Y:S01]  /*0f20*/  LDG.E R33, desc[UR8][R38.64] ;  /* 0x0000000826217981 */ /* 0x000ee2000c1e1900 */
[----:B------:R-:W-:-:S02]  /*0f30*/  SEL R21, R21, R34, !P5 ;  /* 0x0000002215157207 */ /* 0x000fc40006800000 */
[----:B------:R-:W-:-:S03]  /*0f40*/  SEL R36, R20, R19, !P3 ;  /* 0x0000001314247207 */ /* 0x000fc60005800000 */
[--C-:B------:R-:W-:Y:S01]  /*0f50*/  IMAD.WIDE R42, R21, 0x10, R16.reuse ;  /* 0x00000010152a7825 */ /* 0x100fe200078e0210 */
[----:B-----5:R-:W-:Y:S02]  /*0f60*/  ISETP.GE.AND P5, PT, R12, R11, PT ;  /* 0x0000000b0c00720c */ /* 0x020fe40003fa6270 */
[----:B------:R-:W-:Y:S02]  /*0f70*/  SEL R11, R37, R22, !P1 ;  /* 0x00000016250b7207 */ /* 0x000fe40004800000 */
[----:B------:R-:W-:Y:S02]  /*0f80*/  SEL R22, R22, R37, !P1 ;  /* 0x0000002516167207 */ /* 0x000fe40004800000 */
[----:B------:R-:W-:Y:S02]  /*0f90*/  SEL R37, R35, R26, !P6 ;  /* 0x0000001a23257207 */ /* 0x000fe40007000000 */
[----:B------:R-:W-:Y:S01]  /*0fa0*/  SEL R26, R26, R35, !P6 ;  /* 0x000000231a1a7207 */ /* 0x000fe20007000000 */
[----:B0-----:R-:W-:Y:S01]  /*0fb0*/  IMAD.WIDE R40, R22, 0x10, R16 ;  /* 0x0000001016287825 */ /* 0x001fe200078e0210 */
[----:B--2---:R-:W-:-:S03]  /*0fc0*/  ISETP.GE.AND P1, PT, R24, R9, PT ;  /* 0x000000091800720c */ /* 0x004fc60003f26270 */
[----:B------:R-:W-:-:S04]  /*0fd0*/  IMAD.WIDE R8, R11, 0x10, R16 ;  /* 0x000000100b087825 */ /* 0x000fc800078e0210 */
[--C-:B------:R-:W-:Y:S01]  /*0fe0*/  IMAD.WIDE R12, R26, 0x10, R16.reuse ;  /* 0x000000101a0c7825 */ /* 0x100fe200078e0210 */
[----:B---3--:R-:W-:Y:S01]  /*0ff0*/  ISETP.GE.AND P6, PT, R33, R32, PT ;  /* 0x000000202100720c */ /* 0x008fe20003fc6270 */
[----:B------:R-:W2:Y:S02]  /*1000*/  LDG.E R8, desc[UR8][R8.64] ;  /* 0x0000000808087981 */ /* 0x000ea4000c1e1900 */
[--C-:B------:R-:W-:Y:S02]  /*1010*/  IMAD.WIDE R34, R36, 0x10, R16.reuse ;  /* 0x0000001024227825 */ /* 0x100fe400078e0210 */
[----:B------:R-:W3:Y:S02]  /*1020*/  LDG.E R32, desc[UR8][R42.64] ;  /* 0x000000082a207981 */ /* 0x000ee4000c1e1900 */
[----:B------:R-:W-:Y:S02]  /*1030*/  IMAD.WIDE R24, R37, 0x10, R16 ;  /* 0x0000001025187825 */ /* 0x000fe400078e0210 */
[----:B------:R0:W3:Y:S04]  /*1040*/  LDG.E R33, desc[UR8][R40.64] ;  /* 0x0000000828217981 */ /* 0x0000e8000c1e1900 */
[----:B------:R1:W2:Y:S04]  /*1050*/  LDG.E R39, desc[UR8][R12.64] ;  /* 0x000000080c277981 */ /* 0x0002a8000c1e1900 */
[----:B------:R-:W4:Y:S04]  /*1060*/  LDG.E R34, desc[UR8][R34.64] ;  /* 0x0000000822227981 */ /* 0x000f28000c1e1900 */
[----:B------:R-:W4:Y:S01]  /*1070*/  LDG.E R25, desc[UR8][R24.64] ;  /* 0x0000000818197981 */ /* 0x000f22000c1e1900 */
[----:B0-----:R-:W-:-:S02]  /*1080*/  SEL R41, R19, R20, !P3 ;  /* 0x0000001413297207 */ /* 0x001fc40005800000 */
[----:B------:R-:W-:Y:S02]  /*1090*/  SEL R19, R23, R10, !P4 ;  /* 0x0000000a17137207 */ /* 0x000fe40006000000 */
[----:B------:R-:W-:Y:S02]  /*10a0*/  SEL R10, R10, R23, !P4 ;  /* 0x000000170a0a7207 */ /* 0x000fe40006000000 */
[----:B------:R-:W-:Y:S02]  /*10b0*/  SEL R23, R29, R18, !P5 ;  /* 0x000000121d177207 */ /* 0x000fe40006800000 */
[----:B------:R-:W-:Y:S02]  /*10c0*/  SEL R18, R18, R29, !P5 ;  /* 0x0000001d12127207 */ /* 0x000fe40006800000 */
[----:B------:R-:W-:Y:S02]  /*10d0*/  SEL R27, R14, R27, !P2 ;  /* 0x0000001b0e1b7207 */ /* 0x000fe40005000000 */
[----:B------:R-:W-:Y:S01]  /*10e0*/  SEL R20, R15, R0, !P6 ;  /* 0x000000000f147207 */ /* 0x000fe20007000000 */
[----:B-1----:R-:W-:Y:S01]  /*10f0*/  IMAD.WIDE R12, R41, 0x10, R16 ;  /* 0x00000010290c7825 */ /* 0x002fe200078e0210 */
[----:B------:R-:W-:-:S03]  /*1100*/  SEL R0, R0, R15, !P6 ;  /* 0x0000000f00007207 */ /* 0x000fc60007000000 */
[--C-:B------:R-:W-:Y:S02]  /*1110*/  IMAD.WIDE R14, R10, 0x10, R16.reuse ;  /* 0x000000100a0e7825 */ /* 0x100fe400078e0210 */
[----:B------:R-:W5:Y:S04]  /*1120*/  LDG.E R12, desc[UR8][R12.64] ;  /* 0x000000080c0c7981 */ /* 0x000f68000c1e1900 */
[----:B------:R-:W5:Y:S01]  /*1130*/  LDG.E R15, desc[UR8][R14.64] ;  /* 0x000000080e0f7981 */ /* 0x000f62000c1e1900 */
[----:B---3--:R-:W-:Y:S01]  /*1140*/  ISETP.GE.AND P2, PT, R33, R32, PT ;  /* 0x000000202100720c */ /* 0x008fe20003f46270 */
[----:B------:R-:W-:Y:S01]  /*1150*/  IMAD.WIDE R32, R18, 0x10, R16 ;  /* 0x0000001012207825 */ /* 0x000fe200078e0210 */
[----:B--2---:R-:W-:-:S03]  /*1160*/  ISETP.GE.AND P5, PT, R39, R8, PT ;  /* 0x000000082700720c */ /* 0x004fc60003fa6270 */
        /* <DEDUP_REMOVED lines=12> */
[----:B-----5:R-:W-:Y:S01]  /*1230*/  ISETP.GE.AND P3, PT, R15, R12, PT ;  /* 0x0000000c0f00720c */ /* 0x020fe20003f66270 */
[----:B------:R-:W-:Y:S01]  /*1240*/  IMAD.WIDE R12, R28, 0x10, R16 ;  /* 0x000000101c0c7825 */ /* 0x000fe200078e0210 */
[----:B------:R-:W-:-:S03]  /*1250*/  SEL R21, R21, R22, !P2 ;  /* 0x0000001615157207 */ /* 0x000fc60005000000 */
[--C-:B------:R-:W-:Y:S02]  /*1260*/  IMAD.WIDE R42, R27, 0x10, R16.reuse ;  /* 0x000000101b2a7825 */ /* 0x100fe400078e0210 */
[----:B------:R0:W4:Y:S02]  /*1270*/  LDG.E R13, desc[UR8][R12.64] ;  /* 0x000000080c0d7981 */ /* 0x000124000c1e1900 */
[--C-:B------:R-:W-:Y:S01]  /*1280*/  IMAD.WIDE R38, R20, 0x10, R16.reuse ;  /* 0x0000001014267825 */ /* 0x100fe200078e0210 */
[----:B------:R-:W-:Y:S01]  /*1290*/  SEL R22, R26, R11, !P5 ;  /* 0x0000000b1a167207 */ /* 0x000fe20006800000 */
[----:B------:R-:W5:Y:S02]  /*12a0*/  LDG.E R42, desc[UR8][R42.64] ;  /* 0x000000082a2a7981 */ /* 0x000f64000c1e1900 */
[--C-:B------:R-:W-:Y:S02]  /*12b0*/  IMAD.WIDE R14, R31, 0x10, R16.reuse ;  /* 0x000000101f0e7825 */ /* 0x100fe400078e0210 */
[----:B------:R-:W5:Y:S04]  /*12c0*/  LDG.E R39, desc[UR8][R38.64] ;  /* 0x0000000826277981 */ /* 0x000f68000c1e1900 */
[----:B------:R-:W4:Y:S01]  /*12d0*/  LDG.E R14, desc[UR8][R14.64] ;  /* 0x000000080e0e7981 */ /* 0x000f22000c1e1900 */
[----:B--2---:R-:W-:Y:S01]  /*12e0*/  ISETP.GE.AND P0, PT, R33, R8, PT ;  /* 0x000000082100720c */ /* 0x004fe20003f06270 */
[----:B------:R-:W-:-:S06]  /*12f0*/  IMAD.WIDE R8, R3, 0x10, R16 ;  /* 0x0000001003087825 */ /* 0x000fcc00078e0210 */
[----:B------:R-:W4:Y:S01]  /*1300*/  LDG.E R8, desc[UR8][R8.64] ;  /* 0x0000000808087981 */ /* 0x000f22000c1e1900 */
[----:B---3--:R-:W-:Y:S01]  /*1310*/  ISETP.GE.AND P1, PT, R35, R24, PT ;  /* 0x000000182300720c */ /* 0x008fe20003f26270 */
[----:B------:R-:W-:-:S04]  /*1320*/  IMAD.WIDE R24, R30, 0x10, R16 ;  /* 0x000000101e187825 */ /* 0x000fc800078e0210 */
[--C-:B------:R-:W-:Y:S02]  /*1330*/  IMAD.WIDE R32, R21, 0x10, R16.reuse ;  /* 0x0000001015207825 */ /* 0x100fe400078e0210 */
[----:B------:R-:W2:Y:S02]  /*1340*/  LDG.E R25, desc[UR8][R24.64] ;  /* 0x0000000818197981 */ /* 0x000ea4000c1e1900 */
[----:B------:R-:W-:Y:S02]  /*1350*/  IMAD.WIDE R34, R22, 0x10, R16 ;  /* 0x0000001016227825 */ /* 0x000fe400078e0210 */
[----:B------:R-:W3:Y:S04]  /*1360*/  LDG.E R32, desc[UR8][R32.64] ;  /* 0x0000000820207981 */ /* 0x000ee8000c1e1900 */
[----:B------:R-:W3:Y:S01]  /*1370*/  LDG.E R35, desc[UR8][R34.64] ;  /* 0x0000000822237981 */ /* 0x000ee2000c1e1900 */
[----:B------:R-:W-:-:S02]  /*1380*/  SEL R11, R11, R26, !P5 ;  /* 0x0000001a0b0b7207 */ /* 0x000fc40006800000 */
[----:B0-----:R-:W-:Y:S02]  /*1390*/  SEL R12, R36, R37, !P4 ;  /* 0x00000025240c7207 */ /* 0x001fe40006000000 */
[----:B------:R-:W-:Y:S02]  /*13a0*/  SEL R36, R37, R36, !P4 ;  /* 0x0000002425247207 */ /* 0x000fe40006000000 */
[----:B------:R-:W-:Y:S02]  /*13b0*/  SEL R29, R19, R18, !P0 ;  /* 0x00000012131d7207 */ /* 0x000fe40004000000 */
[----:B------:R-:W-:Y:S02]  /*13c0*/  SEL R26, R0, R23, !P1 ;  /* 0x00000017001a7207 */ /* 0x000fe40004800000 */
[----:B-----5:R-:W-:Y:S01]  /*13d0*/  ISETP.GE.AND P2, PT, R42, R39, PT ;  /* 0x000000272a00720c */ /* 0x020fe20003f46270 */
[----:B------:R-:W-:-:S04]  /*13e0*/  IMAD.WIDE R42, R12, 0x10, R16 ;  /* 0x000000100c2a7825 */ /* 0x000fc800078e0210 */
[----:B------:R-:W-:Y:S02]  /*13f0*/  IMAD.WIDE R38, R11, 0x10, R16 ;  /* 0x000000100b267825 */ /* 0x000fe400078e0210 */
[----:B------:R-:W5:Y:S04]  /*1400*/  LDG.E R42, desc[UR8][R42.64] ;  /* 0x000000082a2a7981 */ /* 0x000f68000c1e1900 */
[----:B------:R-:W5:Y:S01]  /*1410*/  LDG.E R39, desc[UR8][R38.64] ;  /* 0x0000000826277981 */ /* 0x000f62000c1e1900 */
[----:B----4-:R-:W-:Y:S02]  /*1420*/  ISETP.GE.AND P5, PT, R13, R8, PT ;  /* 0x000000080d00720c */ /* 0x010fe40003fa6270 */
[----:B------:R-:W-:Y:S02]  /*1430*/  SEL R13, R10, R41, !P3 ;  /* 0x000000290a0d7207 */ /* 0x000fe40005800000 */
[----:B------:R-:W-:-:S02]  /*1440*/  SEL R41, R41, R10, !P3 ;  /* 0x0000000a29297207 */ /* 0x000fc40005800000 */
[----:B------:R-:W-:-:S05]  /*1450*/  SEL R10, R18, R19, !P0 ;  /* 0x00000013120a7207 */ /* 0x000fca0004000000 */
[----:B------:R-:W-:Y:S01]  /*1460*/  IMAD.WIDE R18, R10, 0x10, R16 ;  /* 0x000000100a127825 */ /* 0x000fe200078e0210 */
[----:B--2---:R-:W-:-:S03]  /*1470*/  ISETP.GE.AND P4, PT, R25, R14, PT ;  /* 0x0000000e1900720c */ /* 0x004fc60003f86270 */
[----:B------:R-:W-:Y:S02]  /*1480*/  IMAD.WIDE R24, R41, 0x10, R16 ;  /* 0x0000001029187825 */ /* 0x000fe400078e0210 */
[----:B------:R-:W2:Y:S01]  /*1490*/  LDG.E R19, desc[UR8][R18.64] ;  /* 0x0000000812137981 */ /* 0x000ea2000c1e1900 */
[----:B---3--:R-:W-:-:S03]  /*14a0*/  ISETP.GE.AND P6, PT, R35, R32, PT ;  /* 0x000000202300720c */ /* 0x008fc60003fc6270 */
[----:B------:R0:W2:Y:S01]  /*14b0*/  LDG.E R24, desc[UR8][R24.64] ;  /* 0x0000000818187981 */ /* 0x0000a2000c1e1900 */
[----:B------:R-:W-:-:S04]  /*14c0*/  IMAD.WIDE R32, R29, 0x10, R16 ;  /* 0x000000101d207825 */ /* 0x000fc800078e0210 */
[--C-:B------:R-:W-:Y:S02]  /*14d0*/  IMAD.WIDE R34, R26, 0x10, R16.reuse ;  /* 0x000000101a227825 */ /* 0x100fe400078e0210 */
[----:B------:R-:W3:Y:S02]  /*14e0*/  LDG.E R32, desc[UR8][R32.64] ;  /* 0x0000000820207981 */ /* 0x000ee4000c1e1900 */
[--C-:B------:R-:W-:Y:S02]  /*14f0*/  IMAD.WIDE R8, R36, 0x10, R16.reuse ;  /* 0x0000001024087825 */ /* 0x100fe400078e0210 */
[----:B------:R1:W3:Y:S02]  /*1500*/  LDG.E R35, desc[UR8][R34.64] ;  /* 0x0000000822237981 */ /* 0x0002e4000c1e1900 */
[----:B------:R-:W-:Y:S02]  /*1510*/  IMAD.WIDE R14, R13, 0x10, R16 ;  /* 0x000000100d0e7825 */ /* 0x000fe400078e0210 */
[----:B------:R-:W4:Y:S04]  /*1520*/  LDG.E R8, desc[UR8][R8.64] ;  /* 0x0000000808087981 */ /* 0x000f28000c1e1900 */
[----:B------:R-:W4:Y:S01]  /*1530*/  LDG.E R15, desc[UR8][R14.64] ;  /* 0x000000080e0f7981 */ /* 0x000f22000c1e1900 */
[----:B0-----:R-:W-:-:S02]  /*1540*/  SEL R25, R3, R28, !P5 ;  /* 0x0000001c03197207 */ /* 0x001fc40006800000 */
[----:B------:R-:W-:Y:S02]  /*1550*/  SEL R37, R31, R30, !P4 ;  /* 0x0000001e1f257207 */ /* 0x000fe40006000000 */
[----:B-----5:R-:W-:Y:S02]  /*1560*/  ISETP.GE.AND P3, PT, R42, R39, PT ;  /* 0x000000272a00720c */ /* 0x020fe40003f66270 */
[----:B------:R-:W-:Y:S02]  /*1570*/  SEL R30, R30, R31, !P4 ;  /* 0x0000001f1e1e7207 */ /* 0x000fe40006000000 */
[----:B------:R-:W-:Y:S02]  /*1580*/  SEL R23, R23, R0, !P1 ;  /* 0x0000000017177207 */ /* 0x000fe40004800000 */
[----:B------:R-:W-:Y:S01]  /*1590*/  SEL R0, R27, R20, !P2 ;  /* 0x000000141b007207 */ /* 0x000fe20005000000 */
[----:B------:R-:W-:Y:S01]  /*15a0*/  IMAD.WIDE R44, R30, 0x10, R16 ;  /* 0x000000101e2c7825 */ /* 0x000fe200078e0210 */
[----:B------:R-:W-:-:S02]  /*15b0*/  SEL R31, R21, R22, !P6 ;  /* 0x00000016151f7207 */ /* 0x000fc40007000000 */
[----:B-1----:R-:W-:Y:S02]  /*15c0*/  SEL R34, R12, R11, !P3 ;  /* 0x0000000b0c227207 */ /* 0x002fe40005800000 */
[----:B------:R-:W-:Y:S01]  /*15d0*/  SEL R22, R22, R21, !P6 ;  /* 0x0000001516167207 */ /* 0x000fe20007000000 */
[----:B------:R-:W-:-:S04]  /*15e0*/  IMAD.WIDE R42, R0, 0x10, R16 ;  /* 0x00000010002a7825 */ /* 0x000fc800078e0210 */
[--C-:B------:R-:W-:Y:S02]  /*15f0*/  IMAD.WIDE R38, R23, 0x10, R16.reuse ;  /* 0x0000001017267825 */ /* 0x100fe400078e0210 */
[----:B------:R-:W5:Y:S04]  /*1600*/  LDG.E R42, desc[UR8][R42.64] ;  /* 0x000000082a2a7981 */ /* 0x000f68000c1e1900 */
[----:B------:R-:W5:Y:S01]  /*1610*/  LDG.E R39, desc[UR8][R38.64] ;  /* 0x0000000826277981 */ /* 0x000f62000c1e1900 */
[----:B--2---:R-:W-:Y:S01]  /*1620*/  ISETP.GE.AND P1, PT, R19, R24, PT ;  /* 0x000000181300720c */ /* 0x004fe20003f26270 */
[--C-:B------:R-:W-:Y:S02]  /*1630*/  IMAD.WIDE R18, R25, 0x10, R16.reuse ;  /* 0x0000001019127825 */ /* 0x100fe400078e0210 */
[----:B------:R-:W2:Y:S04]  /*1640*/  LDG.E R24, desc[UR8][R44.64] ;  /* 0x000000082c187981 */ /* 0x000ea8000c1e1900 */
[----:B------:R0:W2:Y:S01]  /*1650*/  LDG.E R21, desc[UR8][R18.64] ;  /* 0x0000000812157981 */ /* 0x0000a2000c1e1900 */
[----:B---3--:R-:W-:Y:S01]  /*1660*/  ISETP.GE.AND P6, PT, R35, R32, PT ;  /* 0x000000202300720c */ /* 0x008fe20003fc6270 */
[----:B------:R-:W-:-:S04]  /*1670*/  IMAD.WIDE R32, R34, 0x10, R16 ;  /* 0x0000001022207825 */ /* 0x000fc800078e0210 */
[--C-:B0-----:R-:W-:Y:S02]  /*1680*/  IMAD.WIDE R18, R31, 0x10, R16.reuse ;  /* 0x000000101f127825 */ /* 0x101fe400078e0210 */
[----:B------:R-:W3:Y:S01]  /*1690*/  LDG.E R32, desc[UR8][R32.64] ;  /* 0x0000000820207981 */ /* 0x000ee2000c1e1900 */
[----:B----4-:R-:W-:Y:S01]  /*16a0*/  ISETP.GE.AND P0, PT, R15, R8, PT ;  /* 0x000000080f00720c */ /* 0x010fe20003f06270 */
[--C-:B------:R-:W-:Y:S02]  /*16b0*/  IMAD.WIDE R8, R37, 0x10, R16.reuse ;  /* 0x0000001025087825 */ /* 0x100fe400078e0210 */
[----:B------:R-:W3:Y:S02]  /*16c0*/  LDG.E R19, desc[UR8][R18.64] ;  /* 0x0000000812137981 */ /* 0x000ee4000c1e1900 */
[----:B------:R-:W-:Y:S02]  /*16d0*/  IMAD.WIDE R14, R22, 0x10, R16 ;  /* 0x00000010160e7825 */ /* 0x000fe400078e0210 */
[----:B------:R-:W4:Y:S04]  /*16e0*/  LDG.E R8, desc[UR8][R8.64] ;  /* 0x0000000808087981 */ /* 0x000f28000c1e1900 */
[----:B------:R-:W4:Y:S01]  /*16f0*/  LDG.E R15, desc[UR8][R14.64] ;  /* 0x000000080e0f7981 */ /* 0x000f22000c1e1900 */
[----:B------:R-:W-:-:S02]  /*1700*/  SEL R35, R11, R12, !P3 ;  /* 0x0000000c0b237207 */ /* 0x000fc40005800000 */
[----:B-----5:R-:W-:-:S03]  /*1710*/  ISETP.GE.AND P4, PT, R42, R39, PT ;  /* 0x000000272a00720c */ /* 0x020fc60003f86270 */
[----:B------:R-:W-:Y:S01]  /*1720*/  IMAD.WIDE R42, R35, 0x10, R16 ;  /* 0x00000010232a7825 */ /* 0x000fe200078e0210 */
[----:B------:R-:W-:-:S04]  /*1730*/  SEL R39, R41, R10, !P1 ;  /* 0x0000000a29277207 */ /* 0x000fc80004800000 */
[----:B------:R-:W5:Y:S01]  /*1740*/  LDG.E R14, desc[UR8][R42.64] ;  /* 0x000000082a0e7981 */ /* 0x000f62000c1e1900 */
[----:B--2---:R-:W-:Y:S02]  /*1750*/  ISETP.GE.AND P3, PT, R24, R21, PT ;  /* 0x000000151800720c */ /* 0x004fe40003f66270 */
[----:B------:R-:W-:Y:S02]  /*1760*/  SEL R21, R36, R13, !P0 ;  /* 0x0000000d24157207 */ /* 0x000fe40004000000 */
[----:B------:R-:W-:Y:S02]  /*1770*/  SEL R36, R13, R36, !P0 ;  /* 0x000000240d247207 */ /* 0x000fe40004000000 */
[----:B------:R-:W-:-:S03]  /*1780*/  SEL R24, R10, R41, !P1 ;  /* 0x000000290a187207 */ /* 0x000fc60004800000 */
[--C-:B------:R-:W-:Y:S01]  /*1790*/  IMAD.WIDE R40, R36, 0x10, R16.reuse ;  /* 0x0000001024287825 */ /* 0x100fe200078e0210 */
[----:B---3--:R-:W-:Y:S02]  /*17a0*/  ISETP.GE.AND P0, PT, R32, R19, PT ;  /* 0x000000132000720c */ /* 0x008fe40003f06270 */
[----:B------:R-:W-:Y:S01]  /*17b0*/  SEL R32, R26, R29, !P6 ;  /* 0x0000001d1a207207 */ /* 0x000fe20007000000 */
[----:B------:R-:W-:Y:S01]  /*17c0*/  IMAD.WIDE R10, R24, 0x10, R16 ;  /* 0x00000010180a7825 */ /* 0x000fe200078e0210 */
[----:B----4-:R-:W-:-:S03]  /*17d0*/  ISETP.GE.AND P1, PT, R15, R8, PT ;  /* 0x000000080f00720c */ /* 0x010fc60003f26270 */
[--C-:B------:R-:W-:Y:S01]  /*17e0*/  IMAD.WIDE R8, R21, 0x10, R16.reuse ;  /* 0x0000001015087825 */ /* 0x100fe200078e0210 */
[----:B------:R0:W5:Y:S03]  /*17f0*/  LDG.E R15, desc[UR8][R40.64] ;  /* 0x00000008280f7981 */ /* 0x000166000c1e1900 */
[--C-:B------:R-:W-:Y:S01]  /*1800*/  IMAD.WIDE R18, R32, 0x10, R16.reuse ;  /* 0x0000001020127825 */ /* 0x100fe200078e0210 */
[----:B------:R-:W2:Y:S03]  /*1810*/  LDG.E R11, desc[UR8][R10.64] ;  /* 0x000000080a0b7981 */ /* 0x000ea6000c1e1900 */
[----:B------:R-:W-:Y:S01]  /*1820*/  IMAD.WIDE R12, R39, 0x10, R16 ;  /* 0x00000010270c7825 */ /* 0x000fe200078e0210 */
[----:B------:R-:W2:Y:S04]  /*1830*/  LDG.E R8, desc[UR8][R8.64] ;  /* 0x0000000808087981 */ /* 0x000ea8000c1e1900 */
[----:B------:R-:W3:Y:S04]  /*1840*/  LDG.E R18, desc[UR8][R18.64] ;  /* 0x0000000812127981 */ /* 0x000ee8000c1e1900 */
[----:B------:R-:W3:Y:S01]  /*1850*/  LDG.E R13, desc[UR8][R12.64] ;  /* 0x000000080c0d7981 */ /* 0x000ee2000c1e1900 */
[----:B------:R-:W-:-:S02]  /*1860*/  SEL R33, R20, R27, !P2 ;  /* 0x0000001b14217207 */ /* 0x000fc40005000000 */
[----:B------:R-:W-:Y:S02]  /*1870*/  SEL R29, R29, R26, !P6 ;  /* 0x0000001a1d1d7207 */ /* 0x000fe40007000000 */
[----:B------:R-:W-:Y:S02]  /*1880*/  SEL R20, R0, R23, !P4 ;  /* 0x0000001700147207 */ /* 0x000fe40006000000 */
[----:B------:R-:W-:Y:S02]  /*1890*/  SEL R3, R28, R3, !P5 ;  /* 0x000000031c037207 */ /* 0x000fe40006800000 */
[----:B------:R-:W-:Y:S01]  /*18a0*/  SEL R0, R23, R0, !P4 ;  /* 0x0000000017007207 */ /* 0x000fe20006000000 */
[----:B------:R-:W-:Y:S01]  /*18b0*/  IMAD.WIDE R26, R20, 0x10, R16 ;  /* 0x00000010141a7825 */ /* 0x000fe200078e0210 */
[----:B------:R-:W-:-:S05]  /*18c0*/  SEL R28, R30, R25, !P3 ;  /* 0x000000191e1c7207 */ /* 0x000fca0005800000 */
[----:B------:R-:W4:Y:S01]  /*18d0*/  LDG.E R27, desc[UR8][R26.64] ;  /* 0x000000081a1b7981 */ /* 0x000f22000c1e1900 */
[----:B------:R-:W-:Y:S02]  /*18e0*/  SEL R25, R25, R30, !P3 ;  /* 0x0000001e19197207 */ /* 0x000fe40005800000 */
[----:B------:R-:W-:-:S03]  /*18f0*/  SEL R30, R22, R37, !P1 ;  /* 0x00000025161e7207 */ /* 0x000fc60004800000 */
[----:B0-----:R-:W-:-:S04]  /*1900*/  IMAD.WIDE R40, R25, 0x10, R16 ;  /* 0x0000001019287825 */ /* 0x001fc800078e0210 */
[--C-:B------:R-:W-:Y:S02]  /*1910*/  IMAD.WIDE R42, R30, 0x10, R16.reuse ;  /* 0x000000101e2a7825 */ /* 0x100fe400078e0210 */
[----:B------:R-:W4:Y:S04]  /*1920*/  LDG.E R41, desc[UR8][R40.64] ;  /* 0x0000000828297981 */ /* 0x000f28000c1e1900 */
[----:B------:R-:W4:Y:S01]  /*1930*/  LDG.E R42, desc[UR8][R42.64] ;  /* 0x000000082a2a7981 */ /* 0x000f22000c1e1900 */
[----:B-----5:R-:W-:Y:S01]  /*1940*/  ISETP.GE.AND P2, PT, R15, R14, PT ;  /* 0x0000000e0f00720c */ /* 0x020fe20003f46270 */
[----:B------:R-:W-:-:S06]  /*1950*/  IMAD.WIDE R14, R29, 0x10, R16 ;  /* 0x000000101d0e7825 */ /* 0x000fcc00078e0210 */
[----:B------:R0:W4:Y:S01]  /*1960*/  LDG.E R14, desc[UR8][R14.64] ;  /* 0x000000080e0e7981 */ /* 0x000122000c1e1900 */
[----:B--2---:R-:W-:Y:S01]  /*1970*/  ISETP.GE.AND P5, PT, R11, R8, PT ;  /* 0x000000080b00720c */ /* 0x004fe20003fa6270 */
[----:B------:R-:W-:-:S04]  /*1980*/  IMAD.WIDE R8, R33, 0x10, R16 ;  /* 0x0000001021087825 */ /* 0x000fc800078e0210 */
[--C-:B------:R-:W-:Y:S02]  /*1990*/  IMAD.WIDE R10, R0, 0x10, R16.reuse ;  /* 0x00000010000a7825 */ /* 0x100fe400078e0210 */
[----:B------:R-:W2:Y:S01]  /*19a0*/  LDG.E R8, desc[UR8][R8.64] ;  /* 0x0000000808087981 */ /* 0x000ea2000c1e1900 */
[----:B---3--:R-:W-:Y:S01]  /*19b0*/  ISETP.GE.AND P4, PT, R18, R13, PT ;  /* 0x0000000d1200720c */ /* 0x008fe20003f86270 */
        /* <DEDUP_REMOVED lines=9> */
[----:B----4-:R-:W-:Y:S02]  /*1a50*/  ISETP.GE.AND P3, PT, R27, R14, PT ;  /* 0x0000000e1b00720c */ /* 0x010fe40003f66270 */
[----:B------:R-:W-:Y:S02]  /*1a60*/  SEL R14, R36, R35, !P2 ;  /* 0x00000023240e7207 */ /* 0x000fe40005000000 */
[----:B------:R-:W-:Y:S01]  /*1a70*/  SEL R36, R24, R21, !P5 ;  /* 0x0000001518247207 */ /* 0x000fe20006800000 */
[----:B------:R-:W-:Y:S01]  /*1a80*/  IMAD.WIDE R26, R23, 0x10, R16 ;  /* 0x00000010171a7825 */ /* 0x000fe200078e0210 */
[----:B--2---:R-:W-:-:S03]  /*1a90*/  ISETP.GE.AND P1, PT, R8, R11, PT ;  /* 0x0000000b0800720c */ /* 0x004fc60003f26270 */
[----:B------:R-:W-:Y:S01]  /*1aa0*/  IMAD.WIDE R8, R22, 0x10, R16 ;  /* 0x0000001016087825 */ /* 0x000fe200078e0210 */
[----:B---3--:R-:W-:-:S03]  /*1ab0*/  ISETP.GE.AND P0, PT, R19, R12, PT ;  /* 0x0000000c1300720c */ /* 0x008fc60003f06270 */
[--C-:B------:R-:W-:Y:S02]  /*1ac0*/  IMAD.WIDE R10, R15, 0x10, R16.reuse ;  /* 0x000000100f0a7825 */ /* 0x100fe400078e0210 */
[----:B------:R-:W2:Y:S02]  /*1ad0*/  LDG.E R8, desc[UR8][R8.64] ;  /* 0x0000000808087981 */ /* 0x000ea4000c1e1900 */
[--C-:B------:R-:W-:Y:S01]  /*1ae0*/  IMAD.WIDE R12, R31, 0x10, R16.reuse ;  /* 0x000000101f0c7825 */ /* 0x100fe200078e0210 */
[----:B------:R-:W-:Y:S01]  /*1af0*/  SEL R21, R21, R24, !P5 ;  /* 0x0000001815157207 */ /* 0x000fe20006800000 */
[----:B------:R0:W2:Y:S02]  /*1b00*/  LDG.E R11, desc[UR8][R10.64] ;  /* 0x000000080a0b7981 */ /* 0x0000a4000c1e1900 */
[--C-:B------:R-:W-:Y:S02]  /*1b10*/  IMAD.WIDE R18, R14, 0x10, R16.reuse ;  /* 0x000000100e127825 */ /* 0x100fe400078e0210 */
[----:B------:R-:W3:Y:S02]  /*1b20*/  LDG.E R12, desc[UR8][R12.64] ;  /* 0x000000080c0c7981 */ /* 0x000ee4000c1e1900 */
[----:B------:R-:W-:-:S02]  /*1b30*/  IMAD.WIDE R34, R36, 0x10, R16 ;  /* 0x0000001024227825 */ /* 0x000fc400078e0210 */
[----:B------:R1:W3:Y:S01]  /*1b40*/  LDG.E R19, desc[UR8][R18.64] ;  /* 0x0000000812137981 */ /* 0x0002e2000c1e1900 */
[----:B0-----:R-:W-:Y:S02]  /*1b50*/  SEL R10, R32, R39, !P4 ;  /* 0x00000027200a7207 */ /* 0x001fe40006000000 */
[----:B------:R-:W-:Y:S01]  /*1b60*/  ISETP.GE.AND P5, PT, R42, R41, PT ;  /* 0x000000292a00720c */ /* 0x000fe20003fa6270 */
[----:B------:R-:W4:Y:S01]  /*1b70*/  LDG.E R26, desc[UR8][R26.64] ;  /* 0x000000081a1a7981 */ /* 0x000f22000c1e1900 */
[----:B------:R-:W-:-:S03]  /*1b80*/  IMAD.WIDE R40, R21, 0x10, R16 ;  /* 0x0000001015287825 */ /* 0x000fc600078e0210 */
[----:B------:R-:W4:Y:S01]  /*1b90*/  LDG.E R35, desc[UR8][R34.64] ;  /* 0x0000000822237981 */ /* 0x000f22000c1e1900 */
[----:B------:R-:W-:-:S03]  /*1ba0*/  IMAD.WIDE R42, R10, 0x10, R16 ;  /* 0x000000100a2a7825 */ /* 0x000fc600078e0210 */
[----:B------:R-:W5:Y:S04]  /*1bb0*/  LDG.E R41, desc[UR8][R40.64] ;  /* 0x0000000828297981 */ /* 0x000f68000c1e1900 */
[----:B------:R-:W5:Y:S01]  /*1bc0*/  LDG.E R42, desc[UR8][R42.64] ;  /* 0x000000082a2a7981 */ /* 0x000f62000c1e1900 */
[----:B------:R-:W-:Y:S02]  /*1bd0*/  SEL R39, R39, R32, !P4 ;  /* 0x0000002027277207 */ /* 0x000fe40006000000 */
[----:B-1----:R-:W-:Y:S02]  /*1be0*/  SEL R18, R20, R29, !P3 ;  /* 0x0000001d14127207 */ /* 0x002fe40005800000 */
[----:B------:R-:W-:Y:S02]  /*1bf0*/  SEL R24, R3, R28, !P0 ;  /* 0x0000001c03187207 */ /* 0x000fe40004000000 */
[----:B------:R-:W-:-:S02]  /*1c00*/  SEL R29, R29, R20, !P3 ;  /* 0x000000141d1d7207 */ /* 0x000fc40005800000 */
[----:B------:R-:W-:Y:S02]  /*1c10*/  SEL R20, R33, R0, !P1 ;  /* 0x0000000021147207 */ /* 0x000fe40004800000 */
[----:B--2---:R-:W-:Y:S01]  /*1c20*/  ISETP.GE.AND P2, PT, R11, R8, PT ;  /* 0x000000080b00720c */ /* 0x004fe20003f46270 */
[----:B------:R-:W-:-:S05]  /*1c30*/  IMAD.WIDE R8, R39, 0x10, R16 ;  /* 0x0000001027087825 */ /* 0x000fca00078e0210 */
[----:B------:R0:W2:Y:S01]  /*1c40*/  LDG.E R11, desc[UR8][R8.64] ;  /* 0x00000008080b7981 */ /* 0x0000a2000c1e1900 */
[----:B---3--:R-:W-:Y:S02]  /*1c50*/  ISETP.GE.AND P6, PT, R19, R12, PT ;  /* 0x0000000c1300720c */ /* 0x008fe40003fc6270 */
[----:B------:R-:W-:Y:S01]  /*1c60*/  SEL R19, R30, R25, !P5 ;  /* 0x000000191e137207 */ /* 0x000fe20006800000 */
[----:B------:R-:W-:-:S04]  /*1c70*/  IMAD.WIDE R12, R18, 0x10, R16 ;  /* 0x00000010120c7825 */ /* 0x000fc800078e0210 */
[--C-:B0-----:R-:W-:Y:S01]  /*1c80*/  IMAD.WIDE R8, R24, 0x10, R16.reuse ;  /* 0x0000001018087825 */ /* 0x101fe200078e0210 */
[----:B----4-:R-:W-:Y:S01]  /*1c90*/  ISETP.GE.AND P3, PT, R35, R26, PT ;  /* 0x0000001a2300720c */ /* 0x010fe20003f66270 */
[----:B------:R-:W2:Y:S02]  /*1ca0*/  LDG.E R12, desc[UR8][R12.64] ;  /* 0x000000080c0c7981 */ /* 0x000ea4000c1e1900 */
[--C-:B------:R-:W-:Y:S02]  /*1cb0*/  IMAD.WIDE R26, R19, 0x10, R16.reuse ;  /* 0x00000010131a7825 */ /* 0x100fe400078e0210 */
[----:B------:R-:W3:Y:S02]  /*1cc0*/  LDG.E R9, desc[UR8][R8.64] ;  /* 0x0000000808097981 */ /* 0x000ee4000c1e1900 */
[--C-:B------:R-:W-:Y:S01]  /*1cd0*/  IMAD.WIDE R34, R20, 0x10, R16.reuse ;  /* 0x0000001014227825 */ /* 0x100fe200078e0210 */
[----:B-----5:R-:W-:Y:S01]  /*1ce0*/  ISETP.GE.AND P4, PT, R42, R41, PT ;  /* 0x000000292a00720c */ /* 0x020fe20003f86270 */
[----:B------:R-:W3:Y:S02]  /*1cf0*/  LDG.E R26, desc[UR8][R26.64] ;  /* 0x000000081a1a7981 */ /* 0x000ee4000c1e1900 */
[----:B------:R-:W-:-:S02]  /*1d00*/  IMAD.WIDE R40, R29, 0x10, R16 ;  /* 0x000000101d287825 */ /* 0x000fc400078e0210 */
[----:B------:R-:W4:Y:S04]  /*1d10*/  LDG.E R35, desc[UR8][R34.64] ;  /* 0x0000000822237981 */ /* 0x000f28000c1e1900 */
[----:B------:R0:W4:Y:S01]  /*1d20*/  LDG.E R32, desc[UR8][R40.64] ;  /* 0x0000000828207981 */ /* 0x000122000c1e1900 */
[----:B------:R-:W-:Y:S02]  /*1d30*/  SEL R25, R25, R30, !P5 ;  /* 0x0000001e19197207 */ /* 0x000fe40006800000 */
[----:B------:R-:W-:Y:S02]  /*1d40*/  SEL R37, R31, R14, !P6 ;  /* 0x0000000e1f257207 */ /* 0x000fe40007000000 */
[----:B------:R-:W-:Y:S01]  /*1d50*/  SEL R30, R14, R31, !P6 ;  /* 0x0000001f0e1e7207 */ /* 0x000fe20007000000 */
[----:B0-----:R-:W-:-:S05]  /*1d60*/  IMAD.WIDE R40, R25, 0x10, R16 ;  /* 0x0000001019287825 */ /* 0x001fca00078e0210 */
[----:B------:R-:W5:Y:S01]  /*1d70*/  LDG.E R27, desc[UR8][R40.64] ;  /* 0x00000008281b7981 */ /* 0x000f62000c1e1900 */
[----:B--2---:R-:W-:Y:S02]  /*1d80*/  ISETP.GE.AND P5, PT, R12, R11, PT ;  /* 0x0000000b0c00720c */ /* 0x004fe40003fa6270 */
[----:B------:R-:W-:Y:S02]  /*1d90*/  SEL R11, R22, R15, !P2 ;  /* 0x0000000f160b7207 */ /* 0x000fe40005000000 */
[----:B------:R-:W-:Y:S02]  /*1da0*/  SEL R22, R15, R22, !P2 ;  /* 0x000000160f167207 */ /* 0x000fe40005000000 */
[----:B---3--:R-:W-:Y:S02]  /*1db0*/  ISETP.GE.AND P2, PT, R26, R9, PT ;  /* 0x000000091a00720c */ /* 0x008fe40003f46270 */
[----:B------:R-:W-:Y:S01]  /*1dc0*/  SEL R26, R36, R23, !P3 ;  /* 0x00000017241a7207 */ /* 0x000fe20005800000 */
[----:B------:R-:W-:Y:S01]  /*1dd0*/  IMAD.WIDE R8, R11, 0x10, R16 ;  /* 0x000000100b087825 */ /* 0x000fe200078e0210 */
[----:B----4-:R-:W-:-:S03]  /*1de0*/  ISETP.GE.AND P6, PT, R35, R32, PT ;  /* 0x000000202300720c */ /* 0x010fc60003fc6270 */
[--C-:B------:R-:W-:Y:S02]  /*1df0*/  IMAD.WIDE R34, R26, 0x10, R16.reuse ;  /* 0x000000101a227825 */ /* 0x100fe400078e0210 */
[----:B------:R-:W2:Y:S02]  /*1e00*/  LDG.E R8, desc[UR8][R8.64] ;  /* 0x0000000808087981 */ /* 0x000ea4000c1e1900 */
[--C-:B------:R-:W-:Y:S02]  /*1e10*/  IMAD.WIDE R14, R37, 0x10, R16.reuse ;  /* 0x00000010250e7825 */ /* 0x100fe400078e0210 */
[----:B------:R-:W3:Y:S02]  /*1e20*/  LDG.E R34, desc[UR8][R34.64] ;  /* 0x0000000822227981 */ /* 0x000ee4000c1e1900 */
[--C-:B------:R-:W-:Y:S02]  /*1e30*/  IMAD.WIDE R12, R30, 0x10, R16.reuse ;  /* 0x000000101e0c7825 */ /* 0x100fe400078e0210 */
[----:B------:R-:W3:Y:S02]  /*1e40*/  LDG.E R41, desc[UR8][R14.64] ;  /* 0x000000080e297981 */ /* 0x000ee4000c1e1900 */
[----:B------:R-:W-:-:S02]  /*1e50*/  IMAD.WIDE R42, R22, 0x10, R16 ;  /* 0x00000010162a7825 */ /* 0x000fc400078e0210 */
[----:B------:R-:W2:Y:S04]  /*1e60*/  LDG.E R31, desc[UR8][R12.64] ;  /* 0x000000080c1f7981 */ /* 0x000ea8000c1e1900 */
[----:B------:R0:W5:Y:S01]  /*1e70*/  LDG.E R32, desc[UR8][R42.64] ;  /* 0x000000082a207981 */ /* 0x000162000c1e1900 */
[----:B------:R-:W-:Y:S02]  /*1e80*/  SEL R23, R23, R36, !P3 ;  /* 0x0000002417177207 */ /* 0x000fe40005800000 */
[----:B------:R-:W-:Y:S02]  /*1e90*/  SEL R33, R0, R33, !P1 ;  /* 0x0000002100217207 */ /* 0x000fe40004800000 */
[----:B------:R-:W-:Y:S02]  /*1ea0*/  SEL R0, R29, R20, !P6 ;  /* 0x000000141d007207 */ /* 0x000fe40007000000 */
[----:B0-----:R-:W-:-:S02]  /*1eb0*/  SEL R43, R21, R10, !P4 ;  /* 0x0000000a152b7207 */ /* 0x001fc40006000000 */
[----:B------:R-:W-:Y:S01]  /*1ec0*/  SEL R10, R10, R21, !P4 ;  /* 0x000000150a0a7207 */ /* 0x000fe20006000000 */
[--C-:B------:R-:W-:Y:S01]  /*1ed0*/  IMAD.WIDE R12, R23, 0x10, R16.reuse ;  /* 0x00000010170c7825 */ /* 0x100fe200078e0210 */
[----:B------:R-:W-:Y:S02]  /*1ee0*/  SEL R21, R39, R18, !P5 ;  /* 0x0000001227157207 */ /* 0x000fe40006800000 */
[----:B------:R-:W-:Y:S01]  /*1ef0*/  SEL R20, R20, R29, !P6 ;  /* 0x0000001d14147207 */ /* 0x000fe20007000000 */
[--C-:B------:R-:W-:Y:S01]  /*1f00*/  IMAD.WIDE R14, R10, 0x10, R16.reuse ;  /* 0x000000100a0e7825 */ /* 0x100fe200078e0210 */
[----:B------:R-:W-:Y:S01]  /*1f10*/  SEL R18, R18, R39, !P5 ;  /* 0x0000002712127207 */ /* 0x000fe20006800000 */
[----:B------:R-:W4:Y:S04]  /*1f20*/  LDG.E R12, desc[UR8][R12.64] ;  /* 0x000000080c0c7981 */ /* 0x000f28000c1e1900 */
[----:B------:R-:W4:Y:S01]  /*1f30*/  LDG.E R15, desc[UR8][R14.64] ;  /* 0x000000080e0f7981 */ /* 0x000f22000c1e1900 */
[----:B------:R-:W-:-:S06]  /*1f40*/  IMAD.WIDE R38, R18, 0x10, R16 ;  /* 0x0000001012267825 */ /* 0x000fcc00078e0210 */
[----:B------:R-:W4:Y:S01]  /*1f50*/  LDG.E R39, desc[UR8][R38.64] ;  /* 0x0000000826277981 */ /* 0x000f22000c1e1900 */
[----:B---3--:R-:W-:Y:S01]  /*1f60*/  ISETP.GE.AND P5, PT, R34, R41, PT ;  /* 0x000000292200720c */ /* 0x008fe20003fa6270 */
[----:B------:R-:W-:Y:S01]  /*1f70*/  IMAD.WIDE R40, R20, 0x10, R16 ;  /* 0x0000001014287825 */ /* 0x000fe200078e0210 */
[----:B--2---:R-:W-:-:S03]  /*1f80*/  ISETP.GE.AND P3, PT, R31, R8, PT ;  /* 0x000000081f00720c */ /* 0x004fc60003f66270 */
[--C-:B------:R-:W-:Y:S02]  /*1f90*/  IMAD.WIDE R8, R43, 0x10, R16.reuse ;  /* 0x000000102b087825 */ /* 0x100fe400078e0210 */
[----:B------:R-:W2:Y:S02]  /*1fa0*/  LDG.E R40, desc[UR8][R40.64] ;  /* 0x0000000828287981 */ /* 0x000ea4000c1e1900 */
[----:B------:R-:W-:Y:S01]  /*1fb0*/  IMAD.WIDE R34, R21, 0x10, R16 ;  /* 0x0000001015227825 */ /* 0x000fe200078e0210 */
[----:B-----5:R-:W-:Y:S01]  /*1fc0*/  ISETP.GE.AND P1, PT, R32, R27, PT ;  /* 0x0000001b2000720c */ /* 0x020fe20003f26270 */
[----:B------:R-:W3:Y:S04]  /*1fd0*/  LDG.E R8, desc[UR8][R8.64] ;  /* 0x0000000808087981 */ /* 0x000ee8000c1e1900 */
[----:B------:R0:W2:Y:S01]  /*1fe0*/  LDG.E R27, desc[UR8][R34.64] ;  /* 0x00000008221b7981 */ /* 0x0000a2000c1e1900 */
[----:B------:R-:W-:-:S02]  /*1ff0*/  SEL R3, R28, R3, !P0 ;  /* 0x000000031c037207 */ /* 0x000fc40004000000 */
[----:B------:R-:W-:Y:S02]  /*2000*/  SEL R32, R22, R25, !P1 ;  /* 0x0000001916207207 */ /* 0x000fe40004800000 */
[----:B----4-:R-:W-:Y:S02]  /*2010*/  ISETP.GE.AND P4, PT, R15, R12, PT ;  /* 0x0000000c0f00720c */ /* 0x010fe40003f86270 */
[----:B------:R-:W-:Y:S02]  /*2020*/  SEL R12, R19, R24, !P2 ;  /* 0x00000018130c7207 */ /* 0x000fe40005000000 */
[----:B------:R-:W-:Y:S01]  /*2030*/  SEL R19, R24, R19, !P2 ;  /* 0x0000001318137207 */ /* 0x000fe20005000000 */
[----:B0-----:R-:W-:-:S04]  /*2040*/  IMAD.WIDE R34, R33, 0x10, R16 ;  /* 0x0000001021227825 */ /* 0x001fc800078e0210 */
[--C-:B------:R-:W-:Y:S01]  /*2050*/  IMAD.WIDE R14, R12, 0x10, R16.reuse ;  /* 0x000000100c0e7825 */ /* 0x100fe200078e0210 */
[----:B------:R0:W4:Y:S03]  /*2060*/  LDG.E R13, desc[UR8][R34.64] ;  /* 0x00000008220d7981 */ /* 0x000126000c1e1900 */
[--C-:B------:R-:W-:Y:S02]  /*2070*/  IMAD.WIDE R28, R19, 0x10, R16.reuse ;  /* 0x00000010131c7825 */ /* 0x100fe400078e0210 */
[----:B------:R1:W5:Y:S04]  /*2080*/  LDG.E R15, desc[UR8][R14.64] ;  /* 0x000000080e0f7981 */ /* 0x000368000c1e1900 */
[----:B------:R-:W5:Y:S01]  /*2090*/  LDG.E R28, desc[UR8][R28.64] ;  /* 0x000000081c1c7981 */ /* 0x000f62000c1e1900 */
[----:B------:R-:W-:-:S06]  /*20a0*/  IMAD.WIDE R44, R0, 0x10, R16 ;  /* 0x00000010002c7825 */ /* 0x000fcc00078e0210 */
[----:B------:R-:W4:Y:S01]  /*20b0*/  LDG.E R44, desc[UR8][R44.64] ;  /* 0x000000082c2c7981 */ /* 0x000f22000c1e1900 */
[----:B---3--:R-:W-:Y:S01]  /*20c0*/  ISETP.GE.AND P0, PT, R39, R8, PT ;  /* 0x000000082700720c */ /* 0x008fe20003f06270 */
[--C-:B------:R-:W-:Y:S01]  /*20d0*/  IMAD.WIDE R8, R3, 0x10, R16.reuse ;  /* 0x0000001003087825 */ /* 0x100fe200078e0210 */
[----:B--2---:R-:W-:Y:S02]  /*20e0*/  ISETP.GE.AND P2, PT, R40, R27, PT ;  /* 0x0000001b2800720c */ /* 0x004fe40003f46270 */
[----:B------:R-:W-:Y:S01]  /*20f0*/  SEL R27, R25, R22, !P1 ;  /* 0x00000016191b7207 */ /* 0x000fe20004800000 */
[--C-:B------:R-:W-:Y:S01]  /*2100*/  IMAD.WIDE R24, R32, 0x10, R16.reuse ;  /* 0x0000001020187825 */ /* 0x100fe200078e0210 */
[----:B------:R-:W-:Y:S01]  /*2110*/  SEL R22, R30, R11, !P3 ;  /* 0x0000000b1e167207 */ /* 0x000fe20005800000 */
[----:B------:R-:W5:Y:S01]  /*2120*/  LDG.E R8, desc[UR8][R8.64] ;  /* 0x0000000808087981 */ /* 0x000f62000c1e1900 */
[----:B------:R-:W-:Y:S01]  /*2130*/  SEL R11, R11, R30, !P3 ;  /* 0x0000001e0b0b7207 */ /* 0x000fe20005800000 */
[----:B------:R-:W-:-:S02]  /*2140*/  IMAD.WIDE R30, R27, 0x10, R16 ;  /* 0x000000101b1e7825 */ /* 0x000fc400078e0210 */
[----:B------:R-:W2:Y:S02]  /*2150*/  LDG.E R25, desc[UR8][R24.64] ;  /* 0x0000000818197981 */ /* 0x000ea4000c1e1900 */
[----:B0-----:R-:W-:Y:S02]  /*2160*/  IMAD.WIDE R34, R22, 0x10, R16 ;  /* 0x0000001016227825 */ /* 0x001fe400078e0210 */
[----:B------:R-:W3:Y:S04]  /*2170*/  LDG.E R30, desc[UR8][R30.64] ;  /* 0x000000081e1e7981 */ /* 0x000ee8000c1e1900 */
[----:B------:R-:W3:Y:S01]  /*2180*/  LDG.E R35, desc[UR8][R34.64] ;  /* 0x0000000822237981 */ /* 0x000ee2000c1e1900 */
[----:B-1----:R-:W-:Y:S02]  /*2190*/  SEL R14, R26, R37, !P5 ;  /* 0x000000251a0e7207 */ /* 0x002fe40006800000 */
        /* <DEDUP_REMOVED lines=8> */
[----:B------:R-:W3:Y:S04]  /*2220*/  LDG.E R40, desc[UR8][R40.64] ;  /* 0x0000000828287981 */ /* 0x000ee8000c1e1900 */
[----:B------:R-:W3:Y:S01]  /*2230*/  LDG.E R39, desc[UR8][R38.64] ;  /* 0x0000000826277981 */ /* 0x000ee2000c1e1900 */
[----:B----4-:R-:W-:Y:S02]  /*2240*/  ISETP.GE.AND P1, PT, R13, R44, PT ;  /* 0x0000002c0d00720c */ /* 0x010fe40003f26270 */
[----:B------:R-:W-:Y:S01]  /*2250*/  SEL R13, R21, R20, !P2 ;  /* 0x00000014150d7207 */ /* 0x000fe20005000000 */
[----:B------:R-:W-:-:S06]  /*2260*/  IMAD.WIDE R20, R43, 0x10, R16 ;  /* 0x000000102b147825 */ /* 0x000fcc00078e0210 */
[----:B------:R-:W4:Y:S01]  /*2270*/  LDG.E R20, desc[UR8][R20.64] ;  /* 0x0000000814147981 */ /* 0x000f22000c1e1900 */
[----:B-----5:R-:W-:Y:S01]  /*2280*/  ISETP.GE.AND P3, PT, R15, R8, PT ;  /* 0x000000080f00720c */ /* 0x020fe20003f66270 */
[----:B------:R-:W-:Y:S01]  /*2290*/  IMAD.WIDE R8, R37, 0x10, R16 ;  /* 0x0000001025087825 */ /* 0x000fe200078e0210 */
[----:B--2---:R-:W-:-:S03]  /*22a0*/  ISETP.GE.AND P5, PT, R25, R28, PT ;  /* 0x0000001c1900720c */ /* 0x004fc60003fa6270 */
[--C-:B------:R-:W-:Y:S02]  /*22b0*/  IMAD.WIDE R24, R26, 0x10, R16.reuse ;  /* 0x000000101a187825 */ /* 0x100fe400078e0210 */
[----:B------:R-:W2:Y:S02]  /*22c0*/  LDG.E R8, desc[UR8][R8.64] ;  /* 0x0000000808087981 */ /* 0x000ea4000c1e1900 */
[--C-:B------:R-:W-:Y:S02]  /*22d0*/  IMAD.WIDE R28, R23, 0x10, R16.reuse ;  /* 0x00000010171c7825 */ /* 0x100fe400078e0210 */
[----:B------:R0:W2:Y:S01]  /*22e0*/  LDG.E R25, desc[UR8][R24.64] ;  /* 0x0000000818197981 */ /* 0x0000a2000c1e1900 */
[----:B---3--:R-:W-:Y:S01]  /*22f0*/  ISETP.GE.AND P6, PT, R35, R30, PT ;  /* 0x0000001e2300720c */ /* 0x008fe20003fc6270 */
[--C-:B------:R-:W-:Y:S02]  /*2300*/  IMAD.WIDE R30, R10, 0x10, R16.reuse ;  /* 0x000000100a1e7825 */ /* 0x100fe400078e0210 */
[----:B------:R-:W3:Y:S02]  /*2310*/  LDG.E R28, desc[UR8][R28.64] ;  /* 0x000000081c1c7981 */ /* 0x000ee4000c1e1900 */
[----:B------:R-:W-:-:S02]  /*2320*/  IMAD.WIDE R34, R18, 0x10, R16 ;  /* 0x0000001012227825 */ /* 0x000fc400078e0210 */
[----:B------:R-:W3:Y:S04]  /*2330*/  LDG.E R31, desc[UR8][R30.64] ;  /* 0x000000081e1f7981 */ /* 0x000ee8000c1e1900 */
[----:B------:R-:W4:Y:S01]  /*2340*/  LDG.E R35, desc[UR8][R34.64] ;  /* 0x0000000822237981 */ /* 0x000f22000c1e1900 */
[----:B------:R-:W-:Y:S02]  /*2350*/  SEL R15, R3, R12, !P3 ;  /* 0x0000000c030f7207 */ /* 0x000fe40005800000 */
[----:B0-----:R-:W-:-:S03]  /*2360*/  SEL R24, R33, R0, !P1 ;  /* 0x0000000021187207 */ /* 0x001fc60004800000 */
[----:B------:R-:W-:Y:S01]  /*2370*/  IMAD.WIDE R44, R15, 0x10, R16 ;  /* 0x000000100f2c7825 */ /* 0x000fe200078e0210 */
[----:B------:R-:W-:-:S03]  /*2380*/  ISETP.GE.AND P0, PT, R40, R39, PT ;  /* 0x000000272800720c */ /* 0x000fc60003f06270 */
[----:B------:R-:W-:Y:S01]  /*2390*/  IMAD.WIDE R40, R24, 0x10, R16 ;  /* 0x0000001018287825 */ /* 0x000fe200078e0210 */
[----:B------:R-:W-:-:S03]  /*23a0*/  SEL R36, R14, R11, !P0 ;  /* 0x0000000b0e247207 */ /* 0x000fc60004000000 */
[----:B------:R-:W-:Y:S02]  /*23b0*/  IMAD.WIDE R38, R13, 0x10, R16 ;  /* 0x000000100d267825 */ /* 0x000fe400078e0210 */
[----:B------:R-:W5:Y:S04]  /*23c0*/  LDG.E R40, desc[UR8][R40.64] ;  /* 0x0000000828287981 */ /* 0x000f68000c1e1900 */
[----:B------:R-:W5:Y:S01]  /*23d0*/  LDG.E R39, desc[UR8][R38.64] ;  /* 0x0000000826277981 */ /* 0x000f62000c1e1900 */
[----:B--2---:R-:W-:Y:S02]  /*23e0*/  ISETP.GE.AND P2, PT, R25, R8, PT ;  /* 0x000000081900720c */ /* 0x004fe40003f46270 */
[----:B------:R-:W-:Y:S02]  /*23f0*/  SEL R25, R19, R32, !P5 ;  /* 0x0000002013197207 */ /* 0x000fe40006800000 */
[----:B------:R-:W-:-:S02]  /*2400*/  SEL R32, R32, R19, !P5 ;  /* 0x0000001320207207 */ /* 0x000fc40006800000 */
[----:B------:R-:W-:Y:S02]  /*2410*/  SEL R19, R27, R22, !P6 ;  /* 0x000000161b137207 */ /* 0x000fe40007000000 */
[----:B---3--:R-:W-:Y:S01]  /*2420*/  ISETP.GE.AND P4, PT, R31, R28, PT ;  /* 0x0000001c1f00720c */ /* 0x008fe20003f86270 */
[--C-:B------:R-:W-:Y:S01]  /*2430*/  IMAD.WIDE R30, R32, 0x10, R16.reuse ;  /* 0x00000010201e7825 */ /* 0x100fe200078e0210 */
[----:B------:R-:W-:Y:S02]  /*2440*/  SEL R22, R22, R27, !P6 ;  /* 0x0000001b16167207 */ /* 0x000fe40007000000 */
[----:B----4-:R-:W-:Y:S01]  /*2450*/  ISETP.GE.AND P5, PT, R35, R20, PT ;  /* 0x000000142300720c */ /* 0x010fe20003fa6270 */
[--C-:B------:R-:W-:Y:S01]  /*2460*/  IMAD.WIDE R8, R25, 0x10, R16.reuse ;  /* 0x0000001019087825 */ /* 0x100fe200078e0210 */
[----:B------:R-:W2:Y:S03]  /*2470*/  LDG.E R27, desc[UR8][R44.64] ;  /* 0x000000082c1b7981 */ /* 0x000ea6000c1e1900 */
[--C-:B------:R-:W-:Y:S01]  /*2480*/  IMAD.WIDE R20, R22, 0x10, R16.reuse ;  /* 0x0000001016147825 */ /* 0x100fe200078e0210 */
[----:B------:R0:W2:Y:S03]  /*2490*/  LDG.E R30, desc[UR8][R30.64] ;  /* 0x000000081e1e7981 */ /* 0x0000a6000c1e1900 */
[--C-:B------:R-:W-:Y:S01]  /*24a0*/  IMAD.WIDE R34, R36, 0x10, R16.reuse ;  /* 0x0000001024227825 */ /* 0x100fe200078e0210 */
[----:B------:R-:W3:Y:S03]  /*24b0*/  LDG.E R8, desc[UR8][R8.64] ;  /* 0x0000000808087981 */ /* 0x000ee6000c1e1900 */
[----:B------:R-:W-:Y:S01]  /*24c0*/  IMAD.WIDE R28, R19, 0x10, R16 ;  /* 0x00000010131c7825 */ /* 0x000fe200078e0210 */
[----:B------:R-:W3:Y:S04]  /*24d0*/  LDG.E R21, desc[UR8][R20.64] ;  /* 0x0000000814157981 */ /* 0x000ee8000c1e1900 */
[----:B------:R-:W4:Y:S04]  /*24e0*/  LDG.E R34, desc[UR8][R34.64] ;  /* 0x0000000822227981 */ /* 0x000f28000c1e1900 */
[----:B------:R-:W4:Y:S01]  /*24f0*/  LDG.E R29, desc[UR8][R28.64] ;  /* 0x000000081c1d7981 */ /* 0x000f22000c1e1900 */
[----:B0-----:R-:W-:-:S02]  /*2500*/  SEL R31, R11, R14, !P0 ;  /* 0x0000000e0b1f7207 */ /* 0x001fc40004000000 */
[----:B------:R-:W-:Y:S02]  /*2510*/  SEL R14, R10, R23, !P4 ;  /* 0x000000170a0e7207 */ /* 0x000fe40006000000 */
[----:B-----5:R-:W-:Y:S01]  /*2520*/  ISETP.GE.AND P6, PT, R40, R39, PT ;  /* 0x000000272800720c */ /* 0x020fe20003fc6270 */
[--C-:B------:R-:W-:Y:S01]  /*2530*/  IMAD.WIDE R40, R31, 0x10, R16.reuse ;  /* 0x000000101f287825 */ /* 0x100fe200078e0210 */
[----:B--2---:R-:W-:Y:S02]  /*2540*/  ISETP.GE.AND P0, PT, R30, R27, PT ;  /* 0x0000001b1e00720c */ /* 0x004fe40003f06270 */
[----:B------:R-:W-:Y:S02]  /*2550*/  SEL R27, R37, R26, !P2 ;  /* 0x0000001a251b7207 */ /* 0x000fe40005000000 */
[----:B------:R-:W-:Y:S02]  /*2560*/  SEL R26, R26, R37, !P2 ;  /* 0x000000251a1a7207 */ /* 0x000fe40005000000 */
[----:B------:R-:W-:Y:S01]  /*2570*/  SEL R37, R23, R10, !P4 ;  /* 0x0000000a17257207 */ /* 0x000fe20006000000 */
[--C-:B------:R-:W-:Y:S01]  /*2580*/  IMAD.WIDE R10, R14, 0x10, R16.reuse ;  /* 0x000000100e0a7825 */ /* 0x100fe200078e0210 */
[----:B---3--:R-:W-:Y:S01]  /*2590*/  ISETP.GE.AND P4, PT, R21, R8, PT ;  /* 0x000000081500720c */ /* 0x008fe20003f86270 */
[----:B------:R-:W2:Y:S01]  /*25a0*/  LDG.E R23, desc[UR8][R40.64] ;  /* 0x0000000828177981 */ /* 0x000ea2000c1e1900 */
[----:B------:R-:W-:Y:S01]  /*25b0*/  SEL R30, R18, R43, !P5 ;  /* 0x0000002b121e7207 */ /* 0x000fe20006800000 */
[----:B------:R-:W-:-:S02]  /*25c0*/  IMAD.WIDE R8, R27, 0x10, R16 ;  /* 0x000000101b087825 */ /* 0x000fc400078e0210 */
[----:B------:R-:W3:Y:S02]  /*25d0*/  LDG.E R11, desc[UR8][R10.64] ;  /* 0x000000080a0b7981 */ /* 0x000ee4000c1e1900 */
[--C-:B------:R-:W-:Y:S01]  /*25e0*/  IMAD.WIDE R38, R26, 0x10, R16.reuse ;  /* 0x000000101a267825 */ /* 0x100fe200078e0210 */
[----:B----4-:R-:W-:Y:S01]  /*25f0*/  ISETP.GE.AND P2, PT, R34, R29, PT ;  /* 0x0000001d2200720c */ /* 0x010fe20003f46270 */
[----:B------:R-:W3:Y:S02]  /*2600*/  LDG.E R8, desc[UR8][R8.64] ;  /* 0x0000000808087981 */ /* 0x000ee4000c1e1900 */
[--C-:B------:R-:W-:Y:S02]  /*2610*/  IMAD.WIDE R34, R30, 0x10, R16.reuse ;  /* 0x000000101e227825 */ /* 0x100fe400078e0210 */
[----:B------:R0:W2:Y:S02]  /*2620*/  LDG.E R28, desc[UR8][R38.64] ;  /* 0x00000008261c7981 */ /* 0x0000a4000c1e1900 */
[----:B------:R-:W-:-:S02]  /*2630*/  IMAD.WIDE R20, R37, 0x10, R16 ;  /* 0x0000001025147825 */ /* 0x000fc400078e0210 */
[----:B------:R-:W4:Y:S04]  /*2640*/  LDG.E R34, desc[UR8][R34.64] ;  /* 0x0000000822227981 */ /* 0x000f28000c1e1900 */
[----:B------:R-:W4:Y:S01]  /*2650*/  LDG.E R21, desc[UR8][R20.64] ;  /* 0x0000000814157981 */ /* 0x000f22000c1e1900 */
[----:B------:R-:W-:Y:S02]  /*2660*/  SEL R33, R0, R33, !P1 ;  /* 0x0000002100217207 */ /* 0x000fe40004800000 */
[----:B------:R-:W-:Y:S02]  /*2670*/  SEL R0, R24, R13, !P6 ;  /* 0x0000000d18007207 */ /* 0x000fe40007000000 */
[----:B------:R-:W-:Y:S02]  /*2680*/  SEL R43, R43, R18, !P5 ;  /* 0x000000122b2b7207 */ /* 0x000fe40006800000 */
[----:B------:R-:W-:-:S02]  /*2690*/  SEL R24, R13, R24, !P6 ;  /* 0x000000180d187207 */ /* 0x000fc40007000000 */
[----:B------:R-:W-:Y:S01]  /*26a0*/  SEL R3, R12, R3, !P3 ;  /* 0x000000030c037207 */ /* 0x000fe20005800000 */
[--C-:B------:R-:W-:Y:S01]  /*26b0*/  IMAD.WIDE R12, R0, 0x10, R16.reuse ;  /* 0x00000010000c7825 */ /* 0x100fe200078e0210 */
[----:B------:R-:W-:Y:S02]  /*26c0*/  SEL R18, R32, R15, !P0 ;  /* 0x0000000f20127207 */ /* 0x000fe40004000000 */
[----:B------:R-:W-:Y:S02]  /*26d0*/  SEL R15, R15, R32, !P0 ;  /* 0x000000200f0f7207 */ /* 0x000fe40004000000 */
[----:B------:R-:W-:Y:S01]  /*26e0*/  SEL R32, R22, R25, !P4 ;  /* 0x0000001916207207 */ /* 0x000fe20006000000 */
[----:B------:R-:W5:Y:S02]  /*26f0*/  LDG.E R13, desc[UR8][R12.64] ;  /* 0x000000080c0d7981 */ /* 0x000f64000c1e1900 */
[----:B0-----:R-:W-:-:S04]  /*2700*/  IMAD.WIDE R38, R15, 0x10, R16 ;  /* 0x000000100f267825 */ /* 0x001fc800078e0210 */
[--C-:B------:R-:W-:Y:S02]  /*2710*/  IMAD.WIDE R40, R32, 0x10, R16.reuse ;  /* 0x0000001020287825 */ /* 0x100fe400078e0210 */
[----:B------:R-:W5:Y:S04]  /*2720*/  LDG.E R39, desc[UR8][R38.64] ;  /* 0x0000000826277981 */ /* 0x000f68000c1e1900 */
[----:B------:R-:W5:Y:S01]  /*2730*/  LDG.E R40, desc[UR8][R40.64] ;  /* 0x0000000828287981 */ /* 0x000f62000c1e1900 */
[----:B---3--:R-:W-:Y:S01]  /*2740*/  ISETP.GE.AND P3, PT, R11, R8, PT ;  /* 0x000000080b00720c */ /* 0x008fe20003f66270 */
[----:B------:R-:W-:Y:S01]  /*2750*/  IMAD.WIDE R8, R33, 0x10, R16 ;  /* 0x0000001021087825 */ /* 0x000fe200078e0210 */
[----:B--2---:R-:W-:-:S03]  /*2760*/  ISETP.GE.AND P1, PT, R28, R23, PT ;  /* 0x000000171c00720c */ /* 0x004fc60003f26270 */
[--C-:B------:R-:W-:Y:S02]  /*2770*/  IMAD.WIDE R28, R43, 0x10, R16.reuse ;  /* 0x000000102b1c7825 */ /* 0x100fe400078e0210 */
[----:B------:R-:W2:Y:S02]  /*2780*/  LDG.E R8, desc[UR8][R8.64] ;  /* 0x0000000808087981 */ /* 0x000ea4000c1e1900 */
[--C-:B------:R-:W-:Y:S02]  /*2790*/  IMAD.WIDE R10, R24, 0x10, R16.reuse ;  /* 0x00000010180a7825 */ /* 0x100fe400078e0210 */
[----:B------:R-:W3:Y:S01]  /*27a0*/  LDG.E R28, desc[UR8][R28.64] ;  /* 0x000000081c1c7981 */ /* 0x000ee2000c1e1900 */
[----:B----4-:R-:W-:Y:S01]  /*27b0*/  ISETP.GE.AND P5, PT, R34, R21, PT ;  /* 0x000000152200720c */ /* 0x010fe20003fa6270 */
[--C-:B------:R-:W-:Y:S02]  /*27c0*/  IMAD.WIDE R20, R3, 0x10, R16.reuse ;  /* 0x0000001003147825 */ /* 0x100fe400078e0210 */
[----:B------:R-:W2:Y:S02]  /*27d0*/  LDG.E R11, desc[UR8][R10.64] ;  /* 0x000000080a0b7981 */ /* 0x000ea4000c1e1900 */
[----:B------:R-:W-:-:S02]  /*27e0*/  IMAD.WIDE R34, R18, 0x10, R16 ;  /* 0x0000001012227825 */ /* 0x000fc400078e0210 */
[----:B------:R-:W4:Y:S04]  /*27f0*/  LDG.E R20, desc[UR8][R20.64] ;  /* 0x0000000814147981 */ /* 0x000f28000c1e1900 */
[----:B------:R-:W4:Y:S01]  /*2800*/  LDG.E R35, desc[UR8][R34.64] ;  /* 0x0000000822237981 */ /* 0x000f22000c1e1900 */
[----:B------:R-:W-:Y:S02]  /*2810*/  SEL R25, R25, R22, !P4 ;  /* 0x0000001619197207 */ /* 0x000fe40006000000 */
[----:B------:R-:W-:Y:S02]  /*2820*/  SEL R22, R36, R19, !P2 ;  /* 0x0000001324167207 */ /* 0x000fe40005000000 */
[----:B------:R-:W-:Y:S02]  /*2830*/  SEL R19, R19, R36, !P2 ;  /* 0x0000002413137207 */ /* 0x000fe40005000000 */
[----:B------:R-:W-:-:S02]  /*2840*/  SEL R36, R14, R27, !P3 ;  /* 0x0000001b0e247207 */ /* 0x000fc40005800000 */
[----:B------:R-:W-:Y:S02]  /*2850*/  SEL R23, R27, R14, !P3 ;  /* 0x0000000e1b177207 */ /* 0x000fe40005800000 */
[----:B-----5:R-:W-:-:S03]  /*2860*/  ISETP.GE.AND P3, PT, R40, R39, PT ;  /* 0x000000272800720c */ /* 0x020fc60003f66270 */
[----:B------:R-:W-:-:S06]  /*2870*/  IMAD.WIDE R38, R23, 0x10, R16 ;  /* 0x0000001017267825 */ /* 0x000fcc00078e0210 */
[----:B------:R-:W5:Y:S01]  /*2880*/  LDG.E R39, desc[UR8][R38.64] ;  /* 0x0000000826277981 */ /* 0x000f62000c1e1900 */
[----:B---3--:R-:W-:Y:S02]  /*2890*/  ISETP.GE.AND P0, PT, R13, R28, PT ;  /* 0x0000001c0d00720c */ /* 0x008fe40003f06270 */
[----:B------:R-:W-:Y:S02]  /*28a0*/  SEL R28, R26, R31, !P1 ;  /* 0x0000001f1a1c7207 */ /* 0x000fe40004800000 */
[----:B--2---:R-:W-:Y:S01]  /*28b0*/  ISETP.GE.AND P4, PT, R8, R11, PT ;  /* 0x0000000b0800720c */ /* 0x004fe20003f86270 */
[----:B------:R-:W-:Y:S01]  /*28c0*/  IMAD.WIDE R10, R22, 0x10, R16 ;  /* 0x00000010160a7825 */ /* 0x000fe200078e0210 */
[----:B------:R-:W-:-:S03]  /*28d0*/  SEL R31, R31, R26, !P1 ;  /* 0x0000001a1f1f7207 */ /* 0x000fc60004800000 */
[--C-:B------:R-:W-:Y:S02]  /*28e0*/  IMAD.WIDE R8, R25, 0x10, R16.reuse ;  /* 0x0000001019087825 */ /* 0x100fe400078e0210 */
[----:B------:R0:W2:Y:S01]  /*28f0*/  LDG.E R11, desc[UR8][R10.64] ;  /* 0x000000080a0b7981 */ /* 0x0000a2000c1e1900 */
[----:B----4-:R-:W-:Y:S01]  /*2900*/  ISETP.GE.AND P2, PT, R35, R20, PT ;  /* 0x000000142300720c */ /* 0x010fe20003f46270 */
[--C-:B------:R-:W-:Y:S02]  /*2910*/  IMAD.WIDE R26, R31, 0x10, R16.reuse ;  /* 0x000000101f1a7825 */ /* 0x100fe400078e0210 */
[----:B------:R-:W2:Y:S02]  /*2920*/  LDG.E R8, desc[UR8][R8.64] ;  /* 0x0000000808087981 */ /* 0x000ea4000c1e1900 */
[--C-:B------:R-:W-:Y:S02]  /*2930*/  IMAD.WIDE R34, R36, 0x10, R16.reuse ;  /* 0x0000001024227825 */ /* 0x100fe400078e0210 */
[----:B------:R1:W3:Y:S01]  /*2940*/  LDG.E R26, desc[UR8][R26.64] ;  /* 0x000000081a1a7981 */ /* 0x0002e2000c1e1900 */
[----:B0-----:R-:W-:Y:S01]  /*2950*/  SEL R10, R30, R37, !P5 ;  /* 0x000000251e0a7207 */ /* 0x001fe20006800000 */
[----:B------:R-:W-:-:S02]  /*2960*/  IMAD.WIDE R12, R19, 0x10, R16 ;  /* 0x00000010130c7825 */ /* 0x000fc400078e0210 */
[----:B------:R-:W3:Y:S02]  /*2970*/  LDG.E R35, desc[UR8][R34.64] ;  /* 0x0000000822237981 */ /* 0x000ee4000c1e1900 */
[--C-:B------:R-:W-:Y:S02]  /*2980*/  IMAD.WIDE R20, R28, 0x10, R16.reuse ;  /* 0x000000101c147825 */ /* 0x100fe400078e0210 */
[----:B------:R-:W4:Y:S02]  /*2990*/  LDG.E R12, desc[UR8][R12.64] ;  /* 0x000000080c0c7981 */ /* 0x000f24000c1e1900 */
[----:B------:R-:W-:Y:S02]  /*29a0*/  IMAD.WIDE R40, R10, 0x10, R16 ;  /* 0x000000100a287825 */ /* 0x000fe400078e0210 */
[----:B------:R-:W4:Y:S04]  /*29b0*/  LDG.E R21, desc[UR8][R20.64] ;  /* 0x0000000814157981 */ /* 0x000f28000c1e1900 */
[----:B------:R-:W5:Y:S01]  /*29c0*/  LDG.E R40, desc[UR8][R40.64] ;  /* 0x0000000828287981 */ /* 0x000f62000c1e1900 */
[----:B------:R-:W-:-:S02]  /*29d0*/  SEL R30, R37, R30, !P5 ;  /* 0x0000001e251e7207 */ /* 0x000fc40006800000 */
[----:B-1----:R-:W-:Y:S02]  /*29e0*/  SEL R27, R32, R15, !P3 ;  /* 0x0000000f201b7207 */ /* 0x002fe40005800000 */
[----:B--2---:R-:W-:Y:S02]  /*29f0*/  ISETP.GE.AND P1, PT, R11, R8, PT ;  /* 0x000000080b00720c */ /* 0x004fe40003f26270 */
[----:B------:R-:W-:Y:S01]  /*2a00*/  SEL R11, R0, R43, !P0 ;  /* 0x0000002b000b7207 */ /* 0x000fe20004000000 */
[----:B------:R-:W-:Y:S01]  /*2a10*/  IMAD.WIDE R8, R30, 0x10, R16 ;  /* 0x000000101e087825 */ /* 0x000fe200078e0210 */
[----:B------:R-:W-:Y:S02]  /*2a20*/  SEL R43, R43, R0, !P0 ;  /* 0x000000002b2b7207 */ /* 0x000fe40004000000 */
[----:B------:R-:W-:Y:S02]  /*2a30*/  SEL R0, R33, R24, !P4 ;  /* 0x0000001821007207 */ /* 0x000fe40006000000 */
[----:B---3--:R-:W-:Y:S01]  /*2a40*/  ISETP.GE.AND P0, PT, R35, R26, PT ;  /* 0x0000001a2300720c */ /* 0x008fe20003f06270 */
[----:B------:R0:W2:Y:S01]  /*2a50*/  LDG.E R14, desc[UR8][R8.64] ;  /* 0x00000008080e7981 */ /* 0x0000a2000c1e1900 */
[----:B------:R-:W-:-:S02]  /*2a60*/  SEL R26, R3, R18, !P2 ;  /* 0x00000012031a7207 */ /* 0x000fc40005000000 */
[----:B----4-:R-:W-:Y:S01]  /*2a70*/  ISETP.GE.AND P5, PT, R21, R12, PT ;  /* 0x0000000c1500720c */ /* 0x010fe20003fa6270 */
[----:B------:R-:W-:Y:S01]  /*2a80*/  IMAD.WIDE R12, R11, 0x10, R16 ;  /* 0x000000100b0c7825 */ /* 0x000fe200078e0210 */
[----:B-----5:R-:W-:-:S03]  /*2a90*/  ISETP.GE.AND P6, PT, R40, R39, PT ;  /* 0x000000272800720c */ /* 0x020fc60003fc6270 */
[--C-:B------:R-:W-:Y:S02]  /*2aa0*/  IMAD.WIDE R20, R27, 0x10, R16.reuse ;  /* 0x000000101b147825 */ /* 0x100fe400078e0210 */
[----:B------:R-:W2:Y:S02]  /*2ab0*/  LDG.E R13, desc[UR8][R12.64] ;  /* 0x000000080c0d7981 */ /* 0x000ea4000c1e1900 */
[--C-:B0-----:R-:W-:Y:S02]  /*2ac0*/  IMAD.WIDE R8, R26, 0x10, R16.reuse ;  /* 0x000000101a087825 */ /* 0x101fe400078e0210 */
[----:B------:R-:W3:Y:S02]  /*2ad0*/  LDG.E R20, desc[UR8][R20.64] ;  /* 0x0000000814147981 */ /* 0x000ee4000c1e1900 */
[--C-:B------:R-:W-:Y:S02]  /*2ae0*/  IMAD.WIDE R40, R43, 0x10, R16.reuse ;  /* 0x000000102b287825 */ /* 0x100fe400078e0210 */
[----:B------:R-:W3:Y:S02]  /*2af0*/  LDG.E R9, desc[UR8][R8.64] ;  /* 0x0000000808097981 */ /* 0x000ee4000c1e1900 */
        /* <DEDUP_REMOVED lines=8> */
[----:B--2---:R-:W-:Y:S01]  /*2b80*/  ISETP.GE.AND P3, PT, R13, R14, PT ;  /* 0x0000000e0d00720c */ /* 0x004fe20003f66270 */
[----:B------:R-:W-:Y:S01]  /*2b90*/  IMAD.WIDE R12, R28, 0x10, R16 ;  /* 0x000000101c0c7825 */ /* 0x000fe200078e0210 */
[----:B---3--:R-:W-:-:S03]  /*2ba0*/  ISETP.GE.AND P1, PT, R20, R9, PT ;  /* 0x000000091400720c */ /* 0x008fc60003f26270 */
[----:B------:R-:W-:Y:S02]  /*2bb0*/  IMAD.WIDE R8, R37, 0x10, R16 ;  /* 0x0000001025087825 */ /* 0x000fe400078e0210 */
[----:B------:R-:W2:Y:S01]  /*2bc0*/  LDG.E R13, desc[UR8][R12.64] ;  /* 0x000000080c0d7981 */ /* 0x000ea2000c1e1900 */
[----:B----4-:R-:W-:-:S03]  /*2bd0*/  ISETP.GE.AND P5, PT, R34, R29, PT ;  /* 0x0000001d2200720c */ /* 0x010fc60003fa6270 */
[----:B------:R-:W2:Y:S01]  /*2be0*/  LDG.E R8, desc[UR8][R8.64] ;  /* 0x0000000808087981 */ /* 0x000ea2000c1e1900 */
[----:B------:R-:W-:Y:S01]  /*2bf0*/  SEL R34, R36, R31, !P0 ;  /* 0x0000001f24227207 */ /* 0x000fe20004000000 */
[----:B------:R-:W-:-:S04]  /*2c00*/  IMAD.WIDE R14, R25, 0x10, R16 ;  /* 0x00000010190e7825 */ /* 0x000fc800078e0210 */
[--C-:B------:R-:W-:Y:S01]  /*2c10*/  IMAD.WIDE R20, R34, 0x10, R16.reuse ;  /* 0x0000001022147825 */ /* 0x100fe200078e0210 */
[----:B------:R0:W3:Y:S05]  /*2c20*/  LDG.E R29, desc[UR8][R14.64] ;  /* 0x000000080e1d7981 */ /* 0x0000ea000c1e1900 */
[----:B------:R-:W3:Y:S01]  /*2c30*/  LDG.E R20, desc[UR8][R20.64] ;  /* 0x0000000814147981 */ /* 0x000ee2000c1e1900 */
[----:B------:R-:W-:Y:S01]  /*2c40*/  IMAD.WIDE R38, R22, 0x10, R16 ;  /* 0x0000001016267825 */ /* 0x000fe200078e0210 */
[----:B------:R-:W-:Y:S02]  /*2c50*/  SEL R33, R24, R33, !P4 ;  /* 0x0000002118217207 */ /* 0x000fe40006000000 */
[----:B------:R-:W-:-:S02]  /*2c60*/  SEL R24, R10, R23, !P6 ;  /* 0x000000170a187207 */ /* 0x000fc40007000000 */
[----:B------:R1:W4:Y:S01]  /*2c70*/  LDG.E R32, desc[UR8][R38.64] ;  /* 0x0000000826207981 */ /* 0x000322000c1e1900 */
[----:B------:R-:W-:-:S04]  /*2c80*/  IMAD.WIDE R40, R35, 0x10, R16 ;  /* 0x0000001023287825 */ /* 0x000fc800078e0210 */
[----:B0-----:R-:W-:Y:S01]  /*2c90*/  IMAD.WIDE R14, R24, 0x10, R16 ;  /* 0x00000010180e7825 */ /* 0x001fe200078e0210 */
[----:B------:R0:W4:Y:S01]  /*2ca0*/  LDG.E R19, desc[UR8][R40.64] ;  /* 0x0000000828137981 */ /* 0x000122000c1e1900 */
[----:B-1----:R-:W-:-:S04]  /*2cb0*/  SEL R39, R31, R36, !P0 ;  /* 0x000000241f277207 */ /* 0x002fc80004000000 */
[----:B------:R-:W5:Y:S01]  /*2cc0*/  LDG.E R15, desc[UR8][R14.64] ;  /* 0x000000080e0f7981 */ /* 0x000f62000c1e1900 */
[----:B------:R-:W-:Y:S02]  /*2cd0*/  SEL R31, R23, R10, !P6 ;  /* 0x0000000a171f7207 */ /* 0x000fe40007000000 */
[----:B------:R-:W-:Y:S02]  /*2ce0*/  SEL R23, R30, R11, !P3 ;  /* 0x0000000b1e177207 */ /* 0x000fe40005800000 */
[----:B------:R-:W-:Y:S01]  /*2cf0*/  SEL R30, R11, R30, !P3 ;  /* 0x0000001e0b1e7207 */ /* 0x000fe20005800000 */
[----:B------:R-:W-:-:S06]  /*2d00*/  IMAD.WIDE R10, R39, 0x10, R16 ;  /* 0x00000010270a7825 */ /* 0x000fcc00078e0210 */
[----:B------:R-:W5:Y:S01]  /*2d10*/  LDG.E R10, desc[UR8][R10.64] ;  /* 0x000000080a0a7981 */ /* 0x000f62000c1e1900 */
[----:B------:R-:W-:Y:S01]  /*2d20*/  SEL R12, R43, R0, !P5 ;  /* 0x000000002b0c7207 */ /* 0x000fe20006800000 */
[----:B0-----:R-:W-:Y:S01]  /*2d30*/  IMAD.WIDE R40, R30, 0x10, R16 ;  /* 0x000000101e287825 */ /* 0x001fe200078e0210 */
[----:B------:R-:W-:-:S05]  /*2d40*/  SEL R0, R0, R43, !P5 ;  /* 0x0000002b00007207 */ /* 0x000fca0006800000 */
[--C-:B------:R-:W-:Y:S01]  /*2d50*/  IMAD.WIDE R42, R0, 0x10, R16.reuse ;  /* 0x00000010002a7825 */ /* 0x100fe200078e0210 */
[----:B------:R-:W5:Y:S05]  /*2d60*/  LDG.E R41, desc[UR8][R40.64] ;  /* 0x0000000828297981 */ /* 0x000f6a000c1e1900 */
[----:B------:R-:W5:Y:S01]  /*2d70*/  LDG.E R42, desc[UR8][R42.64] ;  /* 0x000000082a2a7981 */ /* 0x000f62000c1e1900 */
[----:B--2---:R-:W-:Y:S01]  /*2d80*/  ISETP.GE.AND P4, PT, R13, R8, PT ;  /* 0x000000080d00720c */ /* 0x004fe20003f86270 */
[----:B------:R-:W-:-:S06]  /*2d90*/  IMAD.WIDE R8, R31, 0x10, R16 ;  /* 0x000000101f087825 */ /* 0x000fcc00078e0210 */
[----:B------:R-:W2:Y:S01]  /*2da0*/  LDG.E R8, desc[UR8][R8.64] ;  /* 0x0000000808087981 */ /* 0x000ea2000c1e1900 */
[----:B---3--:R-:W-:Y:S01]  /*2db0*/  ISETP.GE.AND P0, PT, R20, R29, PT ;  /* 0x0000001d1400720c */ /* 0x008fe20003f06270 */
[----:B------:R-:W-:-:S05]  /*2dc0*/  IMAD.WIDE R20, R23, 0x10, R16 ;  /* 0x0000001017147825 */ /* 0x000fca00078e0210 */
[----:B------:R0:W3:Y:S01]  /*2dd0*/  LDG.E R13, desc[UR8][R20.64] ;  /* 0x00000008140d7981 */ /* 0x0000e2000c1e1900 */
[----:B------:R-:W-:Y:S01]  /*2de0*/  IMAD.WIDE R44, R12, 0x10, R16 ;  /* 0x000000100c2c7825 */ /* 0x000fe200078e0210 */
[----:B----4-:R-:W-:-:S05]  /*2df0*/  ISETP.GE.AND P5, PT, R32, R19, PT ;  /* 0x000000132000720c */ /* 0x010fca0003fa6270 */
[----:B------:R-:W4:Y:S01]  /*2e00*/  LDG.E R44, desc[UR8][R44.64] ;  /* 0x000000082c2c7981 */ /* 0x000f22000c1e1900 */
[----:B0-----:R-:W-:Y:S01]  /*2e10*/  IMAD.WIDE R20, R33, 0x10, R16 ;  /* 0x0000001021147825 */ /* 0x001fe200078e0210 */
[----:B------:R-:W-:-:S04]  /*2e20*/  SEL R3, R18, R3, !P2 ;  /* 0x0000000312037207 */ /* 0x000fc80005000000 */
[----:B------:R0:W4:Y:S01]  /*2e30*/  LDG.E R11, desc[UR8][R20.64] ;  /* 0x00000008140b7981 */ /* 0x000122000c1e1900 */
[----:B-----5:R-:W-:Y:S02]  /*2e40*/  ISETP.GE.AND P3, PT, R15, R10, PT ;  /* 0x0000000a0f00720c */ /* 0x020fe40003f66270 */
[----:B------:R-:W-:Y:S02]  /*2e50*/  SEL R10, R27, R26, !P1 ;  /* 0x0000001a1b0a7207 */ /* 0x000fe40004800000 */
[----:B------:R-:W-:Y:S02]  /*2e60*/  SEL R27, R26, R27, !P1 ;  /* 0x0000001b1a1b7207 */ /* 0x000fe40004800000 */
[----:B------:R-:W-:-:S03]  /*2e70*/  SEL R26, R22, R35, !P5 ;  /* 0x00000023161a7207 */ /* 0x000fc60006800000 */
[----:B------:R-:W-:-:S04]  /*2e80*/  IMAD.WIDE R18, R27, 0x10, R16 ;  /* 0x000000101b127825 */ /* 0x000fc800078e0210 */
[--C-:B0-----:R-:W-:Y:S02]  /*2e90*/  IMAD.WIDE R20, R26, 0x10, R16.reuse ;  /* 0x000000101a147825 */ /* 0x101fe400078e0210 */
[----:B------:R-:W5:Y:S04]  /*2ea0*/  LDG.E R18, desc[UR8][R18.64] ;  /* 0x0000000812127981 */ /* 0x000f68000c1e1900 */
[----:B------:R-:W5:Y:S01]  /*2eb0*/  LDG.E R21, desc[UR8][R20.64] ;  /* 0x0000000814157981 */ /* 0x000f62000c1e1900 */
[----:B------:R-:W-:Y:S01]  /*2ec0*/  SEL R35, R35, R22, !P5 ;  /* 0x0000001623237207 */ /* 0x000fe20006800000 */
[----:B------:R-:W-:Y:S01]  /*2ed0*/  IMAD.WIDE R14, R10, 0x10, R16 ;  /* 0x000000100a0e7825 */ /* 0x000fe200078e0210 */
[----:B------:R-:W-:-:S05]  /*2ee0*/  SEL R22, R28, R37, !P4 ;  /* 0x000000251c167207 */ /* 0x000fca0006000000 */
[----:B------:R0:W5:Y:S01]  /*2ef0*/  LDG.E R15, desc[UR8][R14.64] ;  /* 0x000000080e0f7981 */ /* 0x000162000c1e1900 */
        /* <DEDUP_REMOVED lines=8> */
[----:B------:R1:W3:Y:S01]  /*2f80*/  LDG.E R37, desc[UR8][R36.64] ;  /* 0x0000000824257981 */ /* 0x0002e2000c1e1900 */
[----:B----4-:R-:W-:Y:S02]  /*2f90*/  ISETP.GE.AND P5, PT, R11, R44, PT ;  /* 0x0000002c0b00720c */ /* 0x010fe40003fa6270 */
[----:B------:R-:W-:Y:S02]  /*2fa0*/  SEL R11, R24, R39, !P3 ;  /* 0x00000027180b7207 */ /* 0x000fe40005800000 */
[----:B------:R-:W-:-:S02]  /*2fb0*/  SEL R39, R39, R24, !P3 ;  /* 0x0000001827277207 */ /* 0x000fc40005800000 */
[----:B------:R-:W-:Y:S02]  /*2fc0*/  SEL R32, R30, R31, !P2 ;  /* 0x0000001f1e207207 */ /* 0x000fe40005000000 */
[----:B0-----:R-:W-:Y:S02]  /*2fd0*/  SEL R14, R34, R25, !P0 ;  /* 0x00000019220e7207 */ /* 0x001fe40004000000 */
[----:B------:R-:W-:Y:S01]  /*2fe0*/  SEL R34, R25, R34, !P0 ;  /* 0x0000002219227207 */ /* 0x000fe20004000000 */
[----:B------:R-:W-:-:S06]  /*2ff0*/  IMAD.WIDE R24, R32, 0x10, R16 ;  /* 0x0000001020187825 */ /* 0x000fcc00078e0210 */
[----:B------:R-:W4:Y:S01]  /*3000*/  LDG.E R25, desc[UR8][R24.64] ;  /* 0x0000000818197981 */ /* 0x000f22000c1e1900 */
[----:B-----5:R-:W-:Y:S01]  /*3010*/  ISETP.GE.AND P0, PT, R21, R18, PT ;  /* 0x000000121500720c */ /* 0x020fe20003f06270 */
[----:B------:R-:W-:-:S06]  /*3020*/  IMAD.WIDE R20, R39, 0x10, R16 ;  /* 0x0000001027147825 */ /* 0x000fcc00078e0210 */
[----:B------:R-:W4:Y:S01]  /*3030*/  LDG.E R20, desc[UR8][R20.64] ;  /* 0x0000000814147981 */ /* 0x000f22000c1e1900 */
[----:B------:R-:W-:Y:S01]  /*3040*/  IMAD.WIDE R42, R14, 0x10, R16 ;  /* 0x000000100e2a7825 */ /* 0x000fe200078e0210 */
[----:B-1----:R-:W-:-:S03]  /*3050*/  SEL R36, R0, R23, !P1 ;  /* 0x0000001700247207 */ /* 0x002fc60004800000 */
[--C-:B------:R-:W-:Y:S02]  /*3060*/  IMAD.WIDE R40, R13, 0x10, R16.reuse ;  /* 0x000000100d287825 */ /* 0x100fe400078e0210 */
[----:B------:R-:W5:Y:S02]  /*3070*/  LDG.E R42, desc[UR8][R42.64] ;  /* 0x000000082a2a7981 */ /* 0x000f64000c1e1900 */
[--C-:B------:R-:W-:Y:S02]  /*3080*/  IMAD.WIDE R18, R11, 0x10, R16.reuse ;  /* 0x000000100b127825 */ /* 0x100fe400078e0210 */
[----:B------:R-:W5:Y:S04]  /*3090*/  LDG.E R41, desc[UR8][R40.64] ;  /* 0x0000000828297981 */ /* 0x000f68000c1e1900 */
[----:B------:R-:W5:Y:S01]  /*30a0*/  LDG.E R19, desc[UR8][R18.64] ;  /* 0x0000000812137981 */ /* 0x000f62000c1e1900 */
[----:B--2---:R-:W-:Y:S01]  /*30b0*/  ISETP.GE.AND P4, PT, R15, R8, PT ;  /* 0x000000080f00720c */ /* 0x004fe20003f86270 */
[----:B------:R-:W-:Y:S01]  /*30c0*/  IMAD.WIDE R8, R34, 0x10, R16 ;  /* 0x0000001022087825 */ /* 0x000fe200078e0210 */
[----:B------:R-:W-:-:S03]  /*30d0*/  SEL R15, R31, R30, !P2 ;  /* 0x0000001e1f0f7207 */ /* 0x000fc60005000000 */
[--C-:B------:R-:W-:Y:S02]  /*30e0*/  IMAD.WIDE R30, R36, 0x10, R16.reuse ;  /* 0x00000010241e7825 */ /* 0x100fe400078e0210 */
[----:B------:R-:W2:Y:S04]  /*30f0*/  LDG.E R8, desc[UR8][R8.64] ;  /* 0x0000000808087981 */ /* 0x000ea8000c1e1900 */
[----:B------:R-:W2:Y:S01]  /*3100*/  LDG.E R31, desc[UR8][R30.64] ;  /* 0x000000081e1f7981 */ /* 0x000ea2000c1e1900 */
[----:B---3--:R-:W-:Y:S01]  /*3110*/  ISETP.GE.AND P3, PT, R37, R28, PT ;  /* 0x0000001c2500720c */ /* 0x008fe20003f66270 */
[----:B------:R-:W-:-:S06]  /*3120*/  IMAD.WIDE R28, R15, 0x10, R16 ;  /* 0x000000100f1c7825 */ /* 0x000fcc00078e0210 */
[----:B------:R-:W3:Y:S01]  /*3130*/  LDG.E R28, desc[UR8][R28.64] ;  /* 0x000000081c1c7981 */ /* 0x000ee2000c1e1900 */
[----:B------:R-:W-:Y:S02]  /*3140*/  SEL R37, R27, R26, !P0 ;  /* 0x0000001a1b257207 */ /* 0x000fe40004000000 */
[----:B------:R-:W-:Y:S02]  /*3150*/  SEL R26, R26, R27, !P0 ;  /* 0x0000001b1a1a7207 */ /* 0x000fe40004000000 */
[----:B------:R-:W-:Y:S02]  /*3160*/  SEL R23, R23, R0, !P1 ;  /* 0x0000000017177207 */ /* 0x000fe40004800000 */
[----:B------:R-:W-:Y:S01]  /*3170*/  SEL R0, R33, R12, !P5 ;  /* 0x0000000c21007207 */ /* 0x000fe20006800000 */
[----:B------:R-:W-:Y:S01]  /*3180*/  IMAD.WIDE R44, R26, 0x10, R16 ;  /* 0x000000101a2c7825 */ /* 0x000fe200078e0210 */
[----:B------:R-:W-:Y:S02]  /*3190*/  SEL R27, R35, R22, !P3 ;  /* 0x00000016231b7207 */ /* 0x000fe40005800000 */
[----:B------:R-:W-:-:S02]  /*31a0*/  SEL R22, R22, R35, !P3 ;  /* 0x0000002316167207 */ /* 0x000fc40005800000 */
[----:B------:R-:W3:Y:S01]  /*31b0*/  LDG.E R29, desc[UR8][R44.64] ;  /* 0x000000082c1d7981 */ /* 0x000ee2000c1e1900 */
[----:B----4-:R-:W-:Y:S02]  /*31c0*/  ISETP.GE.AND P2, PT, R25, R20, PT ;  /* 0x000000141900720c */ /* 0x010fe40003f46270 */
[----:B------:R-:W-:-:S05]  /*31d0*/  SEL R25, R3, R10, !P4 ;  /* 0x0000000a03197207 */ /* 0x000fca0006000000 */
[----:B------:R-:W-:Y:S01]  /*31e0*/  IMAD.WIDE R20, R25, 0x10, R16 ;  /* 0x0000001019147825 */ /* 0x000fe200078e0210 */
[----:B-----5:R-:W-:-:S04]  /*31f0*/  ISETP.GE.AND P6, PT, R42, R41, PT ;  /* 0x000000292a00720c */ /* 0x020fc80003fc6270 */
[----:B------:R0:W4:Y:S01]  /*3200*/  LDG.E R24, desc[UR8][R20.64] ;  /* 0x0000000814187981 */ /* 0x000122000c1e1900 */
[----:B------:R-:W-:-:S04]  /*3210*/  IMAD.WIDE R42, R0, 0x10, R16 ;  /* 0x00000010002a7825 */ /* 0x000fc800078e0210 */
[--C-:B------:R-:W-:Y:S02]  /*3220*/  IMAD.WIDE R40, R23, 0x10, R16.reuse ;  /* 0x0000001017287825 */ /* 0x100fe400078e0210 */
[----:B------:R-:W5:Y:S04]  /*3230*/  LDG.E R42, desc[UR8][R42.64] ;  /* 0x000000082a2a7981 */ /* 0x000f68000c1e1900 */
[----:B------:R-:W5:Y:S01]  /*3240*/  LDG.E R41, desc[UR8][R40.64] ;  /* 0x0000000828297981 */ /* 0x000f62000c1e1900 */
[----:B0-----:R-:W-:-:S06]  /*3250*/  IMAD.WIDE R20, R27, 0x10, R16 ;  /* 0x000000101b147825 */ /* 0x001fcc00078e0210 */
[----:B------:R-:W5:Y:S01]  /*3260*/  LDG.E R21, desc[UR8][R20.64] ;  /* 0x0000000814157981 */ /* 0x000f62000c1e1900 */
[----:B--2---:R-:W-:Y:S01]  /*3270*/  ISETP.GE.AND P1, PT, R19, R8, PT ;  /* 0x000000081300720c */ /* 0x004fe20003f26270 */
[----:B------:R-:W-:-:S04]  /*3280*/  IMAD.WIDE R8, R37, 0x10, R16 ;  /* 0x0000001025087825 */ /* 0x000fc800078e0210 */
[----:B------:R-:W-:Y:S02]  /*3290*/  IMAD.WIDE R18, R22, 0x10, R16 ;  /* 0x0000001016127825 */ /* 0x000fe400078e0210 */
[----:B------:R-:W2:Y:S04]  /*32a0*/  LDG.E R8, desc[UR8][R8.64] ;  /* 0x0000000808087981 */ /* 0x000ea8000c1e1900 */
[----:B------:R-:W2:Y:S01]  /*32b0*/  LDG.E R19, desc[UR8][R18.64] ;  /* 0x0000000812137981 */ /* 0x000ea2000c1e1900 */
[----:B---3--:R-:W-:Y:S02]  /*32c0*/  ISETP.GE.AND P3, PT, R31, R28, PT ;  /* 0x0000001c1f00720c */ /* 0x008fe40003f66270 */
[----:B------:R-:W-:-:S05]  /*32d0*/  SEL R28, R14, R13, !P6 ;  /* 0x0000000d0e1c7207 */ /* 0x000fca0007000000 */
[----:B------:R-:W-:-:S06]  /*32e0*/  IMAD.WIDE R30, R28, 0x10, R16 ;  /* 0x000000101c1e7825 */ /* 0x000fcc00078e0210 */
[----:B------:R-:W3:Y:S01]  /*32f0*/  LDG.E R30, desc[UR8][R30.64] ;  /* 0x000000081e1e7981 */ /* 0x000ee2000c1e1900 */
[----:B------:R-:W-:Y:S02]  /*3300*/  SEL R13, R13, R14, !P6 ;  /* 0x0000000e0d0d7207 */ /* 0x000fe40007000000 */
[----:B----4-:R-:W-:Y:S02]  /*3310*/  ISETP.GE.AND P6, PT, R29, R24, PT ;  /* 0x000000181d00720c */ /* 0x010fe40003fc6270 */
[----:B------:R-:W-:Y:S02]  /*3320*/  SEL R29, R34, R11, !P1 ;  /* 0x0000000b221d7207 */ /* 0x000fe40004800000 */
[----:B------:R-:W-:Y:S02]  /*3330*/  SEL R34, R11, R34, !P1 ;  /* 0x000000220b227207 */ /* 0x000fe40004800000 */
[----:B------:R-:W-:Y:S02]  /*3340*/  SEL R11, R39, R32, !P2 ;  /* 0x00000020270b7207 */ /* 0x000fe40005000000 */
[----:B------:R-:W-:-:S02]  /*3350*/  SEL R32, R32, R39, !P2 ;  /* 0x0000002720207207 */ /* 0x000fc40005000000 */
[----:B-----5:R-:W-:Y:S01]  /*3360*/  ISETP.GE.AND P0, PT, R42, R41, PT ;  /* 0x000000292a00720c */ /* 0x020fe20003f06270 */
[----:B------:R-:W-:-:S04]  /*3370*/  IMAD.WIDE R42, R13, 0x10, R16 ;  /* 0x000000100d2a7825 */ /* 0x000fc800078e0210 */
[----:B------:R-:W-:Y:S01]  /*3380*/  IMAD.WIDE R40, R34, 0x10, R16 ;  /* 0x0000001022287825 */ /* 0x000fe200078e0210 */
[----:B------:R-:W4:Y:S01]  /*3390*/  LDG.E R14, desc[UR8][R42.64] ;  /* 0x000000082a0e7981 */ /* 0x000f22000c1e1900 */
[----:B------:R-:W-:-:S03]  /*33a0*/  SEL R24, R36, R15, !P3 ;  /* 0x0000000f24187207 */ /* 0x000fc60005800000 */
[----:B------:R0:W4:Y:S02]  /*33b0*/  LDG.E R31, desc[UR8][R40.64] ;  /* 0x00000008281f7981 */ /* 0x000124000c1e1900 */
[----:B------:R-:W-:-:S06]  /*33c0*/  IMAD.WIDE R38, R24, 0x10, R16 ;  /* 0x0000001018267825 */ /* 0x000fcc00078e0210 */
[----:B------:R-:W5:Y:S01]  /*33d0*/  LDG.E R38, desc[UR8][R38.64] ;  /* 0x0000000826267981 */ /* 0x000f62000c1e1900 */
[----:B--2---:R-:W-:Y:S01]  /*33e0*/  ISETP.GE.AND P2, PT, R19, R8, PT ;  /* 0x000000081300720c */ /* 0x004fe20003f46270 */
[----:B------:R-:W-:-:S04]  /*33f0*/  IMAD.WIDE R8, R29, 0x10, R16 ;  /* 0x000000101d087825 */ /* 0x000fc800078e0210 */
[--C-:B------:R-:W-:Y:S02]  /*3400*/  IMAD.WIDE R18, R32, 0x10, R16.reuse ;  /* 0x0000001020127825 */ /* 0x100fe400078e0210 */
[----:B------:R-:W2:Y:S04]  /*3410*/  LDG.E R8, desc[UR8][R8.64] ;  /* 0x0000000808087981 */ /* 0x000ea8000c1e1900 */
[----:B------:R-:W2:Y:S01]  /*3420*/  LDG.E R19, desc[UR8][R18.64] ;  /* 0x0000000812137981 */ /* 0x000ea2000c1e1900 */
[----:B---3--:R-:W-:Y:S01]  /*3430*/  ISETP.GE.AND P1, PT, R30, R21, PT ;  /* 0x000000151e00720c */ /* 0x008fe20003f26270 */
[----:B------:R-:W-:-:S06]  /*3440*/  IMAD.WIDE R20, R11, 0x10, R16 ;  /* 0x000000100b147825 */ /* 0x000fcc00078e0210 */
[----:B------:R-:W5:Y:S01]  /*3450*/  LDG.E R21, desc[UR8][R20.64] ;  /* 0x0000000814157981 */ /* 0x000f62000c1e1900 */
[----:B------:R-:W-:Y:S02]  /*3460*/  SEL R3, R10, R3, !P4 ;  /* 0x000000030a037207 */ /* 0x000fe40006000000 */
[----:B------:R-:W-:Y:S02]  /*3470*/  SEL R35, R15, R36, !P3 ;  /* 0x000000240f237207 */ /* 0x000fe40005800000 */
[----:B------:R-:W-:Y:S02]  /*3480*/  SEL R10, R0, R23, !P0 ;  /* 0x00000017000a7207 */ /* 0x000fe40004000000 */
[----:B------:R-:W-:Y:S02]  /*3490*/  SEL R33, R12, R33, !P5 ;  /* 0x000000210c217207 */ /* 0x000fe40006800000 */
[----:B------:R-:W-:Y:S02]  /*34a0*/  SEL R0, R23, R0, !P0 ;  /* 0x0000000017007207 */ /* 0x000fe40004000000 */
[----:B------:R-:W-:-:S02]  /*34b0*/  SEL R12, R26, R25, !P6 ;  /* 0x000000191a0c7207 */ /* 0x000fc40007000000 */
[----:B------:R-:W-:Y:S02]  /*34c0*/  SEL R25, R25, R26, !P6 ;  /* 0x0000001a19197207 */ /* 0x000fe40007000000 */
[----:B------:R-:W-:-:S03]  /*34d0*/  SEL R26, R22, R37, !P2 ;  /* 0x00000025161a7207 */ /* 0x000fc60005000000 */
[----:B0-----:R-:W-:-:S04]  /*34e0*/  IMAD.WIDE R40, R25, 0x10, R16 ;  /* 0x0000001019287825 */ /* 0x001fc800078e0210 */
[--C-:B------:R-:W-:Y:S02]  /*34f0*/  IMAD.WIDE R42, R26, 0x10, R16.reuse ;  /* 0x000000101a2a7825 */ /* 0x100fe400078e0210 */
[----:B------:R-:W3:Y:S04]  /*3500*/  LDG.E R41, desc[UR8][R40.64] ;  /* 0x0000000828297981 */ /* 0x000ee8000c1e1900 */
[----:B------:R-:W3:Y:S01]  /*3510*/  LDG.E R42, desc[UR8][R42.64] ;  /* 0x000000082a2a7981 */ /* 0x000ee2000c1e1900 */
        /* <DEDUP_REMOVED lines=8> */
[----:B------:R-:W2:Y:S04]  /*35a0*/  LDG.E R8, desc[UR8][R8.64] ;  /* 0x0000000808087981 */ /* 0x000ea8000c1e1900 */
[----:B------:R-:W2:Y:S01]  /*35b0*/  LDG.E R19, desc[UR8][R18.64] ;  /* 0x0000000812137981 */ /* 0x000ea2000c1e1900 */
[----:B-----5:R-:W-:Y:S01]  /*35c0*/  ISETP.GE.AND P5, PT, R38, R21, PT ;  /* 0x000000152600720c */ /* 0x020fe20003fa6270 */
[----:B------:R-:W-:-:S04]  /*35d0*/  IMAD.WIDE R20, R3, 0x10, R16 ;  /* 0x0000001003147825 */ /* 0x000fc800078e0210 */
[----:B------:R-:W-:Y:S02]  /*35e0*/  IMAD.WIDE R38, R12, 0x10, R16 ;  /* 0x000000100c267825 */ /* 0x000fe400078e0210 */
[----:B------:R-:W5:Y:S04]  /*35f0*/  LDG.E R20, desc[UR8][R20.64] ;  /* 0x0000000814147981 */ /* 0x000f68000c1e1900 */
[----:B------:R-:W5:Y:S01]  /*3600*/  LDG.E R39, desc[UR8][R38.64] ;  /* 0x0000000826277981 */ /* 0x000f62000c1e1900 */
[----:B------:R-:W-:Y:S02]  /*3610*/  SEL R23, R28, R27, !P1 ;  /* 0x0000001b1c177207 */ /* 0x000fe40004800000 */
[----:B------:R-:W-:Y:S02]  /*3620*/  SEL R22, R37, R22, !P2 ;  /* 0x0000001625167207 */ /* 0x000fe40005000000 */
[----:B------:R-:W-:-:S02]  /*3630*/  SEL R27, R27, R28, !P1 ;  /* 0x0000001c1b1b7207 */ /* 0x000fc40004800000 */
[----:B------:R-:W-:Y:S02]  /*3640*/  SEL R28, R34, R13, !P3 ;  /* 0x0000000d221c7207 */ /* 0x000fe40005800000 */
[----:B------:R-:W-:Y:S02]  /*3650*/  SEL R13, R13, R34, !P3 ;  /* 0x000000220d0d7207 */ /* 0x000fe40005800000 */
[----:B------:R-:W-:Y:S02]  /*3660*/  SEL R34, R32, R29, !P0 ;  /* 0x0000001d20227207 */ /* 0x000fe40004000000 */
[----:B------:R-:W-:-:S03]  /*3670*/  SEL R29, R29, R32, !P0 ;  /* 0x000000201d1d7207 */ /* 0x000fc60004000000 */
[----:B------:R-:W-:Y:S01]  /*3680*/  IMAD.WIDE R36, R34, 0x10, R16 ;  /* 0x0000001022247825 */ /* 0x000fe200078e0210 */
[----:B---3--:R-:W-:-:S05]  /*3690*/  ISETP.GE.AND P3, PT, R42, R41, PT ;  /* 0x000000292a00720c */ /* 0x008fca0003f66270 */
[----:B------:R-:W3:Y:S01]  /*36a0*/  LDG.E R37, desc[UR8][R36.64] ;  /* 0x0000000824257981 */ /* 0x000ee2000c1e1900 */
[----:B----4-:R-:W-:Y:S01]  /*36b0*/  ISETP.GE.AND P4, PT, R31, R14, PT ;  /* 0x0000000e1f00720c */ /* 0x010fe20003f86270 */
[----:B------:R-:W-:-:S06]  /*36c0*/  IMAD.WIDE R14, R23, 0x10, R16 ;  /* 0x00000010170e7825 */ /* 0x000fcc00078e0210 */
[----:B------:R0:W4:Y:S01]  /*36d0*/  LDG.E R15, desc[UR8][R14.64] ;  /* 0x000000080e0f7981 */ /* 0x000122000c1e1900 */
[----:B------:R-:W-:-:S06]  /*36e0*/  IMAD.WIDE R30, R13, 0x10, R16 ;  /* 0x000000100d1e7825 */ /* 0x000fcc00078e0210 */
[----:B------:R-:W3:Y:S01]  /*36f0*/  LDG.E R30, desc[UR8][R30.64] ;  /* 0x000000081e1e7981 */ /* 0x000ee2000c1e1900 */
[----:B0-----:R-:W-:-:S05]  /*3700*/  SEL R14, R24, R11, !P5 ;  /* 0x0000000b180e7207 */ /* 0x001fca0006800000 */
[----:B------:R-:W-:-:S06]  /*3710*/  IMAD.WIDE R40, R14, 0x10, R16 ;  /* 0x000000100e287825 */ /* 0x000fcc00078e0210 */
[----:B------:R-:W4:Y:S01]  /*3720*/  LDG.E R40, desc[UR8][R40.64] ;  /* 0x0000000828287981 */ /* 0x000f22000c1e1900 */
[----:B--2---:R-:W-:Y:S01]  /*3730*/  ISETP.GE.AND P2, PT, R8, R19, PT ;  /* 0x000000130800720c */ /* 0x004fe20003f46270 */
[----:B------:R-:W-:-:S06]  /*3740*/  IMAD.WIDE R8, R22, 0x10, R16 ;  /* 0x0000001016087825 */ /* 0x000fcc00078e0210 */
[----:B------:R-:W4:Y:S01]  /*3750*/  LDG.E R8, desc[UR8][R8.64] ;  /* 0x0000000808087981 */ /* 0x000f22000c1e1900 */
[----:B------:R-:W-:-:S06]  /*3760*/  IMAD.WIDE R18, R27, 0x10, R16 ;  /* 0x000000101b127825 */ /* 0x000fcc00078e0210 */
[----:B------:R-:W2:Y:S01]  /*3770*/  LDG.E R18, desc[UR8][R18.64] ;  /* 0x0000000812127981 */ /* 0x000ea2000c1e1900 */
[----:B-----5:R-:W-:Y:S01]  /*3780*/  ISETP.GE.AND P1, PT, R39, R20, PT ;  /* 0x000000142700720c */ /* 0x020fe20003f26270 */
[----:B------:R-:W-:-:S04]  /*3790*/  IMAD.WIDE R20, R28, 0x10, R16 ;  /* 0x000000101c147825 */ /* 0x000fc800078e0210 */
[----:B------:R-:W-:Y:S02]  /*37a0*/  IMAD.WIDE R38, R29, 0x10, R16 ;  /* 0x000000101d267825 */ /* 0x000fe400078e0210 */
[----:B------:R0:W2:Y:S04]  /*37b0*/  LDG.E R21, desc[UR8][R20.64] ;  /* 0x0000000814157981 */ /* 0x0000a8000c1e1900 */
[----:B------:R-:W5:Y:S01]  /*37c0*/  LDG.E R39, desc[UR8][R38.64] ;  /* 0x0000000826277981 */ /* 0x000f62000c1e1900 */
[----:B0-----:R-:W-:Y:S02]  /*37d0*/  SEL R20, R10, R35, !P4 ;  /* 0x000000230a147207 */ /* 0x001fe40006000000 */
[----:B------:R-:W-:Y:S02]  /*37e0*/  SEL R35, R35, R10, !P4 ;  /* 0x0000000a23237207 */ /* 0x000fe40006000000 */
[----:B------:R-:W-:-:S02]  /*37f0*/  SEL R31, R26, R25, !P3 ;  /* 0x000000191a1f7207 */ /* 0x000fc40005800000 */
[----:B---3--:R-:W-:Y:S02]  /*3800*/  ISETP.GE.AND P4, PT, R37, R30, PT ;  /* 0x0000001e2500720c */ /* 0x008fe40003f86270 */
[----:B------:R-:W-:Y:S02]  /*3810*/  SEL R30, R3, R12, !P1 ;  /* 0x0000000c031e7207 */ /* 0x000fe40004800000 */
[----:B----4-:R-:W-:Y:S02]  /*3820*/  ISETP.GE.AND P0, PT, R15, R8, PT ;  /* 0x000000080f00720c */ /* 0x010fe40003f06270 */
[----:B------:R-:W-:Y:S01]  /*3830*/  SEL R15, R11, R24, !P5 ;  /* 0x000000180b0f7207 */ /* 0x000fe20006800000 */
[----:B------:R-:W-:Y:S01]  /*3840*/  IMAD.WIDE R10, R20, 0x10, R16 ;  /* 0x00000010140a7825 */ /* 0x000fe200078e0210 */
[----:B------:R-:W-:-:S03]  /*3850*/  SEL R24, R33, R0, !P2 ;  /* 0x0000000021187207 */ /* 0x000fc60005000000 */
[--C-:B------:R-:W-:Y:S02]  /*3860*/  IMAD.WIDE R8, R15, 0x10, R16.reuse ;  /* 0x000000100f087825 */ /* 0x100fe400078e0210 */
[----:B------:R-:W3:Y:S02]  /*3870*/  LDG.E R10, desc[UR8][R10.64] ;  /* 0x000000080a0a7981 */ /* 0x000ee4000c1e1900 */
[--C-:B------:R-:W-:Y:S01]  /*3880*/  IMAD.WIDE R36, R24, 0x10, R16.reuse ;  /* 0x0000001018247825 */ /* 0x100fe200078e0210 */
[----:B--2---:R-:W-:Y:S02]  /*3890*/  ISETP.GE.AND P5, PT, R21, R18, PT ;  /* 0x000000121500720c */ /* 0x004fe40003fa6270 */
[----:B------:R0:W3:Y:S01]  /*38a0*/  LDG.E R21, desc[UR8][R8.64] ;  /* 0x0000000808157981 */ /* 0x0000e2000c1e1900 */
[----:B-----5:R-:W-:Y:S01]  /*38b0*/  ISETP.GE.AND P6, PT, R40, R39, PT ;  /* 0x000000272800720c */ /* 0x020fe20003fc6270 */
[--C-:B------:R-:W-:Y:S02]  /*38c0*/  IMAD.WIDE R38, R35, 0x10, R16.reuse ;  /* 0x0000001023267825 */ /* 0x100fe400078e0210 */
[----:B------:R-:W2:Y:S02]  /*38d0*/  LDG.E R37, desc[UR8][R36.64] ;  /* 0x0000000824257981 */ /* 0x000ea4000c1e1900 */
[----:B------:R-:W-:-:S02]  /*38e0*/  IMAD.WIDE R18, R31, 0x10, R16 ;  /* 0x000000101f127825 */ /* 0x000fc400078e0210 */
[----:B------:R-:W2:Y:S02]  /*38f0*/  LDG.E R32, desc[UR8][R38.64] ;  /* 0x0000000826207981 */ /* 0x000ea4000c1e1900 */
[----:B0-----:R-:W-:Y:S02]  /*3900*/  IMAD.WIDE R8, R30, 0x10, R16 ;  /* 0x000000101e087825 */ /* 0x001fe400078e0210 */
[----:B------:R-:W4:Y:S04]  /*3910*/  LDG.E R18, desc[UR8][R18.64] ;  /* 0x0000000812127981 */ /* 0x000f28000c1e1900 */
[----:B------:R-:W4:Y:S01]  /*3920*/  LDG.E R9, desc[UR8][R8.64] ;  /* 0x0000000808097981 */ /* 0x000f22000c1e1900 */
[----:B------:R-:W-:-:S05]  /*3930*/  SEL R25, R25, R26, !P3 ;  /* 0x0000001a19197207 */ /* 0x000fca0005800000 */
[----:B------:R-:W-:-:S05]  /*3940*/  IMAD.WIDE R42, R25, 0x10, R16 ;  /* 0x00000010192a7825 */ /* 0x000fca00078e0210 */
[----:B------:R-:W5:Y:S01]  /*3950*/  LDG.E R26, desc[UR8][R42.64] ;  /* 0x000000082a1a7981 */ /* 0x000f62000c1e1900 */
[----:B---3--:R-:W-:Y:S02]  /*3960*/  ISETP.GE.AND P3, PT, R10, R21, PT ;  /* 0x000000150a00720c */ /* 0x008fe40003f66270 */
[----:B------:R-:W-:Y:S02]  /*3970*/  SEL R21, R22, R23, !P0 ;  /* 0x0000001716157207 */ /* 0x000fe40004000000 */
[----:B------:R-:W-:Y:S02]  /*3980*/  SEL R22, R23, R22, !P0 ;  /* 0x0000001617167207 */ /* 0x000fe40004000000 */
[----:B------:R-:W-:Y:S02]  /*3990*/  SEL R23, R27, R28, !P5 ;  /* 0x0000001c1b177207 */ /* 0x000fe40006800000 */
[----:B------:R-:W-:Y:S02]  /*39a0*/  SEL R28, R28, R27, !P5 ;  /* 0x0000001b1c1c7207 */ /* 0x000fe40006800000 */
[----:B--2---:R-:W-:-:S02]  /*39b0*/  ISETP.GE.AND P5, PT, R37, R32, PT ;  /* 0x000000202500720c */ /* 0x004fc40003fa6270 */
[----:B------:R-:W-:Y:S02]  /*39c0*/  SEL R32, R34, R13, !P4 ;  /* 0x0000000d22207207 */ /* 0x000fe40006000000 */
[----:B----4-:R-:W-:-:S03]  /*39d0*/  ISETP.GE.AND P0, PT, R18, R9, PT ;  /* 0x000000091200720c */ /* 0x010fc60003f06270 */
[----:B------:R-:W-:-:S04]  /*39e0*/  IMAD.WIDE R36, R32, 0x10, R16 ;  /* 0x0000001020247825 */ /* 0x000fc800078e0210 */
[--C-:B------:R-:W-:Y:S02]  /*39f0*/  IMAD.WIDE R18, R23, 0x10, R16.reuse ;  /* 0x0000001017127825 */ /* 0x100fe400078e0210 */
[----:B------:R-:W2:Y:S02]  /*3a00*/  LDG.E R36, desc[UR8][R36.64] ;  /* 0x0000000824247981 */ /* 0x000ea4000c1e1900 */
[--C-:B------:R-:W-:Y:S02]  /*3a10*/  IMAD.WIDE R8, R21, 0x10, R16.reuse ;  /* 0x0000001015087825 */ /* 0x100fe400078e0210 */
[----:B------:R-:W2:Y:S02]  /*3a20*/  LDG.E R19, desc[UR8][R18.64] ;  /* 0x0000000812137981 */ /* 0x000ea4000c1e1900 */
[--C-:B------:R-:W-:Y:S02]  /*3a30*/  IMAD.WIDE R40, R22, 0x10, R16.reuse ;  /* 0x0000001016287825 */ /* 0x100fe400078e0210 */
[----:B------:R-:W3:Y:S02]  /*3a40*/  LDG.E R8, desc[UR8][R8.64] ;  /* 0x0000000808087981 */ /* 0x000ee4000c1e1900 */
[----:B------:R-:W-:-:S02]  /*3a50*/  IMAD.WIDE R10, R28, 0x10, R16 ;  /* 0x000000101c0a7825 */ /* 0x000fc400078e0210 */
[----:B------:R0:W5:Y:S04]  /*3a60*/  LDG.E R27, desc[UR8][R40.64] ;  /* 0x00000008281b7981 */ /* 0x000168000c1e1900 */
[----:B------:R1:W3:Y:S01]  /*3a70*/  LDG.E R39, desc[UR8][R10.64] ;  /* 0x000000080a277981 */ /* 0x0002e2000c1e1900 */
[----:B------:R-:W-:Y:S02]  /*3a80*/  SEL R33, R0, R33, !P2 ;  /* 0x0000002100217207 */ /* 0x000fe40005000000 */
[----:B------:R-:W-:Y:S02]  /*3a90*/  SEL R0, R14, R29, !P6 ;  /* 0x0000001d0e007207 */ /* 0x000fe40007000000 */
[----:B0-----:R-:W-:Y:S02]  /*3aa0*/  SEL R41, R13, R34, !P4 ;  /* 0x000000220d297207 */ /* 0x001fe40006000000 */
[----:B------:R-:W-:-:S02]  /*3ab0*/  SEL R13, R29, R14, !P6 ;  /* 0x0000000e1d0d7207 */ /* 0x000fc40007000000 */
[----:B------:R-:W-:Y:S02]  /*3ac0*/  SEL R34, R35, R24, !P5 ;  /* 0x0000001823227207 */ /* 0x000fe40006800000 */
[----:B------:R-:W-:Y:S02]  /*3ad0*/  SEL R29, R15, R20, !P3 ;  /* 0x000000140f1d7207 */ /* 0x000fe40005800000 */
[----:B------:R-:W-:Y:S01]  /*3ae0*/  SEL R24, R24, R35, !P5 ;  /* 0x0000002318187207 */ /* 0x000fe20006800000 */
[----:B-1----:R-:W-:Y:S01]  /*3af0*/  IMAD.WIDE R10, R41, 0x10, R16 ;  /* 0x00000010290a7825 */ /* 0x002fe200078e0210 */
[----:B------:R-:W-:-:S03]  /*3b00*/  SEL R20, R20, R15, !P3 ;  /* 0x0000000f14147207 */ /* 0x000fc60005800000 */
[--C-:B------:R-:W-:Y:S02]  /*3b10*/  IMAD.WIDE R14, R0, 0x10, R16.reuse ;  /* 0x00000010000e7825 */ /* 0x100fe400078e0210 */
[----:B------:R-:W4:Y:S02]  /*3b20*/  LDG.E R10, desc[UR8][R10.64] ;  /* 0x000000080a0a7981 */ /* 0x000f24000c1e1900 */
[--C-:B------:R-:W-:Y:S02]  /*3b30*/  IMAD.WIDE R42, R33, 0x10, R16.reuse ;  /* 0x00000010212a7825 */ /* 0x100fe400078e0210 */
[----:B------:R-:W4:Y:S04]  /*3b40*/  LDG.E R15, desc[UR8][R14.64] ;  /* 0x000000080e0f7981 */ /* 0x000f28000c1e1900 */
[----:B------:R-:W4:Y:S01]  /*3b50*/  LDG.E R42, desc[UR8][R42.64] ;  /* 0x000000082a2a7981 */ /* 0x000f22000c1e1900 */
[----:B--2---:R-:W-:Y:S01]  /*3b60*/  ISETP.GE.AND P3, PT, R36, R19, PT ;  /* 0x000000132400720c */ /* 0x004fe20003f66270 */
[----:B------:R-:W-:-:S04]  /*3b70*/  IMAD.WIDE R18, R29, 0x10, R16 ;  /* 0x000000101d127825 */ /* 0x000fc800078e0210 */
[--C-:B------:R-:W-:Y:S02]  /*3b80*/  IMAD.WIDE R36, R24, 0x10, R16.reuse ;  /* 0x0000001018247825 */ /* 0x100fe400078e0210 */
[----:B------:R-:W2:Y:S01]  /*3b90*/  LDG.E R18, desc[UR8][R18.64] ;  /* 0x0000000812127981 */ /* 0x000ea2000c1e1900 */
[----:B-----5:R-:W-:Y:S01]  /*3ba0*/  ISETP.GE.AND P5, PT, R27, R26, PT ;  /* 0x0000001a1b00720c */ /* 0x020fe20003fa6270 */
[--C-:B------:R-:W-:Y:S02]  /*3bb0*/  IMAD.WIDE R26, R20, 0x10, R16.reuse ;  /* 0x00000010141a7825 */ /* 0x100fe400078e0210 */
[----:B------:R-:W2:Y:S01]  /*3bc0*/  LDG.E R37, desc[UR8][R36.64] ;  /* 0x0000000824257981 */ /* 0x000ea2000c1e1900 */
[----:B---3--:R-:W-:Y:S01]  /*3bd0*/  ISETP.GE.AND P4, PT, R39, R8, PT ;  /* 0x000000082700720c */ /* 0x008fe20003f86270 */
[--C-:B------:R-:W-:Y:S02]  /*3be0*/  IMAD.WIDE R8, R13, 0x10, R16.reuse ;  /* 0x000000100d087825 */ /* 0x100fe400078e0210 */
[----:B------:R0:W3:Y:S02]  /*3bf0*/  LDG.E R27, desc[UR8][R26.64] ;  /* 0x000000081a1b7981 */ /* 0x0000e4000c1e1900 */
[----:B------:R-:W-:-:S02]  /*3c00*/  IMAD.WIDE R38, R34, 0x10, R16 ;  /* 0x0000001022267825 */ /* 0x000fc400078e0210 */
[----:B------:R-:W3:Y:S04]  /*3c10*/  LDG.E R8, desc[UR8][R8.64] ;  /* 0x0000000808087981 */ /* 0x000ee8000c1e1900 */
[----:B------:R-:W5:Y:S01]  /*3c20*/  LDG.E R39, desc[UR8][R38.64] ;  /* 0x0000000826277981 */ /* 0x000f62000c1e1900 */
[----:B------:R-:W-:Y:S02]  /*3c30*/  SEL R12, R12, R3, !P1 ;  /* 0x000000030c0c7207 */ /* 0x000fe40004800000 */
[----:B------:R-:W-:Y:S02]  /*3c40*/  SEL R3, R31, R30, !P0 ;  /* 0x0000001e1f037207 */ /* 0x000fe40004000000 */
[----:B------:R-:W-:Y:S02]  /*3c50*/  SEL R31, R30, R31, !P0 ;  /* 0x0000001f1e1f7207 */ /* 0x000fe40004000000 */
[----:B0-----:R-:W-:-:S02]  /*3c60*/  SEL R26, R22, R25, !P5 ;  /* 0x00000019161a7207 */ /* 0x001fc40006800000 */
[----:B------:R-:W-:Y:S02]  /*3c70*/  SEL R25, R25, R22, !P5 ;  /* 0x0000001619197207 */ /* 0x000fe40006800000 */
[----:B------:R-:W-:Y:S02]  /*3c80*/  SEL R22, R28, R21, !P4 ;  /* 0x000000151c167207 */ /* 0x000fe40006000000 */
[----:B----4-:R-:W-:Y:S01]  /*3c90*/  ISETP.GE.AND P2, PT, R15, R10, PT ;  /* 0x0000000a0f00720c */ /* 0x010fe20003f46270 */
[----:B------:R-:W-:-:S04]  /*3ca0*/  IMAD.WIDE R10, R3, 0x10, R16 ;  /* 0x00000010030a7825 */ /* 0x000fc800078e0210 */
[----:B------:R-:W-:Y:S01]  /*3cb0*/  IMAD.WIDE R14, R31, 0x10, R16 ;  /* 0x000000101f0e7825 */ /* 0x000fe200078e0210 */
[----:B------:R-:W-:Y:S01]  /*3cc0*/  SEL R21, R21, R28, !P4 ;  /* 0x0000001c15157207 */ /* 0x000fe20006000000 */
[----:B------:R0:W4:Y:S04]  /*3cd0*/  LDG.E R11, desc[UR8][R10.64] ;  /* 0x000000080a0b7981 */ /* 0x000128000c1e1900 */
[----:B------:R-:W4:Y:S01]  /*3ce0*/  LDG.E R14, desc[UR8][R14.64] ;  /* 0x000000080e0e7981 */ /* 0x000f22000c1e1900 */
[----:B0-----:R-:W-:-:S05]  /*3cf0*/  SEL R10, R32, R23, !P3 ;  /* 0x00000017200a7207 */ /* 0x001fca0005800000 */
[----:B------:R-:W-:-:S06]  /*3d00*/  IMAD.WIDE R44, R10, 0x10, R16 ;  /* 0x000000100a2c7825 */ /* 0x000fcc00078e0210 */
[----:B------:R-:W4:Y:S01]  /*3d10*/  LDG.E R44, desc[UR8][R44.64] ;  /* 0x000000082c2c7981 */ /* 0x000f22000c1e1900 */
[----:B--2---:R-:W-:Y:S01]  /*3d20*/  ISETP.GE.AND P0, PT, R37, R18, PT ;  /* 0x000000122500720c */ /* 0x004fe20003f06270 */
[----:B------:R-:W-:-:S04]  /*3d30*/  IMAD.WIDE R18, R26, 0x10, R16 ;  /* 0x000000101a127825 */ /* 0x000fc800078e0210 */
[--C-:B------:R-:W-:Y:S02]  /*3d40*/  IMAD.WIDE R36, R25, 0x10, R16.reuse ;  /* 0x0000001019247825 */ /* 0x100fe400078e0210 */
[----:B------:R-:W4:Y:S01]  /*3d50*/  LDG.E R19, desc[UR8][R18.64] ;  /* 0x0000000812137981 */ /* 0x000f22000c1e1900 */
[----:B---3--:R-:W-:Y:S01]  /*3d60*/  ISETP.GE.AND P1, PT, R27, R8, PT ;  /* 0x000000081b00720c */ /* 0x008fe20003f26270 */
[--C-:B------:R-:W-:Y:S02]  /*3d70*/  IMAD.WIDE R8, R12, 0x10, R16.reuse ;  /* 0x000000100c087825 */ /* 0x100fe400078e0210 */
[----:B------:R-:W2:Y:S01]  /*3d80*/  LDG.E R36, desc[UR8][R36.64] ;  /* 0x0000000824247981 */ /* 0x000ea2000c1e1900 */
[----:B-----5:R-:W-:Y:S01]  /*3d90*/  ISETP.GE.AND P4, PT, R42, R39, PT ;  /* 0x000000272a00720c */ /* 0x020fe20003f86270 */
[--C-:B------:R-:W-:Y:S02]  /*3da0*/  IMAD.WIDE R38, R22, 0x10, R16.reuse ;  /* 0x0000001016267825 */ /* 0x100fe400078e0210 */
[----:B------:R-:W3:Y:S02]  /*3db0*/  LDG.E R8, desc[UR8][R8.64] ;  /* 0x0000000808087981 */ /* 0x000ee4000c1e1900 */
[----:B------:R-:W-:-:S02]  /*3dc0*/  IMAD.WIDE R42, R21, 0x10, R16 ;  /* 0x00000010152a7825 */ /* 0x000fc400078e0210 */
[----:B------:R-:W2:Y:S04]  /*3dd0*/  LDG.E R39, desc[UR8][R38.64] ;  /* 0x0000000826277981 */ /* 0x000ea8000c1e1900 */
[----:B------:R-:W5:Y:S01]  /*3de0*/  LDG.E R43, desc[UR8][R42.64] ;  /* 0x000000082a2b7981 */ /* 0x000f62000c1e1900 */
[----:B------:R-:W-:Y:S02]  /*3df0*/  SEL R28, R0, R41, !P2 ;  /* 0x00000029001c7207 */ /* 0x000fe40005000000 */
[----:B------:R-:W-:Y:S02]  /*3e00*/  SEL R23, R23, R32, !P3 ;  /* 0x0000002017177207 */ /* 0x000fe40005800000 */
[----:B------:R-:W-:Y:S02]  /*3e10*/  SEL R41, R41, R0, !P2 ;  /* 0x0000000029297207 */ /* 0x000fe40005000000 */
[----:B------:R-:W-:-:S02]  /*3e20*/  SEL R0, R20, R13, !P1 ;  /* 0x0000000d14007207 */ /* 0x000fc40004800000 */
[----:B------:R-:W-:Y:S02]  /*3e30*/  SEL R13, R13, R20, !P1 ;  /* 0x000000140d0d7207 */ /* 0x000fe40004800000 */
[----:B------:R-:W-:Y:S02]  /*3e40*/  SEL R20, R24, R29, !P0 ;  /* 0x0000001d18147207 */ /* 0x000fe40004000000 */
[----:B------:R-:W-:Y:S02]  /*3e50*/  SEL R29, R29, R24, !P0 ;  /* 0x000000181d1d7207 */ /* 0x000fe40004000000 */
[----:B----4-:R-:W-:Y:S01]  /*3e60*/  ISETP.GE.AND P3, PT, R19, R14, PT ;  /* 0x0000000e1300720c */ /* 0x010fe20003f66270 */
[----:B------:R-:W-:-:S06]  /*3e70*/  IMAD.WIDE R14, R28, 0x10, R16 ;  /* 0x000000101c0e7825 */ /* 0x000fcc00078e0210 */
[----:B------:R0:W4:Y:S01]  /*3e80*/  LDG.E R15, desc[UR8][R14.64] ;  /* 0x000000080e0f7981 */ /* 0x000122000c1e1900 */
[----:B---3--:R-:W-:Y:S01]  /*3e90*/  ISETP.GE.AND P5, PT, R11, R8, PT ;  /* 0x000000080b00720c */ /* 0x008fe20003fa6270 */
[----:B------:R-:W-:Y:S01]  /*3ea0*/  IMAD.WIDE R8, R23, 0x10, R16 ;  /* 0x0000001017087825 */ /* 0x000fe200078e0210 */
[----:B--2---:R-:W-:-:S03]  /*3eb0*/  ISETP.GE.AND P2, PT, R39, R36, PT ;  /* 0x000000242700720c */ /* 0x004fc60003f46270 */
[--C-:B------:R-:W-:Y:S02]  /*3ec0*/  IMAD.WIDE R38, R13, 0x10, R16.reuse ;  /* 0x000000100d267825 */ /* 0x100fe400078e0210 */
[----:B------:R-:W4:Y:S01]  /*3ed0*/  LDG.E R8, desc[UR8][R8.64] ;  /* 0x0000000808087981 */ /* 0x000f22000c1e1900 */
[----:B0-----:R-:W-:Y:S01]  /*3ee0*/  SEL R14, R33, R34, !P4 ;  /* 0x00000022210e7207 */ /* 0x001fe20006000000 */
[----:B------:R-:W-:Y:S01]  /*3ef0*/  IMAD.WIDE R18, R41, 0x10, R16 ;  /* 0x0000001029127825 */ /* 0x000fe200078e0210 */
[----:B-----5:R-:W-:-:S03]  /*3f00*/  ISETP.GE.AND P0, PT, R44, R43, PT ;  /* 0x0000002b2c00720c */ /* 0x020fc60003f06270 */
[--C-:B------:R-:W-:Y:S02]  /*3f10*/  IMAD.WIDE R36, R0, 0x10, R16.reuse ;  /* 0x0000001000247825 */ /* 0x100fe400078e0210 */
[----:B------:R-:W2:Y:S02]  /*3f20*/  LDG.E R18, desc[UR8][R18.64] ;  /* 0x0000000812127981 */ /* 0x000ea4000c1e1900 */
[--C-:B------:R-:W-:Y:S02]  /*3f30*/  IMAD.WIDE R42, R20, 0x10, R16.reuse ;  /* 0x00000010142a7825 */ /* 0x100fe400078e0210 */
[----:B------:R0:W3:Y:S02]  /*3f40*/  LDG.E R9, desc[UR8][R38.64] ;  /* 0x0000000826097981 */ /* 0x0000e4000c1e1900 */
[--C-:B------:R-:W-:Y:S02]  /*3f50*/  IMAD.WIDE R44, R29, 0x10, R16.reuse ;  /* 0x000000101d2c7825 */ /* 0x100fe400078e0210 */
[----:B------:R-:W2:Y:S04]  /*3f60*/  LDG.E R37, desc[UR8][R36.64] ;  /* 0x0000000824257981 */ /* 0x000ea8000c1e1900 */
[----:B------:R-:W3:Y:S01]  /*3f70*/  LDG.E R42, desc[UR8][R42.64] ;  /* 0x000000082a2a7981 */ /* 0x000ee2000c1e1900 */
[----:B0-----:R-:W-:-:S03]  /*3f80*/  IMAD.WIDE R38, R14, 0x10, R16 ;  /* 0x000000100e267825 */ /* 0x001fc600078e0210 */
[----:B------:R-:W5:Y:S04]  /*3f90*/  LDG.E R44, desc[UR8][R44.64] ;  /* 0x000000082c2c7981 */ /* 0x000f68000c1e1900 */
[----:B------:R-:W5:Y:S01]  /*3fa0*/  LDG.E R11, desc[UR8][R38.64] ;  /* 0x00000008260b7981 */ /* 0x000f62000c1e1900 */
[----:B------:R-:W-:Y:S02]  /*3fb0*/  SEL R27, R25, R22, !P2 ;  /* 0x00000016191b7207 */ /* 0x000fe40005000000 */
[----:B------:R-:W-:Y:S01]  /*3fc0*/  SEL R25, R22, R25, !P2 ;  /* 0x0000001916197207 */ /* 0x000fe20005000000 */
[----:B------:R-:W-:Y:S01]  /*3fd0*/  IMAD R4, R7, 0x44, R4 ;  /* 0x0000004407047824 */ /* 0x000fe200078e0204 */
[----:B------:R-:W-:Y:S02]  /*3fe0*/  SEL R7, R12, R3, !P5 ;  /* 0x000000030c077207 */ /* 0x000fe40006800000 */
[----:B------:R-:W-:-:S02]  /*3ff0*/  SEL R19, R3, R12, !P5 ;  /* 0x0000000c03137207 */ /* 0x000fc40006800000 */
[----:B------:R-:W-:Y:S02]  /*4000*/  SEL R3, R31, R26, !P3 ;  /* 0x0000001a1f037207 */ /* 0x000fe40005800000 */
[----:B------:R-:W-:Y:S02]  /*4010*/  SEL R33, R34, R33, !P4 ;  /* 0x0000002122217207 */ /* 0x000fe40006000000 */
[----:B------:R-:W-:Y:S02]  /*4020*/  SEL R31, R26, R31, !P3 ;  /* 0x0000001f1a1f7207 */ /* 0x000fe40005800000 */
[----:B----4-:R-:W-:Y:S02]  /*4030*/  ISETP.GE.AND P1, PT, R15, R8, PT ;  /* 0x000000080f00720c */ /* 0x010fe40003f26270 */
[----:B------:R-:W-:Y:S02]  /*4040*/  SEL R15, R21, R10, !P0 ;  /* 0x0000000a150f7207 */ /* 0x000fe40004000000 */
[----:B------:R-:W-:-:S02]  /*4050*/  SEL R21, R10, R21, !P0 ;  /* 0x000000150a157207 */ /* 0x000fc40004000000 */
[----:B------:R-:W-:Y:S02]  /*4060*/  SEL R35, R23, R28, !P1 ;  /* 0x0000001c17237207 */ /* 0x000fe40004800000 */
[----:B------:R-:W-:Y:S02]  /*4070*/  SEL R23, R28, R23, !P1 ;  /* 0x000000171c177207 */ /* 0x000fe40004800000 */
[----:B--2---:R-:W-:Y:S02]  /*4080*/  ISETP.GE.AND P0, PT, R37, R18, PT ;  /* 0x000000122500720c */ /* 0x004fe40003f06270 */
[----:B---3--:R-:W-:Y:S02]  /*4090*/  ISETP.GE.AND P1, PT, R42, R9, PT ;  /* 0x000000092a00720c */ /* 0x008fe40003f26270 */
[----:B------:R-:W-:Y:S02]  /*40a0*/  SEL R9, R41, R0, !P0 ;  /* 0x0000000029097207 */ /* 0x000fe40004000000 */
[----:B------:R-:W-:-:S02]  /*40b0*/  SEL R41, R0, R41, !P0 ;  /* 0x0000002900297207 */ /* 0x000fc40004000000 */
[----:B-----5:R-:W-:Y:S01]  /*40c0*/  ISETP.GE.AND P2, PT, R11, R44, PT ;  /* 0x0000002c0b00720c */ /* 0x020fe20003f46270 */
[----:B------:R-:W-:Y:S01]  /*40d0*/  IMAD.MOV.U32 R0, RZ, RZ, 0x2 ;  /* 0x00000002ff007424 */ /* 0x000fe200078e00ff */
[----:B------:R-:W-:Y:S02]  /*40e0*/  SEL R39, R13, R20, !P1 ;  /* 0x000000140d277207 */ /* 0x000fe40004800000 */
[----:B------:R-:W-:Y:S02]  /*40f0*/  SEL R37, R20, R13, !P1 ;  /* 0x0000000d14257207 */ /* 0x000fe40004800000 */
[----:B------:R-:W-:Y:S02]  /*4100*/  SEL R18, R29, R14, !P2 ;  /* 0x0000000e1d127207 */ /* 0x000fe40005000000 */
[----:B------:R-:W-:-:S07]  /*4110*/  SEL R45, R14, R29, !P2 ;  /* 0x0000001d0e2d7207 */ /* 0x000fce0005000000 */
.L_x_366:
[----:B------:R-:W0:Y:S01]  /*4120*/  S2R R13, SR_TID.X ;  /* 0x00000000000d7919 */ /* 0x000e220000002100 */
[--C-:B------:R-:W-:Y:S01]  /*4130*/  IMAD.MOV R8, RZ, RZ, -R0.reuse ;  /* 0x000000ffff087224 */ /* 0x100fe200078e0a00 */
[----:B------:R-:W-:Y:S01]  /*4140*/  SHF.R.U32.HI R12, RZ, 0x1, R0 ;  /* 0x00000001ff0c7819 */ /* 0x000fe20000011600 */
[----:B------:R-:W-:Y:S01]  /*4150*/  VIADD R10, R0, 0xffffffff ;  /* 0xffffffff000a7836 */ /* 0x000fe20000000000 */
[----:B------:R-:W-:Y:S06]  /*4160*/  BAR.SYNC.DEFER_BLOCKING 0x0 ;  /* 0x0000000000007b1d */ /* 0x000fec0000010000 */
[----:B------:R-:W-:Y:S01]  /*4170*/  BSSY.RECONVERGENT B0, `(.L_x_329) ;  /* 0x000003c000007945 */ /* 0x000fe20003800200 */
[----:B------:R1:W-:Y:S01]  /*4180*/  STS [R4], R19 ;  /* 0x0000001304007388 */ /* 0x0003e20000000800 */
[----:B0-----:R-:W-:-:S03]  /*4190*/  LOP3.LUT R8, R13, R8, RZ, 0xc0, !PT ;  /* 0x000000080d087212 */ /* 0x001fc600078ec0ff */
[----:B------:R0:W-:Y:S01]  /*41a0*/  STS [R4+0x4], R7 ;  /* 0x0000040704007388 */ /* 0x0001e20000000800 */
[----:B------:R-:W-:Y:S01]  /*41b0*/  LOP3.LUT R10, R10, R13, RZ, 0xc0, !PT ;  /* 0x0000000d0a0a7212 */ /* 0x000fe200078ec0ff */
[----:B------:R-:W-:Y:S02]  /*41c0*/  IMAD R8, R8, 0x11, RZ ;  /* 0x0000001108087824 */ /* 0x000fe400078e02ff */
[----:B------:R0:W-:Y:S02]  /*41d0*/  STS [R4+0x8], R31 ;  /* 0x0000081f04007388 */ /* 0x0001e40000000800 */
[----:B------:R-:W-:Y:S01]  /*41e0*/  IMAD R10, R10, 0x11, RZ ;  /* 0x000000110a0a7824 */ /* 0x000fe200078e02ff */
[----:B------:R-:W-:Y:S01]  /*41f0*/  VIMNMX.U32 R11, PT, PT, R8, 0x1100, PT ;  /* 0x00001100080b7848 */ /* 0x000fe20003fe0000 */
[----:B------:R0:W-:Y:S03]  /*4200*/  STS [R4+0xc], R3 ;  /* 0x00000c0304007388 */ /* 0x0001e60000000800 */
[----:B------:R-:W-:Y:S01]  /*4210*/  VIMNMX.U32 R13, PT, PT, R10, 0x1100, PT ;  /* 0x000011000a0d7848 */ /* 0x000fe20003fe0000 */
[----:B------:R-:W-:Y:S01]  /*4220*/  IMAD R8, R12, 0x11, R11 ;  /* 0x000000110c087824 */ /* 0x000fe200078e020b */
[----:B------:R0:W-:Y:S04]  /*4230*/  STS [R4+0x10], R25 ;  /* 0x0000101904007388 */ /* 0x0001e80000000800 */
[----:B------:R-:W-:Y:S01]  /*4240*/  VIMNMX.U32 R8, PT, PT, R8, 0x1100, PT ;  /* 0x0000110008087848 */ /* 0x000fe20003fe0000 */
[----:B------:R0:W-:Y:S03]  /*4250*/  STS [R4+0x14], R27 ;  /* 0x0000141b04007388 */ /* 0x0001e60000000800 */
[----:B-1----:R-:W-:Y:S01]  /*4260*/  VIADDMNMX R19, R8, -R11, R13, PT ;  /* 0x8000000b08137246 */ /* 0x002fe2000380010d */
[--C-:B------:R-:W-:Y:S01]  /*4270*/  IMAD R29, R12, 0x11, R8.reuse ;  /* 0x000000110c1d7824 */ /* 0x100fe200078e0208 */
[----:B------:R0:W-:Y:S04]  /*4280*/  STS [R4+0x18], R21 ;  /* 0x0000181504007388 */ /* 0x0001e80000000800 */
[----:B------:R-:W-:Y:S01]  /*4290*/  VIMNMX.U32 R29, PT, PT, R29, 0x1100, PT ;  /* 0x000011001d1d7848 */ /* 0x000fe20003fe0000 */
[----:B------:R0:W-:Y:S04]  /*42a0*/  STS [R4+0x1c], R15 ;  /* 0x00001c0f04007388 */ /* 0x0001e80000000800 */
[----:B------:R-:W-:Y:S01]  /*42b0*/  IMAD.IADD R10, R29, 0x1, -R8 ;  /* 0x000000011d0a7824 */ /* 0x000fe200078e0a08 */
[----:B------:R0:W-:Y:S04]  /*42c0*/  STS [R4+0x20], R23 ;  /* 0x0000201704007388 */ /* 0x0001e80000000800 */
[C---:B------:R-:W-:Y:S01]  /*42d0*/  ISETP.GE.AND P0, PT, R13.reuse, R10, PT ;  /* 0x0000000a0d00720c */ /* 0x040fe20003f06270 */
[----:B------:R-:W-:Y:S01]  /*42e0*/  IMAD.IADD R10, R13, 0x1, -R10 ;  /* 0x000000010d0a7824 */ /* 0x000fe200078e0a0a */
[----:B------:R0:W-:Y:S04]  /*42f0*/  STS [R4+0x24], R35 ;  /* 0x0000242304007388 */ /* 0x0001e80000000800 */
[----:B------:R-:W-:Y:S01]  /*4300*/  SEL R10, R10, RZ, P0 ;  /* 0x000000ff0a0a7207 */ /* 0x000fe20000000000 */
[----:B------:R0:W-:Y:S03]  /*4310*/  STS [R4+0x28], R41 ;  /* 0x0000282904007388 */ /* 0x0001e60000000800 */
[----:B------:R-:W-:Y:S01]  /*4320*/  ISETP.GE.AND P0, PT, R10, R19, PT ;  /* 0x000000130a00720c */ /* 0x000fe20003f06270 */
        /* <DEDUP_REMOVED lines=8> */
[----:B------:R-:W1:Y:S01]  /*43b0*/  S2R R12, SR_CgaCtaId ;  /* 0x00000000000c7919 */ /* 0x000e620000008800 */
[----:B0-----:R-:W-:Y:S01]  /*43c0*/  MOV R7, 0x400 ;  /* 0x0000040000077802 */ /* 0x001fe20000000f00 */
[----:B------:R-:W-:Y:S02]  /*43d0*/  IMAD.MOV.U32 R3, RZ, RZ, R19 ;  /* 0x000000ffff037224 */ /* 0x000fe400078e0013 */
[----:B------:R-:W-:Y:S01]  /*43e0*/  IMAD.IADD R20, R13, 0x1, R8 ;  /* 0x000000010d147824 */ /* 0x000fe200078e0208 */
[----:B-1----:R-:W-:-:S07]  /*43f0*/  LEA R22, R12, R7, 0x18 ;  /* 0x000000070c167211 */ /* 0x002fce00078ec0ff */
.L_x_331:
        /* <DEDUP_REMOVED lines=19> */
.L_x_330:
[----:B------:R-:W-:Y:S05]  /*4530*/  BSYNC.RECONVERGENT B0 ;  /* 0x0000000000007941 */ /* 0x000fea0003800200 */
.L_x_329:
[----:B------:R-:W1:Y:S01]  /*4540*/  S2UR UR5, SR_CgaCtaId ;  /* 0x00000000000579c3 */ /* 0x000e620000008800 */
[----:B------:R-:W-:Y:S01]  /*4550*/  UMOV UR4, 0x400 ;  /* 0x0000040000047882 */ /* 0x000fe20000000000 */
[----:B0-----:R-:W-:Y:S01]  /*4560*/  IMAD.IADD R7, R11, 0x1, R10 ;  /* 0x000000010b077824 */ /* 0x001fe200078e020a */
[----:B------:R-:W-:Y:S01]  /*4570*/  IADD3 R20, PT, PT, -R10, R8, R13 ;  /* 0x000000080a147210 */ /* 0x000fe20007ffe10d */
[----:B------:R-:W-:Y:S01]  /*4580*/  BSSY.RECONVERGENT B0, `(.L_x_332) ;  /* 0x0000013000007945 */ /* 0x000fe20003800200 */
[----:B------:R-:W-:Y:S01]  /*4590*/  PLOP3.LUT P0, PT, PT, PT, PT, 0x8, 0x80 ;  /* 0x000000000080781c */ /* 0x000fe20003f0e170 */
[----:B------:R-:W-:Y:S01]  /*45a0*/  VIADD R3, R7, 0x1 ;  /* 0x0000000107037836 */ /* 0x000fe20000000000 */
[C---:B------:R-:W-:Y:S01]  /*45b0*/  ISETP.GE.AND P1, PT, R20.reuse, R29, PT ;  /* 0x0000001d1400720c */ /* 0x040fe20003f26270 */
[----:B------:R-:W-:Y:S01]  /*45c0*/  VIADD R18, R20, 0x1 ;  /* 0x0000000114127836 */ /* 0x000fe20000000000 */
[----:B-1----:R-:W-:-:S06]  /*45d0*/  ULEA UR4, UR5, UR4, 0x18 ;  /* 0x0000000405047291 */ /* 0x002fcc000f8ec0ff */
        /* <DEDUP_REMOVED lines=13> */
.L_x_333:
[----:B------:R-:W-:Y:S05]  /*46b0*/  BSYNC.RECONVERGENT B0 ;  /* 0x0000000000007941 */ /* 0x000fea0003800200 */
.L_x_332:
        /* <DEDUP_REMOVED lines=21> */
.L_x_335:
[----:B------:R-:W-:Y:S05]  /*4810*/  BSYNC.RECONVERGENT B0 ;  /* 0x0000000000007941 */ /* 0x000fea0003800200 */
.L_x_334:
        /* <DEDUP_REMOVED lines=21> */
.L_x_337:
[----:B------:R-:W-:Y:S05]  /*4970*/  BSYNC.RECONVERGENT B0 ;  /* 0x0000000000007941 */ /* 0x000fea0003800200 */
.L_x_336:
        /* <DEDUP_REMOVED lines=21> */
.L_x_339:
[----:B------:R-:W-:Y:S05]  /*4ad0*/  BSYNC.RECONVERGENT B0 ;  /* 0x0000000000007941 */ /* 0x000fea0003800200 */
.L_x_338:
        /* <DEDUP_REMOVED lines=21> */
.L_x_341:
[----:B------:R-:W-:Y:S05]  /*4c30*/  BSYNC.RECONVERGENT B0 ;  /* 0x0000000000007941 */ /* 0x000fea0003800200 */
.L_x_340:
        /* <DEDUP_REMOVED lines=21> */
.L_x_343:
[----:B------:R-:W-:Y:S05]  /*4d90*/  BSYNC.RECONVERGENT B0 ;  /* 0x0000000000007941 */ /* 0x000fea0003800200 */
.L_x_342:
[----:B------:R-:W-:Y:S01]  /*4da0*/  @!P0 IMAD.MOV R20, RZ, RZ, R18 ;  /* 0x000000ffff148224 */ /* 0x000fe200078e0212 */
[----:B------:R-:W-:Y:S01]  /*4db0*/  BSSY.RECONVERGENT B0, `(.L_x_344) ;  /* 0x0000014000007945 */ /* 0x000fe20003800200 */
[----:B------:R-:W-:Y:S01]  /*4dc0*/  @P0 IMAD.MOV R15, RZ, RZ, R21 ;  /* 0x000000ffff0f0224 */ /* 0x000fe200078e0215 */
[----:B-12---:R-:W-:Y:S01]  /*4dd0*/  SEL R27, R14, R43, P0 ;  /* 0x0000002b0e1b7207 */ /* 0x006fe20000000000 */
[C---:B------:R-:W-:Y:S01]  /*4de0*/  VIADD R18, R20.reuse, 0x1 ;  /* 0x0000000114127836 */ /* 0x040fe20000000000 */
[C---:B------:R-:W-:Y:S01]  /*4df0*/  ISETP.GE.AND P1, PT, R20.reuse, R29, PT ;  /* 0x0000001d1400720c */ /* 0x040fe20003f26270 */
[C---:B0-----:R-:W-:Y:S01]  /*4e00*/  VIADD R9, R15.reuse, 0x1 ;  /* 0x000000010f097836 */ /* 0x041fe20000000000 */
        /* <DEDUP_REMOVED lines=14> */
.L_x_345:
[----:B------:R-:W-:Y:S05]  /*4ef0*/  BSYNC.RECONVERGENT B0 ;  /* 0x0000000000007941 */ /* 0x000fea0003800200 */
.L_x_344:
        /* <DEDUP_REMOVED lines=21> */
.L_x_347:
[----:B------:R-:W-:Y:S05]  /*5050*/  BSYNC.RECONVERGENT B0 ;  /* 0x0000000000007941 */ /* 0x000fea0003800200 */
.L_x_346:
        /* <DEDUP_REMOVED lines=21> */
.L_x_349:
[----:B------:R-:W-:Y:S05]  /*51b0*/  BSYNC.RECONVERGENT B0 ;  /* 0x0000000000007941 */ /* 0x000fea0003800200 */
.L_x_348:
        /* <DEDUP_REMOVED lines=21> */
.L_x_351:
[----:B------:R-:W-:Y:S05]  /*5310*/  BSYNC.RECONVERGENT B0 ;  /* 0x0000000000007941 */ /* 0x000fea0003800200 */
.L_x_350:
        /* <DEDUP_REMOVED lines=21> */
.L_x_353:
[----:B------:R-:W-:Y:S05]  /*5470*/  BSYNC.RECONVERGENT B0 ;  /* 0x0000000000007941 */ /* 0x000fea0003800200 */
.L_x_352:
        /* <DEDUP_REMOVED lines=21> */
.L_x_355:
[----:B------:R-:W-:Y:S05]  /*55d0*/  BSYNC.RECONVERGENT B0 ;  /* 0x0000000000007941 */ /* 0x000fea0003800200 */
.L_x_354:
        /* <DEDUP_REMOVED lines=21> */
.L_x_357:
[----:B------:R-:W-:Y:S05]  /*5730*/  BSYNC.RECONVERGENT B0 ;  /* 0x0000000000007941 */ /* 0x000fea0003800200 */
.L_x_356:
        /* <DEDUP_REMOVED lines=20> */
.L_x_359:
[----:B------:R-:W-:Y:S05]  /*5880*/  BSYNC.RECONVERGENT B0 ;  /* 0x0000000000007941 */ /* 0x000fea0003800200 */
.L_x_358:
        /* <DEDUP_REMOVED lines=20> */
.L_x_361:
[----:B------:R-:W-:Y:S05]  /*59d0*/  BSYNC.RECONVERGENT B0 ;  /* 0x0000000000007941 */ /* 0x000fea0003800200 */
.L_x_360:
        /* <DEDUP_REMOVED lines=21> */
.L_x_363:
[----:B------:R-:W-:Y:S05]  /*5b30*/  BSYNC.RECONVERGENT B0 ;  /* 0x0000000000007941 */ /* 0x000fea0003800200 */
.L_x_362:
[----:B0-----:R-:W-:Y:S01]  /*5b40*/  VIADD R11, R22, 0x1 ;  /* 0x00000001160b7836 */ /* 0x001fe20000000000 */
[----:B------:R-:W-:Y:S01]  /*5b50*/  BSSY.RECONVERGENT B0, `(.L_x_364) ;  /* 0x0000015000007945 */ /* 0x000fe20003800200 */
[----:B------:R-:W-:Y:S02]  /*5b60*/  @P0 IMAD.MOV R11, RZ, RZ, R22 ;  /* 0x000000ffff0b0224 */ /* 0x000fe400078e0216 */
[----:B------:R-:W-:Y:S02]  /*5b70*/  VIADD R10, R18, 0x1 ;  /* 0x00000001120a7836 */ /* 0x000fe40000000000 */
[----:B------:R-:W-:Y:S01]  /*5b80*/  @!P0 IMAD.MOV R10, RZ, RZ, R18 ;  /* 0x000000ffff0a8224 */ /* 0x000fe200078e0212 */
[----:B------:R-:W-:Y:S02]  /*5b90*/  @!P0 LEA R12, R11, UR4, 0x2 ;  /* 0x000000040b0c8c11 */ /* 0x000fe4000f8e10ff */
[----:B-12---:R-:W-:Y:S02]  /*5ba0*/  SEL R18, R14, R43, P0 ;  /* 0x0000002b0e127207 */ /* 0x006fe40000000000 */
        /* <DEDUP_REMOVED lines=15> */
.L_x_365:
[----:B------:R-:W-:Y:S05]  /*5ca0*/  BSYNC.RECONVERGENT B0 ;  /* 0x0000000000007941 */ /* 0x000fea0003800200 */
.L_x_364:
        /* <DEDUP_REMOVED lines=19> */
[----:B------:R-:W0:Y:S03]  /*5de0*/  LDCU.64 UR4, c[0x0][0x398] ;  /* 0x00007300ff0477ac */ /* 0x000e260008000a00 */
[----:B------:R-:W-:Y:S04]  /*5df0*/  STS [R8+0x4], R7 ;  /* 0x0000040708007388 */ /* 0x000fe80000000800 */
[----:B------:R-:W-:Y:S04]  /*5e00*/  STS [R8+0x8], R31 ;  /* 0x0000081f08007388 */ /* 0x000fe80000000800 */
[----:B------:R1:W-:Y:S04]  /*5e10*/  STS [R8+0xc], R3 ;  /* 0x00000c0308007388 */ /* 0x0003e80000000800 */
[----:B------:R-:W-:Y:S04]  /*5e20*/  STS [R8+0x10], R25 ;  /* 0x0000101908007388 */ /* 0x000fe80000000800 */
[----:B------:R-:W-:Y:S01]  /*5e30*/  STS [R8+0x14], R27 ;  /* 0x0000141b08007388 */ /* 0x000fe20000000800 */
[----:B-1----:R-:W-:-:S03]  /*5e40*/  LOP3.LUT R3, R0, 0x3e0, RZ, 0xc0, !PT ;  /* 0x000003e000037812 */ /* 0x002fc600078ec0ff */
[----:B------:R-:W-:Y:S02]  /*5e50*/  STS [R8+0x18], R21 ;  /* 0x0000181508007388 */ /* 0x000fe40000000800 */
[----:B------:R-:W-:Y:S02]  /*5e60*/  IMAD R3, R3, 0x11, RZ ;  /* 0x0000001103037824 */ /* 0x000fe400078e02ff */
        /* <DEDUP_REMOVED lines=9> */
[----:B-1----:R-:W-:-:S03]  /*5f00*/  LOP3.LUT R39, R0, 0x1f, RZ, 0xc0, !PT ;  /* 0x0000001f00277812 */ /* 0x002fc600078ec0ff */
[----:B------:R-:W-:Y:S01]  /*5f10*/  STS [R8+0x40], R33 ;  /* 0x0000402108007388 */ /* 0x000fe20000000800 */
[----:B------:R-:W-:-:S03]  /*5f20*/  NOP ;  /* 0x0000000000007918 */ /* 0x000fc60000000000 */
[----:B------:R-:W1:Y:S01]  /*5f30*/  LDS R5, [R4] ;  /* 0x0000000004057984 */ /* 0x000e620000000800 */
[----:B------:R-:W-:-:S03]  /*5f40*/  IMAD.IADD R2, R2, 0x1, R39 ;  /* 0x0000000102027824 */ /* 0x000fc600078e0227 */
[----:B------:R-:W3:Y:S02]  /*5f50*/  LDS R7, [R4+0x80] ;  /* 0x0000800004077984 */ /* 0x000ee40000000800 */
[----:B------:R-:W-:Y:S02]  /*5f60*/  IADD3 R0, P0, PT, R3, R2, RZ ;  /* 0x0000000203007210 */ /* 0x000fe40007f1e0ff */
[----:B------:R-:W4:Y:S03]  /*5f70*/  LDS R9, [R4+0x100] ;  /* 0x0001000004097984 */ /* 0x000f260000000800 */
[----:B------:R-:W-:Y:S01]  /*5f80*/  IMAD.X R3, RZ, RZ, RZ, P0 ;  /* 0x000000ffff037224 */ /* 0x000fe200000e06ff */
[----:B------:R-:W5:Y:S01]  /*5f90*/  LDS R11, [R4+0x180] ;  /* 0x00018000040b7984 */ /* 0x000f620000000800 */
[----:B0-----:R-:W-:-:S03]  /*5fa0*/  LEA R2, P0, R0, UR4, 0x2 ;  /* 0x0000000400027c11 */ /* 0x001fc6000f8010ff */
[----:B------:R-:W0:Y:S01]  /*5fb0*/  LDS R13, [R4+0x200] ;  /* 0x00020000040d7984 */ /* 0x000e220000000800 */
[----:B------:R-:W-:-:S03]  /*5fc0*/  LEA.HI.X R3, R0, UR5, R3, 0x2, P0 ;  /* 0x0000000500037c11 */ /* 0x000fc600080f1403 */
        /* <DEDUP_REMOVED lines=12> */
[----:B-1----:R-:W-:Y:S04]  /*6090*/  STG.E desc[UR8][R2.64], R5 ;  /* 0x0000000502007986 */ /* 0x002fe8000c101908 */
[----:B---3--:R-:W-:Y:S04]  /*60a0*/  STG.E desc[UR8][R2.64+0x80], R7 ;  /* 0x0000800702007986 */ /* 0x008fe8000c101908 */
[----:B----4-:R-:W-:Y:S04]  /*60b0*/  STG.E desc[UR8][R2.64+0x100], R9 ;  /* 0x0001000902007986 */ /* 0x010fe8000c101908 */
[----:B-----5:R-:W-:Y:S04]  /*60c0*/  STG.E desc[UR8][R2.64+0x180], R11 ;  /* 0x0001800b02007986 */ /* 0x020fe8000c101908 */
[----:B0-----:R-:W-:Y:S04]  /*60d0*/  STG.E desc[UR8][R2.64+0x200], R13 ;  /* 0x0002000d02007986 */ /* 0x001fe8000c101908 */
        /* <DEDUP_REMOVED lines=13> */
.L_x_367:
[----:B------:R-:W-:Y:S01]  /*61b0*/  STS [R8], R19 ;  /* 0x0000001308007388 */ /* 0x000fe20000000800 */
[----:B------:R-:W0:Y:S03]  /*61c0*/  LDCU.64 UR4, c[0x0][0x3b0] ;  /* 0x00007600ff0477ac */ /* 0x000e260008000a00 */
[----:B------:R1:W-:Y:S04]  /*61d0*/  STS [R8+0x4], R7 ;  /* 0x0000040708007388 */ /* 0x0003e80000000800 */
[----:B------:R-:W-:Y:S04]  /*61e0*/  STS [R8+0x8], R31 ;  /* 0x0000081f08007388 */ /* 0x000fe80000000800 */
[----:B------:R-:W-:Y:S04]  /*61f0*/  STS [R8+0xc], R3 ;  /* 0x00000c0308007388 */ /* 0x000fe80000000800 */
        /* <DEDUP_REMOVED lines=51> */
.L_x_328:
[----:B------:R-:W0:Y:S01]  /*6530*/  LDC.64 R6, c[0x0][0x388] ;  /* 0x0000e200ff067b82 */ /* 0x000e220000000a00 */
[----:B------:R-:W-:Y:S01]  /*6540*/  ACQBULK ;  /* 0x000000000000782e */ /* 0x000fe20000000000 */
[----:B------:R-:W1:Y:S06]  /*6550*/  S2R R16, SR_TID.X ;  /* 0x0000000000107919 */ /* 0x000e6c0000002100 */
[----:B------:R-:W2:Y:S01]  /*6560*/  LDC R5, c[0x0][0x3a8] ;  /* 0x0000ea00ff057b82 */ /* 0x000ea20000000800 */
[----:B0-----:R-:W-:-:S06]  /*6570*/  IMAD.WIDE.U32 R6, R2, 0x4, R6 ;  /* 0x0000000402067825 */ /* 0x001fcc00078e0006 */
[----:B------:R0:W3:Y:S01]  /*6580*/  LDG.E R6, desc[UR8][R6.64] ;  /* 0x0000000806067981 */ /* 0x0000e2000c1e1900 */
[----:B------:R-:W-:Y:S01]  /*6590*/  IMAD.MOV R30, RZ, RZ, -R2 ;  /* 0x000000ffff1e7224 */ /* 0x000fe200078e0a02 */
[C---:B-1----:R-:W-:Y:S02]  /*65a0*/  LOP3.LUT R3, R16.reuse, 0x1f, RZ, 0xc0, !PT ;  /* 0x0000001f10037812 */ /* 0x042fe400078ec0ff */
[----:B------:R-:W-:Y:S02]  /*65b0*/  LOP3.LUT R0, R16, 0x3e0, RZ, 0xc0, !PT ;  /* 0x000003e010007812 */ /* 0x000fe400078ec0ff */
[----:B--2---:R-:W-:-:S03]  /*65c0*/  VIADDMNMX R30, R30, R5, 0x1100, PT ;  /* 0x000011001e1e7446 */ /* 0x004fc60003800105 */
[----:B------:R-:W-:-:S04]  /*65d0*/  IMAD R3, R0, 0x11, R3 ;  /* 0x0000001100037824 */ /* 0x000fc800078e0203 */
[C---:B------:R-:W-:Y:S01]  /*65e0*/  VIADD R5, R3.reuse, 0x20 ;  /* 0x0000002003057836 */ /* 0x040fe20000000000 */
[----:B------:R-:W-:-:S04]  /*65f0*/  ISETP.GE.AND P1, PT, R3, R30, PT ;  /* 0x0000001e0300720c */ /* 0x000fc80003f26270 */
[----:B------:R-:W-:Y:S01]  /*6600*/  ISETP.GE.AND P2, PT, R5, R30, PT ;  /* 0x0000001e0500720c */ /* 0x000fe20003f46270 */
[----:B------:R-:W-:-:S05]  /*6610*/  VIADD R5, R3, 0x40 ;  /* 0x0000004003057836 */ /* 0x000fca0000000000 */
[-C--:B------:R-:W-:Y:S01]  /*6620*/  ISETP.GE.AND P3, PT, R5, R30.reuse, PT ;  /* 0x0000001e0500720c */ /* 0x080fe20003f66270 */
[----:B------:R-:W-:Y:S02]  /*6630*/  VIADD R5, R3, 0x60 ;  /* 0x0000006003057836 */ /* 0x000fe40000000000 */
[----:B------:R-:W1:Y:S01]  /*6640*/  @!P1 LDC.64 R20, c[0x0][0x388] ;  /* 0x0000e200ff149b82 */ /* 0x000e620000000a00 */
[----:B------:R-:W-:Y:S02]  /*6650*/  @!P1 IADD3 R0, P0, PT, R2, R3, RZ ;  /* 0x0000000302009210 */ /* 0x000fe40007f1e0ff */
[-C--:B------:R-:W-:Y:S01]  /*6660*/  ISETP.GE.AND P4, PT, R5, R30.reuse, PT ;  /* 0x0000001e0500720c */ /* 0x080fe20003f86270 */
[----:B------:R-:W-:Y:S02]  /*6670*/  VIADD R5, R3, 0x80 ;  /* 0x0000008003057836 */ /* 0x000fe40000000000 */
[----:B------:R-:W-:Y:S02]  /*6680*/  @!P1 IMAD.X R4, RZ, RZ, RZ, P0 ;  /* 0x000000ffff049224 */ /* 0x000fe400000e06ff */
[----:B------:R-:W2:Y:S01]  /*6690*/  @!P2 LDC.64 R12, c[0x0][0x388] ;  /* 0x0000e200ff0cab82 */ /* 0x000ea20000000a00 */
[----:B------:R-:W-:Y:S01]  /*66a0*/  ISETP.GE.AND P0, PT, R5, R30, PT ;  /* 0x0000001e0500720c */ /* 0x000fe20003f06270 */
[----:B------:R-:W-:-:S06]  /*66b0*/  VIADD R5, R3, 0xa0 ;  /* 0x000000a003057836 */ /* 0x000fcc0000000000 */
[----:B------:R-:W4:Y:S01]  /*66c0*/  @!P3 LDC.64 R10, c[0x0][0x388] ;  /* 0x0000e200ff0abb82 */ /* 0x000f220000000a00 */
[----:B-1----:R-:W-:-:S07]  /*66d0*/  @!P1 LEA R20, P5, R0, R20, 0x2 ;  /* 0x0000001400149211 */ /* 0x002fce00078a10ff */
[----:B------:R-:W1:Y:S01]  /*66e0*/  @!P4 LDC.64 R8, c[0x0][0x388] ;  /* 0x0000e200ff08cb82 */ /* 0x000e620000000a00 */
[----:B------:R-:W-:Y:S02]  /*66f0*/  @!P1 LEA.HI.X R21, R0, R21, R4, 0x2, P5 ;  /* 0x0000001500159211 */ /* 0x000fe400028f1404 */
[----:B------:R-:W-:-:S05]  /*6700*/  @!P2 IADD3 R0, P5, PT, R2, R3, RZ ;  /* 0x000000030200a210 */ /* 0x000fca0007fbe0ff */
[----:B------:R-:W5:Y:S01]  /*6710*/  @!P0 LDC.64 R14, c[0x0][0x388] ;  /* 0x0000e200ff0e8b82 */ /* 0x000f620000000a00 */
[----:B0-----:R-:W-:Y:S01]  /*6720*/  @!P2 IMAD.X R7, RZ, RZ, RZ, P5 ;  /* 0x000000ffff07a224 */ /* 0x001fe200028e06ff */
[----:B--2---:R-:W-:-:S04]  /*6730*/  @!P2 LEA R12, P5, R0, R12, 0x2 ;  /* 0x0000000c000ca211 */ /* 0x004fc800078a10ff */
[----:B------:R-:W-:Y:S02]  /*6740*/  @!P2 LEA.HI.X R13, R0, R13, R7, 0x2, P5 ;  /* 0x0000000d000da211 */ /* 0x000fe400028f1407 */
[----:B------:R-:W-:-:S05]  /*6750*/  @!P3 IADD3 R7, P5, PT, R2, R3, RZ ;  /* 0x000000030207b210 */ /* 0x000fca0007fbe0ff */
[----:B------:R-:W-:Y:S01]  /*6760*/  @!P3 IMAD.X R22, RZ, RZ, RZ, P5 ;  /* 0x000000ffff16b224 */ /* 0x000fe200028e06ff */
[----:B----4-:R-:W-:-:S04]  /*6770*/  @!P3 LEA R18, P5, R7, R10, 0x2 ;  /* 0x0000000a0712b211 */ /* 0x010fc800078a10ff */
[----:B------:R-:W-:Y:S02]  /*6780*/  @!P3 LEA.HI.X R19, R7, R11, R22, 0x2, P5 ;  /* 0x0000000b0713b211 */ /* 0x000fe400028f1416 */
[----:B------:R-:W-:Y:S01]  /*6790*/  @!P4 IADD3 R7, P5, PT, R2, R3, RZ ;  /* 0x000000030207c210 */ /* 0x000fe20007fbe0ff */
[----:B---3--:R-:W-:Y:S02]  /*67a0*/  IMAD.MOV.U32 R4, RZ, RZ, R6 ;  /* 0x000000ffff047224 */ /* 0x008fe400078e0006 */
[----:B------:R0:W2:Y:S01]  /*67b0*/  @!P1 LDG.E R6, desc[UR8][R20.64] ;  /* 0x0000000814069981 */ /* 0x0000a2000c1e1900 */
[----:B------:R-:W-:Y:S01]  /*67c0*/  ISETP.GE.AND P1, PT, R5, R30, PT ;  /* 0x0000001e0500720c */ /* 0x000fe20003f26270 */
[----:B------:R-:W-:Y:S02]  /*67d0*/  IMAD.MOV.U32 R0, RZ, RZ, R4 ;  /* 0x000000ffff007224 */ /* 0x000fe400078e0004 */
[----:B------:R-:W-:-:S04]  /*67e0*/  VIADD R5, R3, 0xc0 ;  /* 0x000000c003057836 */ /* 0x000fc80000000000 */
[----:B------:R3:W4:Y:S01]  /*67f0*/  @!P2 LDG.E R0, desc[UR8][R12.64+0x80] ;  /* 0x000080080c00a981 */ /* 0x000722000c1e1900 */
[----:B------:R-:W-:Y:S01]  /*6800*/  ISETP.GE.AND P2, PT, R5, R30, PT ;  /* 0x0000001e0500720c */ /* 0x000fe20003f46270 */
[----:B0-----:R-:W-:Y:S01]  /*6810*/  @!P4 IMAD.X R20, RZ, RZ, RZ, P5 ;  /* 0x000000ffff14c224 */ /* 0x001fe200028e06ff */
[----:B-1----:R-:W-:Y:S01]  /*6820*/  @!P4 LEA R22, P5, R7, R8, 0x2 ;  /* 0x000000080716c211 */ /* 0x002fe200078a10ff */
[----:B------:R-:W-:Y:S02]  /*6830*/  IMAD.MOV.U32 R38, RZ, RZ, R4 ;  /* 0x000000ffff267224 */ /* 0x000fe400078e0004 */
[----:B------:R-:W0:Y:S01]  /*6840*/  @!P1 LDC.64 R10, c[0x0][0x388] ;  /* 0x0000e200ff0a9b82 */ /* 0x000e220000000a00 */
[----:B------:R-:W-:Y:S01]  /*6850*/  VIADD R5, R3, 0xe0 ;  /* 0x000000e003057836 */ /* 0x000fe20000000000 */
[----:B------:R-:W-:Y:S02]  /*6860*/  @!P4 LEA.HI.X R23, R7, R9, R20, 0x2, P5 ;  /* 0x000000090717c211 */ /* 0x000fe400028f1414 */
[----:B------:R-:W-:Y:S01]  /*6870*/  @!P0 IADD3 R7, P5, PT, R2, R3, RZ ;  /* 0x0000000302078210 */ /* 0x000fe20007fbe0ff */
[----:B------:R1:W4:Y:S01]  /*6880*/  @!P3 LDG.E R38, desc[UR8][R18.64+0x100] ;  /* 0x000100081226b981 */ /* 0x000322000c1e1900 */
[----:B------:R-:W-:Y:S01]  /*6890*/  ISETP.GE.AND P3, PT, R5, R30, PT ;  /* 0x0000001e0500720c */ /* 0x000fe20003f66270 */
[----:B------:R-:W-:Y:S01]  /*68a0*/  IMAD.MOV.U32 R36, RZ, RZ, R4 ;  /* 0x000000ffff247224 */ /* 0x000fe200078e0004 */
[----:B---3--:R-:W3:Y:S01]  /*68b0*/  @!P2 LDC.64 R12, c[0x0][0x388] ;  /* 0x0000e200ff0cab82 */ /* 0x008ee20000000a00 */
[----:B------:R-:W-:Y:S01]  /*68c0*/  @!P0 IMAD.X R8, RZ, RZ, RZ, P5 ;  /* 0x000000ffff088224 */ /* 0x000fe200028e06ff */
[----:B-----5:R-:W-:Y:S01]  /*68d0*/  @!P0 LEA R14, P5, R7, R14, 0x2 ;  /* 0x0000000e070e8211 */ /* 0x020fe200078a10ff */
[----:B------:R-:W-:-:S02]  /*68e0*/  VIADD R5, R3, 0x100 ;  /* 0x0000010003057836 */ /* 0x000fc40000000000 */
[----:B------:R5:W4:Y:S01]  /*68f0*/  @!P4 LDG.E R36, desc[UR8][R22.64+0x180] ;  /* 0x000180081624c981 */ /* 0x000b22000c1e1900 */
[----:B------:R-:W-:Y:S01]  /*6900*/  @!P0 LEA.HI.X R15, R7, R15, R8, 0x2, P5 ;  /* 0x0000000f070f8211 */ /* 0x000fe200028f1408 */
[--C-:B------:R-:W-:Y:S01]  /*6910*/  IMAD.MOV.U32 R34, RZ, RZ, R4.reuse ;  /* 0x000000ffff227224 */ /* 0x100fe200078e0004 */
[----:B------:R-:W-:Y:S01]  /*6920*/  ISETP.GE.AND P4, PT, R5, R30, PT ;  /* 0x0000001e0500720c */ /* 0x000fe20003f86270 */
[----:B------:R-:W-:Y:S01]  /*6930*/  VIADD R5, R3, 0x120 ;  /* 0x0000012003057836 */ /* 0x000fe20000000000 */
[----:B------:R-:W-:Y:S01]  /*6940*/  @!P1 IADD3 R7, P5, PT, R2, R3, RZ ;  /* 0x0000000302079210 */ /* 0x000fe20007fbe0ff */
[----:B------:R-:W5:Y:S01]  /*6950*/  @!P3 LDC.64 R8, c[0x0][0x388] ;  /* 0x0000e200ff08bb82 */ /* 0x000f620000000a00 */
[----:B------:R-:W-:Y:S01]  /*6960*/  IMAD.MOV.U32 R32, RZ, RZ, R4 ;  /* 0x000000ffff207224 */ /* 0x000fe200078e0004 */
[----:B------:R5:W4:Y:S02]  /*6970*/  @!P0 LDG.E R34, desc[UR8][R14.64+0x200] ;  /* 0x000200080e228981 */ /* 0x000b24000c1e1900 */
[----:B-1----:R-:W-:Y:S01]  /*6980*/  @!P1 IMAD.X R18, RZ, RZ, RZ, P5 ;  /* 0x000000ffff129224 */ /* 0x002fe200028e06ff */
[----:B0-----:R-:W-:-:S02]  /*6990*/  @!P1 LEA R20, P5, R7, R10, 0x2 ;  /* 0x0000000a07149211 */ /* 0x001fc400078a10ff */
[----:B------:R-:W-:Y:S02]  /*69a0*/  ISETP.GE.AND P0, PT, R5, R30, PT ;  /* 0x0000001e0500720c */ /* 0x000fe40003f06270 */
[----:B------:R-:W-:Y:S02]  /*69b0*/  @!P1 LEA.HI.X R21, R7, R11, R18, 0x2, P5 ;  /* 0x0000000b07159211 */ /* 0x000fe400028f1412 */
[----:B------:R-:W-:Y:S01]  /*69c0*/  @!P2 IADD3 R7, P5, PT, R2, R3, RZ ;  /* 0x000000030207a210 */ /* 0x000fe20007fbe0ff */
[----:B------:R-:W0:Y:S01]  /*69d0*/  @!P4 LDC.64 R10, c[0x0][0x388] ;  /* 0x0000e200ff0acb82 */ /* 0x000e220000000a00 */
[----:B------:R-:W-:Y:S01]  /*69e0*/  VIADD R5, R3, 0x140 ;  /* 0x0000014003057836 */ /* 0x000fe20000000000 */
[----:B------:R1:W4:Y:S02]  /*69f0*/  @!P1 LDG.E R32, desc[UR8][R20.64+0x280] ;  /* 0x0002800814209981 */ /* 0x000324000c1e1900 */
[----:B------:R-:W-:Y:S01]  /*6a00*/  @!P2 IMAD.X R18, RZ, RZ, RZ, P5 ;  /* 0x000000ffff12a224 */ /* 0x000fe200028e06ff */
[----:B---3--:R-:W-:-:S02]  /*6a10*/  @!P2 LEA R12, P5, R7, R12, 0x2 ;  /* 0x0000000c070ca211 */ /* 0x008fc400078a10ff */
[----:B------:R-:W-:Y:S01]  /*6a20*/  ISETP.GE.AND P1, PT, R5, R30, PT ;  /* 0x0000001e0500720c */ /* 0x000fe20003f26270 */
[----:B-----5:R-:W3:Y:S01]  /*6a30*/  @!P0 LDC.64 R22, c[0x0][0x388] ;  /* 0x0000e200ff168b82 */ /* 0x020ee20000000a00 */
[----:B------:R-:W-:Y:S01]  /*6a40*/  @!P2 LEA.HI.X R13, R7, R13, R18, 0x2, P5 ;  /* 0x0000000d070da211 */ /* 0x000fe200028f1412 */
[----:B------:R-:W-:Y:S01]  /*6a50*/  IMAD.MOV.U32 R18, RZ, RZ, R4 ;  /* 0x000000ffff127224 */ /* 0x000fe200078e0004 */
[----:B------:R-:W-:Y:S01]  /*6a60*/  @!P3 IADD3 R7, P5, PT, R2, R3, RZ ;  /* 0x000000030207b210 */ /* 0x000fe20007fbe0ff */
[----:B------:R-:W-:-:S04]  /*6a70*/  VIADD R5, R3, 0x160 ;  /* 0x0000016003057836 */ /* 0x000fc80000000000 */
[----:B------:R-:W-:Y:S01]  /*6a80*/  @!P3 IMAD.X R14, RZ, RZ, RZ, P5 ;  /* 0x000000ffff0eb224 */ /* 0x000fe200028e06ff */
[----:B------:R5:W4:Y:S01]  /*6a90*/  @!P2 LDG.E R18, desc[UR8][R12.64+0x300] ;  /* 0x000300080c12a981 */ /* 0x000b22000c1e1900 */
[----:B------:R-:W-:Y:S02]  /*6aa0*/  @!P3 LEA R8, P5, R7, R8, 0x2 ;  /* 0x000000080708b211 */ /* 0x000fe400078a10ff */
[----:B------:R-:W-:Y:S01]  /*6ab0*/  ISETP.GE.AND P2, PT, R5, R30, PT ;  /* 0x0000001e0500720c */ /* 0x000fe20003f46270 */
[----:B------:R-:W3:Y:S01]  /*6ac0*/  @!P1 LDC.64 R24, c[0x0][0x388] ;  /* 0x0000e200ff189b82 */ /* 0x000ee20000000a00 */
[----:B------:R-:W-:Y:S02]  /*6ad0*/  @!P4 IADD3 R15, P6, PT, R2, R3, RZ ;  /* 0x00000003020fc210 */ /* 0x000fe40007fde0ff */
[----:B------:R-:W-:Y:S01]  /*6ae0*/  @!P3 LEA.HI.X R9, R7, R9, R14, 0x2, P5 ;  /* 0x000000090709b211 */ /* 0x000fe200028f140e */
[----:B------:R-:W-:Y:S02]  /*6af0*/  IMAD.MOV.U32 R14, RZ, RZ, R4 ;  /* 0x000000ffff0e7224 */ /* 0x000fe400078e0004 */
[----:B------:R-:W-:Y:S01]  /*6b00*/  VIADD R5, R3, 0x180 ;  /* 0x0000018003057836 */ /* 0x000fe20000000000 */
[----:B0-----:R-:W-:Y:S01]  /*6b10*/  @!P4 LEA R10, P5, R15, R10, 0x2 ;  /* 0x0000000a0f0ac211 */ /* 0x001fe200078a10ff */
[----:B-1----:R-:W-:-:S02]  /*6b20*/  @!P4 IMAD.X R20, RZ, RZ, RZ, P6 ;  /* 0x000000ffff14c224 */ /* 0x002fc400030e06ff */
[----:B------:R0:W4:Y:S01]  /*6b30*/  @!P3 LDG.E R14, desc[UR8][R8.64+0x380] ;  /* 0x00038008080eb981 */ /* 0x000122000c1e1900 */
[-C--:B------:R-:W-:Y:S01]  /*6b40*/  ISETP.GE.AND P3, PT, R5, R30.reuse, PT ;  /* 0x0000001e0500720c */ /* 0x080fe20003f66270 */
[----:B-----5:R-:W-:Y:S01]  /*6b50*/  IMAD.MOV.U32 R12, RZ, RZ, R4 ;  /* 0x000000ffff0c7224 */ /* 0x020fe200078e0004 */
[----:B------:R-:W-:Y:S01]  /*6b60*/  @!P4 LEA.HI.X R11, R15, R11, R20, 0x2, P5 ;  /* 0x0000000b0f0bc211 */ /* 0x000fe200028f1414 */
[----:B------:R-:W-:Y:S01]  /*6b70*/  VIADD R5, R3, 0x1a0 ;  /* 0x000001a003057836 */ /* 0x000fe20000000000 */
[----:B------:R-:W1:Y:S01]  /*6b80*/  @!P2 LDC.64 R20, c[0x0][0x388] ;  /* 0x0000e200ff14ab82 */ /* 0x000e620000000a00 */
[CC--:B------:R-:W-:Y:S02]  /*6b90*/  @!P0 IADD3 R7, P5, PT, R2.reuse, R3.reuse, RZ ;  /* 0x0000000302078210 */ /* 0x0c0fe40007fbe0ff */
[----:B------:R5:W4:Y:S01]  /*6ba0*/  @!P4 LDG.E R12, desc[UR8][R10.64+0x400] ;  /* 0x000400080a0cc981 */ /* 0x000b22000c1e1900 */
[----:B------:R-:W-:Y:S01]  /*6bb0*/  ISETP.GE.AND P4, PT, R5, R30, PT ;  /* 0x0000001e0500720c */ /* 0x000fe20003f86270 */
[----:B------:R-:W-:Y:S01]  /*6bc0*/  VIADD R5, R3, 0x1c0 ;  /* 0x000001c003057836 */ /* 0x000fe20000000000 */
[----:B0-----:R-:W-:Y:S01]  /*6bd0*/  @!P1 IADD3 R9, P6, PT, R2, R3, RZ ;  /* 0x0000000302099210 */ /* 0x001fe20007fde0ff */
[----:B------:R-:W-:Y:S01]  /*6be0*/  @!P0 IMAD.X R26, RZ, RZ, RZ, P5 ;  /* 0x000000ffff1a8224 */ /* 0x000fe200028e06ff */
[C---:B---3--:R-:W-:Y:S01]  /*6bf0*/  @!P0 LEA R22, P5, R7.reuse, R22, 0x2 ;  /* 0x0000001607168211 */ /* 0x048fe200078a10ff */
[----:B------:R-:W-:Y:S01]  /*6c00*/  IMAD.MOV.U32 R8, RZ, RZ, R4 ;  /* 0x000000ffff087224 */ /* 0x000fe200078e0004 */
[----:B------:R-:W0:Y:S02]  /*6c10*/  @!P3 LDC.64 R28, c[0x0][0x388] ;  /* 0x0000e200ff1cbb82 */ /* 0x000e240000000a00 */
[----:B------:R-:W-:Y:S01]  /*6c20*/  @!P0 LEA.HI.X R23, R7, R23, R26, 0x2, P5 ;  /* 0x0000001707178211 */ /* 0x000fe200028f141a */
[----:B------:R-:W-:Y:S01]  /*6c30*/  @!P1 IMAD.X R26, RZ, RZ, RZ, P6 ;  /* 0x000000ffff1a9224 */ /* 0x000fe200030e06ff */
[----:B------:R-:W-:Y:S01]  /*6c40*/  ISETP.GE.AND P5, PT, R5, R30, PT ;  /* 0x0000001e0500720c */ /* 0x000fe20003fa6270 */
[----:B------:R-:W-:Y:S01]  /*6c50*/  VIADD R5, R3, 0x1e0 ;  /* 0x000001e003057836 */ /* 0x000fe20000000000 */
[----:B------:R-:W-:Y:S01]  /*6c60*/  @!P1 LEA R24, P6, R9, R24, 0x2 ;  /* 0x0000001809189211 */ /* 0x000fe200078c10ff */
[----:B------:R3:W4:Y:S01]  /*6c70*/  @!P0 LDG.E R8, desc[UR8][R22.64+0x480] ;  /* 0x0004800816088981 */ /* 0x000722000c1e1900 */
[----:B-----5:R-:W-:-:S02]  /*6c80*/  IMAD.MOV.U32 R10, RZ, RZ, R4 ;  /* 0x000000ffff0a7224 */ /* 0x020fc400078e0004 */
[----:B------:R-:W-:Y:S02]  /*6c90*/  @!P1 LEA.HI.X R25, R9, R25, R26, 0x2, P6 ;  /* 0x0000001909199211 */ /* 0x000fe400030f141a */
[-C--:B------:R-:W-:Y:S01]  /*6ca0*/  ISETP.GE.AND P0, PT, R5, R30.reuse, PT ;  /* 0x0000001e0500720c */ /* 0x080fe20003f06270 */
[----:B------:R-:W-:Y:S01]  /*6cb0*/  VIADD R5, R3, 0x200 ;  /* 0x0000020003057836 */ /* 0x000fe20000000000 */
[----:B------:R-:W-:Y:S01]  /*6cc0*/  @!P2 IADD3 R7, P6, PT, R2, R3, RZ ;  /* 0x000000030207a210 */ /* 0x000fe20007fde0ff */
[----:B------:R-:W5:Y:S01]  /*6cd0*/  @!P4 LDC.64 R26, c[0x0][0x388] ;  /* 0x0000e200ff1acb82 */ /* 0x000f620000000a00 */
[----:B------:R0:W4:Y:S02]  /*6ce0*/  @!P1 LDG.E R10, desc[UR8][R24.64+0x500] ;  /* 0x00050008180a9981 */ /* 0x000124000c1e1900 */
[----:B------:R-:W-:Y:S01]  /*6cf0*/  ISETP.GE.AND P1, PT, R5, R30, PT ;  /* 0x0000001e0500720c */ /* 0x000fe20003f26270 */
[----:B---3--:R-:W-:Y:S01]  /*6d00*/  @!P2 IMAD.X R22, RZ, RZ, RZ, P6 ;  /* 0x000000ffff16a224 */ /* 0x008fe200030e06ff */
[----:B-1----:R-:W-:Y:S01]  /*6d10*/  @!P2 LEA R42, P6, R7, R20, 0x2 ;  /* 0x00000014072aa211 */ /* 0x002fe200078c10ff */
[----:B------:R-:W-:-:S03]  /*6d20*/  IMAD.MOV.U32 R40, RZ, RZ, R4 ;  /* 0x000000ffff287224 */ /* 0x000fc600078e0004 */
[----:B------:R-:W-:Y:S02]  /*6d30*/  @!P2 LEA.HI.X R43, R7, R21, R22, 0x2, P6 ;  /* 0x00000015072ba211 */ /* 0x000fe400030f1416 */
[----:B------:R-:W1:Y:S01]  /*6d40*/  @!P5 LDC.64 R22, c[0x0][0x388] ;  /* 0x0000e200ff16db82 */ /* 0x000e620000000a00 */
[CC--:B------:R-:W-:Y:S02]  /*6d50*/  @!P3 IADD3 R5, P6, PT, R2.reuse, R3.reuse, RZ ;  /* 0x000000030205b210 */ /* 0x0c0fe40007fde0ff */
[----:B------:R3:W4:Y:S02]  /*6d60*/  @!P2 LDG.E R40, desc[UR8][R42.64+0x580] ;  /* 0x000580082a28a981 */ /* 0x000724000c1e1900 */
[----:B0-----:R-:W-:Y:S01]  /*6d70*/  @!P3 LEA R28, P2, R5, R28, 0x2 ;  /* 0x0000001c051cb211 */ /* 0x001fe200078410ff */
[----:B------:R-:W-:Y:S02]  /*6d80*/  @!P3 IMAD.X R44, RZ, RZ, RZ, P6 ;  /* 0x000000ffff2cb224 */ /* 0x000fe400030e06ff */
[----:B------:R-:W0:Y:S01]  /*6d90*/  @!P0 LDC.64 R20, c[0x0][0x388] ;  /* 0x0000e200ff148b82 */ /* 0x000e220000000a00 */
[----:B------:R-:W-:-:S02]  /*6da0*/  @!P4 IADD3 R7, P6, PT, R2, R3, RZ ;  /* 0x000000030207c210 */ /* 0x000fc40007fde0ff */
[----:B------:R-:W-:Y:S01]  /*6db0*/  @!P3 LEA.HI.X R29, R5, R29, R44, 0x2, P2 ;  /* 0x0000001d051db211 */ /* 0x000fe200010f142c */
[----:B------:R-:W-:-:S04]  /*6dc0*/  IMAD.MOV.U32 R44, RZ, RZ, R4 ;  /* 0x000000ffff2c7224 */ /* 0x000fc800078e0004 */
[----:B------:R-:W0:Y:S01]  /*6dd0*/  @!P1 LDC.64 R24, c[0x0][0x388] ;  /* 0x0000e200ff189b82 */ /* 0x000e220000000a00 */
[----:B------:R-:W-:Y:S01]  /*6de0*/  @!P4 IMAD.X R5, RZ, RZ, RZ, P6 ;  /* 0x000000ffff05c224 */ /* 0x000fe200030e06ff */
[C---:B-----5:R-:W-:Y:S01]  /*6df0*/  @!P4 LEA R26, P2, R7.reuse, R26, 0x2 ;  /* 0x0000001a071ac211 */ /* 0x060fe200078410ff */
[----:B------:R5:W4:Y:S01]  /*6e00*/  @!P3 LDG.E R44, desc[UR8][R28.64+0x600] ;  /* 0x000600081c2cb981 */ /* 0x000b22000c1e1900 */
[C---:B------:R-:W-:Y:S01]  /*6e10*/  @!P5 IADD3 R9, P3, PT, R2.reuse, R3, RZ ;  /* 0x000000030209d210 */ /* 0x040fe20007f7e0ff */
[----:B---3--:R-:W-:Y:S01]  /*6e20*/  IMAD.MOV.U32 R42, RZ, RZ, R4 ;  /* 0x000000ffff2a7224 */ /* 0x008fe200078e0004 */
[----:B------:R-:W-:Y:S02]  /*6e30*/  @!P4 LEA.HI.X R27, R7, R27, R5, 0x2, P2 ;  /* 0x0000001b071bc211 */ /* 0x000fe400010f1405 */
[CC--:B------:R-:W-:Y:S01]  /*6e40*/  @!P0 IADD3 R5, P2, PT, R2.reuse, R3.reuse, RZ ;  /* 0x0000000302058210 */ /* 0x0c0fe20007f5e0ff */
[----:B------:R-:W-:Y:S01]  /*6e50*/  @!P5 IMAD.X R11, RZ, RZ, RZ, P3 ;  /* 0x000000ffff0bd224 */ /* 0x000fe200018e06ff */
[----:B-1----:R-:W-:Y:S01]  /*6e60*/  @!P5 LEA R22, P3, R9, R22, 0x2 ;  /* 0x000000160916d211 */ /* 0x002fe200078610ff */
[----:B------:R1:W3:Y:S01]  /*6e70*/  @!P4 LDG.E R42, desc[UR8][R26.64+0x680] ;  /* 0x000680081a2ac981 */ /* 0x0002e2000c1e1900 */
[----:B------:R-:W-:-:S02]  /*6e80*/  @!P1 IADD3 R7, P4, PT, R2, R3, RZ ;  /* 0x0000000302079210 */ /* 0x000fc40007f9e0ff */
[----:B------:R-:W-:Y:S01]  /*6e90*/  @!P5 LEA.HI.X R23, R9, R23, R11, 0x2, P3 ;  /* 0x000000170917d211 */ /* 0x000fe200018f140b */
[----:B------:R-:W-:Y:S01]  /*6ea0*/  @!P0 IMAD.X R9, RZ, RZ, RZ, P2 ;  /* 0x000000ffff098224 */ /* 0x000fe200010e06ff */
[C---:B0-----:R-:W-:Y:S01]  /*6eb0*/  @!P0 LEA R20, P2, R5.reuse, R20, 0x2 ;  /* 0x0000001405148211 */ /* 0x041fe200078410ff */
[----:B------:R-:W-:Y:S02]  /*6ec0*/  @!P1 IMAD.X R11, RZ, RZ, RZ, P4 ;  /* 0x000000ffff0b9224 */ /* 0x000fe400020e06ff */
[--C-:B-----5:R-:W-:Y:S01]  /*6ed0*/  IMAD.MOV.U32 R28, RZ, RZ, R4.reuse ;  /* 0x000000ffff1c7224 */ /* 0x120fe200078e0004 */
[----:B------:R-:W-:Y:S01]  /*6ee0*/  @!P0 LEA.HI.X R21, R5, R21, R9, 0x2, P2 ;  /* 0x0000001505158211 */ /* 0x000fe200010f1409 */
[----:B------:R-:W-:Y:S01]  /*6ef0*/  IMAD.MOV.U32 R5, RZ, RZ, R4 ;  /* 0x000000ffff057224 */ /* 0x000fe200078e0004 */
[----:B------:R-:W-:-:S03]  /*6f00*/  @!P1 LEA R24, P3, R7, R24, 0x2 ;  /* 0x0000001807189211 */ /* 0x000fc600078610ff */
[----:B------:R-:W5:Y:S01]  /*6f10*/  @!P5 LDG.E R28, desc[UR8][R22.64+0x700] ;  /* 0x00070008161cd981 */ /* 0x000f62000c1e1900 */
[----:B------:R-:W-:-:S03]  /*6f20*/  @!P1 LEA.HI.X R25, R7, R25, R11, 0x2, P3 ;  /* 0x0000001907199211 */ /* 0x000fc600018f140b */
[----:B------:R-:W5:Y:S04]  /*6f30*/  @!P0 LDG.E R5, desc[UR8][R20.64+0x780] ;  /* 0x0007800814058981 */ /* 0x000f68000c1e1900 */
[----:B------:R-:W5:Y:S01]  /*6f40*/  @!P1 LDG.E R4, desc[UR8][R24.64+0x800] ;  /* 0x0008000818049981 */ /* 0x000f62000c1e1900 */
[----:B------:R-:W0:Y:S01]  /*6f50*/  S2R R15, SR_LANEID ;  /* 0x00000000000f7919 */ /* 0x000e220000000000 */
[----:B------:R-:W0:Y:S01]  /*6f60*/  S2UR UR5, SR_CgaCtaId ;  /* 0x00000000000579c3 */ /* 0x000e220000008800 */
[----:B-1----:R-:W-:Y:S01]  /*6f70*/  SHF.R.U32.HI R26, RZ, 0x5, R16 ;  /* 0x00000005ff1a7819 */ /* 0x002fe20000011610 */
[----:B------:R-:W-:Y:S02]  /*6f80*/  UMOV UR4, 0x400 ;  /* 0x0000040000047882 */ /* 0x000fe40000000000 */
[----:B0-----:R-:W-:-:S02]  /*6f90*/  ULEA UR4, UR5, UR4, 0x18 ;  /* 0x0000000405047291 */ /* 0x001fc4000f8ec0ff */
[----:B------:R-:W-:-:S04]  /*6fa0*/  IMAD R26, R26, 0x220, R15 ;  /* 0x000002201a1a7824 */ /* 0x000fc800078e020f */
[----:B------:R-:W-:Y:S01]  /*6fb0*/  IMAD R15, R15, 0x10, R26 ;  /* 0x000000100f0f7824 */ /* 0x000fe200078e021a */
[----:B------:R-:W-:-:S04]  /*6fc0*/  LEA R29, R26, UR4, 0x2 ;  /* 0x000000041a1d7c11 */ /* 0x000fc8000f8e10ff */
[----:B------:R-:W-:Y:S01]  /*6fd0*/  LEA R15, R15, UR4, 0x2 ;  /* 0x000000040f0f7c11 */ /* 0x000fe2000f8e10ff */
[----:B--2---:R-:W-:Y:S04]  /*6fe0*/  STS [R29], R6 ;  /* 0x000000061d007388 */ /* 0x004fe80000000800 */
[----:B----4-:R-:W-:Y:S04]  /*6ff0*/  STS [R29+0x80], R0 ;  /* 0x000080001d007388 */ /* 0x010fe80000000800 */
        /* <DEDUP_REMOVED lines=11> */
[----:B---3--:R-:W-:Y:S04]  /*70b0*/  STS [R29+0x680], R42 ;  /* 0x0006802a1d007388 */ /* 0x008fe80000000800 */
[----:B-----5:R-:W-:Y:S04]  /*70c0*/  STS [R29+0x700], R28 ;  /* 0x0007001c1d007388 */ /* 0x020fe80000000800 */
[----:B------:R0:W-:Y:S04]  /*70d0*/  STS [R29+0x780], R5 ;  /* 0x000780051d007388 */ /* 0x0001e80000000800 */
[----:B------:R1:W-:Y:S01]  /*70e0*/  STS [R29+0x800], R4 ;  /* 0x000800041d007388 */ /* 0x0003e20000000800 */
        /* <DEDUP_REMOVED lines=19> */
[----:B------:R-:W1:Y:S01]  /*7220*/  LDCU UR4, c[0x0][0x3c8] ;  /* 0x00007900ff0477ac */ /* 0x000e620008000800 */
[----:B------:R-:W-:Y:S01]  /*7230*/  IMAD R39, R16, 0x11, RZ ;  /* 0x0000001110277824 */ /* 0x000fe200078e02ff */
[----:B------:R-:W-:Y:S01]  /*7240*/  PREEXIT ;  /* 0x000000000000782d */ /* 0x000fe20000000000 */
[----:B------:R-:W1:Y:S02]  /*7250*/  LDCU.64 UR6, c[0x0][0x3c0] ;  /* 0x00007800ff0677ac */ /* 0x000e640008000a00 */
[----:B0-----:R-:W-:-:S05]  /*7260*/  VIADD R5, R39, 0x1 ;  /* 0x0000000127057836 */ /* 0x001fca0000000000 */
[----:B------:R-:W-:Y:S01]  /*7270*/  ISETP.GE.U32.AND P3, PT, R5, R30, PT ;  /* 0x0000001e0500720c */ /* 0x000fe20003f66070 */
[----:B-1----:R-:W-:-:S04]  /*7280*/  UIADD3 UR6, UP0, UPT, UR4, UR6, URZ ;  /* 0x0000000604067290 */ /* 0x002fc8000ff1e0ff */
[----:B------:R-:W-:Y:S02]  /*7290*/  ULEA.HI.X.SX32 UR7, UR4, UR7, 0x1, UP0 ;  /* 0x0000000704077291 */ /* 0x000fe400080f0eff */
[----:B------:R-:W-:-:S04]  /*72a0*/  IMAD.U32 R4, RZ, RZ, UR6 ;  /* 0x00000006ff047e24 */ /* 0x000fc8000f8e00ff */
[----:B------:R-:W-:Y:S02]  /*72b0*/  IMAD.U32 R5, RZ, RZ, UR7 ;  /* 0x00000007ff057e24 */ /* 0x000fe4000f8e00ff */
[----:B--2---:R-:W-:-:S04]  /*72c0*/  @!P3 IMAD.WIDE R44, R13, 0x10, R4 ;  /* 0x000000100d2cb825 */ /* 0x004fc800078e0204 */
        /* <DEDUP_REMOVED lines=48> */
[----:B------:R-:W-:Y:S02]  /*75d0*/  VIADD R17, R39, 0x7 ;  /* 0x0000000727117836 */ /* 0x000fe40000000000 */
[----:B------:R-:W-:Y:S02]  /*75e0*/  IMAD.MOV.U32 R14, RZ, RZ, R13 ;  /* 0x000000ffff0e7224 */ /* 0x000fe400078e000d */
[----:B------:R-:W-:Y:S01]  /*75f0*/  @!P3 IMAD.MOV.U32 R14, RZ, RZ, R8 ;  /* 0x000000ffff0eb224 */ /* 0x000fe200078e0008 */
[----:B------:R-:W-:Y:S01]  /*7600*/  ISETP.GE.U32.AND P3, PT, R17, R30, PT ;  /* 0x0000001e1100720c */ /* 0x000fe20003f66070 */
[----:B------:R-:W-:Y:S01]  /*7610*/  IMAD.MOV.U32 R8, RZ, RZ, R7 ;  /* 0x000000ffff087224 */ /* 0x000fe200078e0007 */
[----:B---3--:R-:W-:-:S04]  /*7620*/  @!P5 ISETP.GE.AND P6, PT, R40, R43, PT ;  /* 0x0000002b2800d20c */ /* 0x008fc80003fc6270 */
        /* <DEDUP_REMOVED lines=86> */
[C---:B------:R-:W-:Y:S01]  /*7b90*/  ISETP.GE.U32.AND P0, PT, R39.reuse, R30, PT ;  /* 0x0000001e2700720c */ /* 0x040fe20003f06070 */
[----:B------:R-:W-:Y:S02]  /*7ba0*/  VIADD R39, R39, 0x10 ;  /* 0x0000001027277836 */ /* 0x000fe40000000000 */
[----:B------:R-:W-:-:S02]  /*7bb0*/  @!P4 IMAD.MOV.U32 R26, RZ, RZ, R25 ;  /* 0x000000ffff1ac224 */ /* 0x000fc400078e0019 */
[----:B------:R-:W-:Y:S01]  /*7bc0*/  IMAD.MOV.U32 R25, RZ, RZ, R19 ;  /* 0x000000ffff197224 */ /* 0x000fe200078e0013 */
[----:B------:R-:W-:Y:S01]  /*7bd0*/  ISETP.GE.U32.AND P4, PT, R39, R30, PT ;  /* 0x0000001e2700720c */ /* 0x000fe20003f86070 */
[----:B------:R-:W-:Y:S01]  /*7be0*/  BSSY.RECONVERGENT B0, `(.L_x_368) ;  /* 0x00003c1000007945 */ /* 0x000fe20003800200 */
        /* <DEDUP_REMOVED lines=12> */
[----:B------:R-:W2:Y:S02]  /*7cb0*/  LDG.E R18, desc[UR8][R40.64] ;  /* 0x0000000828127981 */ /* 0x000ea4000c1e1900 */
[--C-:B------:R-:W-:Y:S02]  /*7cc0*/  IMAD.WIDE R42, R9, 0x10, R4.reuse ;  /* 0x00000010092a7825 */ /* 0x100fe400078e0204 */
[----:B------:R0:W3:Y:S04]  /*7cd0*/  LDG.E R21, desc[UR8][R44.64] ;  /* 0x000000082c157981 */ /* 0x0000e8000c1e1900 */
[----:B------:R1:W3:Y:S01]  /*7ce0*/  LDG.E R6, desc[UR8][R42.64] ;  /* 0x000000082a067981 */ /* 0x0002e2000c1e1900 */
[----:B------:R-:W-:-:S04]  /*7cf0*/  IMAD.WIDE R38, R12, 0x10, R4 ;  /* 0x000000100c267825 */ /* 0x000fc800078e0204 */
[--C-:B------:R-:W-:Y:S01]  /*7d00*/  IMAD.WIDE R36, R11, 0x10, R4.reuse ;  /* 0x000000100b247825 */ /* 0x100fe200078e0204 */
[----:B------:R4:W5:Y:S04]  /*7d10*/  LDG.E R20, desc[UR8][R38.64] ;  /* 0x0000000826147981 */ /* 0x000968000c1e1900 */
[----:B------:R4:W5:Y:S01]  /*7d20*/  LDG.E R33, desc[UR8][R36.64] ;  /* 0x0000000824217981 */ /* 0x000962000c1e1900 */
[----:B0-----:R-:W-:-:S04]  /*7d30*/  IMAD.WIDE R44, R26, 0x10, R4 ;  /* 0x000000101a2c7825 */ /* 0x001fc800078e0204 */
[----:B-1----:R-:W-:-:S04]  /*7d40*/  IMAD.WIDE R42, R31, 0x10, R4 ;  /* 0x000000101f2a7825 */ /* 0x002fc800078e0204 */
[----:B------:R-:W-:-:S04]  /*7d50*/  IMAD.WIDE R40, R8, 0x10, R4 ;  /* 0x0000001008287825 */ /* 0x000fc800078e0204 */
[----:B----4-:R-:W-:-:S04]  /*7d60*/  IMAD.WIDE R38, R0, 0x10, R4 ;  /* 0x0000001000267825 */ /* 0x010fc800078e0204 */
[----:B------:R-:W-:Y:S01]  /*7d70*/  IMAD.WIDE R36, R17, 0x10, R4 ;  /* 0x0000001011247825 */ /* 0x000fe200078e0204 */
[----:B--2---:R-:W-:-:S03]  /*7d80*/  ISETP.GE.AND P1, PT, R18, R23, PT ;  /* 0x000000171200720c */ /* 0x004fc60003f26270 */
[----:B------:R-:W-:Y:S01]  /*7d90*/  IMAD.WIDE R22, R7, 0x10, R4 ;  /* 0x0000001007167825 */ /* 0x000fe200078e0204 */
[----:B------:R0:W2:Y:S04]  /*7da0*/  LDG.E R18, desc[UR8][R40.64] ;  /* 0x0000000828127981 */ /* 0x0000a8000c1e1900 */
[----:B------:R1:W2:Y:S01]  /*7db0*/  LDG.E R25, desc[UR8][R22.64] ;  /* 0x0000000816197981 */ /* 0x0002a2000c1e1900 */
[----:B---3--:R-:W-:-:S03]  /*7dc0*/  ISETP.GE.AND P5, PT, R21, R6, PT ;  /* 0x000000061500720c */ /* 0x008fc60003fa6270 */
[----:B------:R-:W3:Y:S04]  /*7dd0*/  LDG.E R6, desc[UR8][R44.64] ;  /* 0x000000082c067981 */ /* 0x000ee8000c1e1900 */
[----:B------:R-:W3:Y:S01]  /*7de0*/  LDG.E R21, desc[UR8][R42.64] ;  /* 0x000000082a157981 */ /* 0x000ee2000c1e1900 */
[----:B0-----:R-:W-:-:S04]  /*7df0*/  IMAD.WIDE R40, R32, 0x10, R4 ;  /* 0x0000001020287825 */ /* 0x001fc800078e0204 */
[--C-:B-1----:R-:W-:Y:S01]  /*7e00*/  IMAD.WIDE R22, R27, 0x10, R4.reuse ;  /* 0x000000101b167825 */ /* 0x102fe200078e0204 */
[----:B-----5:R-:W-:Y:S01]  /*7e10*/  ISETP.GE.AND P3, PT, R20, R33, PT ;  /* 0x000000211400720c */ /* 0x020fe20003f66270 */
[----:B------:R-:W4:Y:S04]  /*7e20*/  LDG.E R40, desc[UR8][R40.64] ;  /* 0x0000000828287981 */ /* 0x000f28000c1e1900 */
[----:B------:R0:W5:Y:S04]  /*7e30*/  LDG.E R33, desc[UR8][R38.64] ;  /* 0x0000000826217981 */ /* 0x000168000c1e1900 */
[----:B------:R1:W5:Y:S04]  /*7e40*/  LDG.E R20, desc[UR8][R36.64] ;  /* 0x0000000824147981 */ /* 0x000368000c1e1900 */
[----:B------:R-:W4:Y:S01]  /*7e50*/  LDG.E R23, desc[UR8][R22.64] ;  /* 0x0000000816177981 */ /* 0x000f22000c1e1900 */
[----:B0-----:R-:W-:-:S04]  /*7e60*/  IMAD.WIDE R38, R19, 0x10, R4 ;  /* 0x0000001013267825 */ /* 0x001fc800078e0204 */
[----:B-1----:R-:W-:-:S05]  /*7e70*/  IMAD.WIDE R36, R24, 0x10, R4 ;  /* 0x0000001018247825 */ /* 0x002fca00078e0204 */
[----:B------:R-:W4:Y:S01]  /*7e80*/  LDG.E R22, desc[UR8][R36.64] ;  /* 0x0000000824167981 */ /* 0x000f22000c1e1900 */
[----:B---3--:R-:W-:Y:S02]  /*7e90*/  ISETP.GE.AND P2, PT, R6, R21, PT ;  /* 0x000000150600720c */ /* 0x008fe40003f46270 */
[----:B------:R-:W-:Y:S02]  /*7ea0*/  SEL R6, R13, R14, !P1 ;  /* 0x0000000e0d067207 */ /* 0x000fe40004800000 */
[----:B------:R-:W-:-:S03]  /*7eb0*/  SEL R21, R12, R11, !P3 ;  /* 0x0000000b0c157207 */ /* 0x000fc60005800000 */
[----:B------:R-:W-:-:S04]  /*7ec0*/  IMAD.WIDE R44, R6, 0x10, R4 ;  /* 0x00000010062c7825 */ /* 0x000fc800078e0204 */
[----:B------:R-:W-:Y:S01]  /*7ed0*/  IMAD.WIDE R42, R21, 0x10, R4 ;  /* 0x00000010152a7825 */ /* 0x000fe200078e0204 */
[----:B--2---:R-:W-:Y:S02]  /*7ee0*/  ISETP.GE.AND P4, PT, R18, R25, PT ;  /* 0x000000191200720c */ /* 0x004fe40003f86270 */
[----:B------:R-:W2:Y:S01]  /*7ef0*/  LDG.E R18, desc[UR8][R44.64] ;  /* 0x000000082c127981 */ /* 0x000ea2000c1e1900 */
[----:B-----5:R-:W-:Y:S02]  /*7f00*/  ISETP.GE.AND P0, PT, R33, R20, PT ;  /* 0x000000142100720c */ /* 0x020fe40003f06270 */
[----:B------:R-:W-:Y:S01]  /*7f10*/  SEL R11, R11, R12, !P3 ;  /* 0x0000000c0b0b7207 */ /* 0x000fe20005800000 */
[----:B------:R0:W3:Y:S01]  /*7f20*/  LDG.E R33, desc[UR8][R38.64] ;  /* 0x0000000826217981 */ /* 0x0000e2000c1e1900 */
[----:B----4-:R-:W-:-:S03]  /*7f30*/  ISETP.GE.AND P6, PT, R23, R40, PT ;  /* 0x000000281700720c */ /* 0x010fc60003fc6270 */
[----:B------:R1:W2:Y:S01]  /*7f40*/  LDG.E R23, desc[UR8][R42.64] ;  /* 0x000000082a177981 */ /* 0x0002a2000c1e1900 */
[----:B------:R-:W-:-:S05]  /*7f50*/  SEL R12, R10, R9, !P5 ;  /* 0x000000090a0c7207 */ /* 0x000fca0006800000 */
[----:B------:R-:W-:-:S04]  /*7f60*/  IMAD.WIDE R40, R12, 0x10, R4 ;  /* 0x000000100c287825 */ /* 0x000fc800078e0204 */
[----:B0-----:R-:W-:Y:S01]  /*7f70*/  IMAD.WIDE R38, R11, 0x10, R4 ;  /* 0x000000100b267825 */ /* 0x001fe200078e0204 */
[----:B------:R-:W4:Y:S04]  /*7f80*/  LDG.E R20, desc[UR8][R40.64] ;  /* 0x0000000828147981 */ /* 0x000f28000c1e1900 */
[----:B------:R0:W4:Y:S01]  /*7f90*/  LDG.E R25, desc[UR8][R38.64] ;  /* 0x0000000826197981 */ /* 0x000122000c1e1900 */
[----:B------:R-:W-:Y:S02]  /*7fa0*/  SEL R9, R9, R10, !P5 ;  /* 0x0000000a09097207 */ /* 0x000fe40006800000 */
[----:B------:R-:W-:Y:S02]  /*7fb0*/  SEL R10, R8, R7, !P4 ;  /* 0x00000007080a7207 */ /* 0x000fe40006000000 */
[----:B------:R-:W-:-:S02]  /*7fc0*/  SEL R8, R7, R8, !P4 ;  /* 0x0000000807087207 */ /* 0x000fc40006000000 */
[----:B------:R-:W-:Y:S01]  /*7fd0*/  SEL R7, R0, R17, !P0 ;  /* 0x0000001100077207 */ /* 0x000fe20004000000 */
[----:B------:R-:W-:Y:S01]  /*7fe0*/  IMAD.WIDE R36, R9, 0x10, R4 ;  /* 0x0000001009247825 */ /* 0x000fe200078e0204 */
[----:B------:R-:W-:-:S03]  /*7ff0*/  SEL R0, R17, R0, !P0 ;  /* 0x0000000011007207 */ /* 0x000fc60004000000 */
[--C-:B------:R-:W-:Y:S02]  /*8000*/  IMAD.WIDE R44, R8, 0x10, R4.reuse ;  /* 0x00000010082c7825 */ /* 0x100fe400078e0204 */
[----:B------:R-:W5:Y:S02]  /*8010*/  LDG.E R36, desc[UR8][R36.64] ;  /* 0x0000000824247981 */ /* 0x000f64000c1e1900 */
[----:B-1----:R-:W-:-:S04]  /*8020*/  IMAD.WIDE R42, R7, 0x10, R4 ;  /* 0x00000010072a7825 */ /* 0x002fc800078e0204 */
[----:B0-----:R-:W-:Y:S01]  /*8030*/  IMAD.WIDE R38, R0, 0x10, R4 ;  /* 0x0000001000267825 */ /* 0x001fe200078e0204 */
[----:B---3--:R-:W-:-:S04]  /*8040*/  ISETP.GE.AND P3, PT, R33, R22, PT ;  /* 0x000000162100720c */ /* 0x008fc80003f66270 */
[----:B------:R-:W3:Y:S01]  /*8050*/  LDG.E R33, desc[UR8][R38.64] ;  /* 0x0000000826217981 */ /* 0x000ee2000c1e1900 */
[----:B--2---:R-:W-:Y:S01]  /*8060*/  ISETP.GE.AND P4, PT, R23, R18, PT ;  /* 0x000000121700720c */ /* 0x004fe20003f86270 */
[----:B------:R-:W-:-:S05]  /*8070*/  IMAD.WIDE R22, R10, 0x10, R4 ;  /* 0x000000100a167825 */ /* 0x000fca00078e0204 */
[----:B------:R0:W5:Y:S02]  /*8080*/  LDG.E R35, desc[UR8][R22.64] ;  /* 0x0000000816237981 */ /* 0x000164000c1e1900 */
[----:B0-----:R-:W-:Y:S02]  /*8090*/  SEL R23, R26, R31, !P2 ;  /* 0x0000001f1a177207 */ /* 0x001fe40005000000 */
[----:B----4-:R-:W-:Y:S02]  /*80a0*/  ISETP.GE.AND P5, PT, R20, R25, PT ;  /* 0x000000191400720c */ /* 0x010fe40003fa6270 */
[----:B------:R-:W2:Y:S01]  /*80b0*/  LDG.E R20, desc[UR8][R44.64] ;  /* 0x000000082c147981 */ /* 0x000ea2000c1e1900 */
[----:B------:R-:W-:-:S03]  /*80c0*/  IMAD.WIDE R40, R23, 0x10, R4 ;  /* 0x0000001017287825 */ /* 0x000fc600078e0204 */
[----:B------:R-:W2:Y:S04]  /*80d0*/  LDG.E R25, desc[UR8][R42.64] ;  /* 0x000000082a197981 */ /* 0x000ea8000c1e1900 */
[----:B------:R-:W3:Y:S01]  /*80e0*/  LDG.E R28, desc[UR8][R40.64] ;  /* 0x00000008281c7981 */ /* 0x000ee2000c1e1900 */
[----:B------:R-:W-:Y:S02]  /*80f0*/  SEL R31, R31, R26, !P2 ;  /* 0x0000001a1f1f7207 */ /* 0x000fe40005000000 */
[----:B------:R-:W-:Y:S02]  /*8100*/  SEL R18, R27, R32, !P6 ;  /* 0x000000201b127207 */ /* 0x000fe40007000000 */
[----:B------:R-:W-:-:S03]  /*8110*/  SEL R17, R32, R27, !P6 ;  /* 0x0000001b20117207 */ /* 0x000fc60007000000 */
[----:B------:R-:W-:-:S06]  /*8120*/  IMAD.WIDE R26, R18, 0x10, R4 ;  /* 0x00000010121a7825 */ /* 0x000fcc00078e0204 */
[----:B------:R-:W4:Y:S01]  /*8130*/  LDG.E R27, desc[UR8][R26.64] ;  /* 0x000000081a1b7981 */ /* 0x000f22000c1e1900 */
[----:B------:R-:W-:Y:S01]  /*8140*/  IMAD.WIDE R38, R17, 0x10, R4 ;  /* 0x0000001011267825 */ /* 0x000fe200078e0204 */
[----:B-----5:R-:W-:-:S03]  /*8150*/  ISETP.GE.AND P0, PT, R35, R36, PT ;  /* 0x000000242300720c */ /* 0x020fc60003f06270 */
[----:B------:R-:W-:-:S05]  /*8160*/  IMAD.WIDE R36, R31, 0x10, R4 ;  /* 0x000000101f247825 */ /* 0x000fca00078e0204 */
[----:B------:R0:W4:Y:S01]  /*8170*/  LDG.E R22, desc[UR8][R36.64] ;  /* 0x0000000824167981 */ /* 0x000122000c1e1900 */
[----:B--2---:R-:W-:Y:S02]  /*8180*/  ISETP.GE.AND P2, PT, R25, R20, PT ;  /* 0x000000141900720c */ /* 0x004fe40003f46270 */
[----:B------:R-:W-:Y:S02]  /*8190*/  SEL R25, R24, R19, !P3 ;  /* 0x0000001318197207 */ /* 0x000fe40005800000 */
[----:B------:R-:W-:Y:S02]  /*81a0*/  SEL R20, R19, R24, !P3 ;  /* 0x0000001813147207 */ /* 0x000fe40005800000 */
[----:B---3--:R-:W-:Y:S01]  /*81b0*/  ISETP.GE.AND P3, PT, R28, R33, PT ;  /* 0x000000211c00720c */ /* 0x008fe20003f66270 */
[--C-:B------:R-:W-:Y:S01]  /*81c0*/  IMAD.WIDE R32, R34, 0x10, R4.reuse ;  /* 0x0000001022207825 */ /* 0x100fe200078e0204 */
[----:B------:R-:W2:Y:S03]  /*81d0*/  LDG.E R24, desc[UR8][R38.64] ;  /* 0x0000000826187981 */ /* 0x000ea6000c1e1900 */
[----:B0-----:R-:W-:-:S02]  /*81e0*/  IMAD.WIDE R36, R25, 0x10, R4 ;  /* 0x0000001019247825 */ /* 0x001fc400078e0204 */
[----:B------:R-:W3:Y:S04]  /*81f0*/  LDG.E R33, desc[UR8][R32.64] ;  /* 0x0000000820217981 */ /* 0x000ee8000c1e1900 */
[----:B------:R0:W3:Y:S01]  /*8200*/  LDG.E R26, desc[UR8][R36.64] ;  /* 0x00000008241a7981 */ /* 0x0000e2000c1e1900 */
[----:B------:R-:W-:-:S05]  /*8210*/  IMAD.WIDE R40, R20, 0x10, R4 ;  /* 0x0000001014287825 */ /* 0x000fca00078e0204 */
[----:B------:R1:W2:Y:S01]  /*8220*/  LDG.E R35, desc[UR8][R40.64] ;  /* 0x0000000828237981 */ /* 0x0002a2000c1e1900 */
[----:B------:R-:W-:Y:S02]  /*8230*/  SEL R19, R6, R21, !P4 ;  /* 0x0000001506137207 */ /* 0x000fe40006000000 */
[----:B------:R-:W-:Y:S02]  /*8240*/  SEL R6, R21, R6, !P4 ;  /* 0x0000000615067207 */ /* 0x000fe40006000000 */
[----:B------:R-:W-:Y:S02]  /*8250*/  SEL R13, R14, R13, !P1 ;  /* 0x0000000d0e0d7207 */ /* 0x000fe40004800000 */
[----:B------:R-:W-:Y:S02]  /*8260*/  SEL R21, R11, R12, !P5 ;  /* 0x0000000c0b157207 */ /* 0x000fe40006800000 */
[----:B------:R-:W-:Y:S02]  /*8270*/  SEL R14, R10, R9, !P0 ;  /* 0x000000090a0e7207 */ /* 0x000fe40004000000 */
[----:B------:R-:W-:-:S03]  /*8280*/  SEL R12, R12, R11, !P5 ;  /* 0x0000000b0c0c7207 */ /* 0x000fc60006800000 */
[----:B0-----:R-:W-:-:S04]  /*8290*/  IMAD.WIDE R36, R14, 0x10, R4 ;  /* 0x000000100e247825 */ /* 0x001fc800078e0204 */
[----:B------:R-:W-:-:S04]  /*82a0*/  IMAD.WIDE R44, R13, 0x10, R4 ;  /* 0x000000100d2c7825 */ /* 0x000fc800078e0204 */
[----:B------:R-:W-:-:S04]  /*82b0*/  IMAD.WIDE R42, R6, 0x10, R4 ;  /* 0x00000010062a7825 */ /* 0x000fc800078e0204 */
[----:B-1----:R-:W-:-:S04]  /*82c0*/  IMAD.WIDE R40, R19, 0x10, R4 ;  /* 0x0000001013287825 */ /* 0x002fc800078e0204 */
[--C-:B------:R-:W-:Y:S01]  /*82d0*/  IMAD.WIDE R38, R12, 0x10, R4.reuse ;  /* 0x000000100c267825 */ /* 0x100fe200078e0204 */
[----:B----4-:R-:W-:Y:S02]  /*82e0*/  ISETP.GE.AND P1, PT, R27, R22, PT ;  /* 0x000000161b00720c */ /* 0x010fe40003f26270 */
[----:B------:R-:W4:Y:S04]  /*82f0*/  LDG.E R22, desc[UR8][R44.64] ;  /* 0x000000082c167981 */ /* 0x000f28000c1e1900 */
[----:B------:R-:W4:Y:S01]  /*8300*/  LDG.E R27, desc[UR8][R42.64] ;  /* 0x000000082a1b7981 */ /* 0x000f22000c1e1900 */
[----:B---3--:R-:W-:Y:S01]  /*8310*/  ISETP.GE.AND P5, PT, R33, R26, PT ;  /* 0x0000001a2100720c */ /* 0x008fe20003fa6270 */
[----:B------:R-:W-:Y:S02]  /*8320*/  IMAD.WIDE R32, R21, 0x10, R4 ;  /* 0x0000001015207825 */ /* 0x000fe400078e0204 */
[----:B------:R-:W3:Y:S04]  /*8330*/  LDG.E R26, desc[UR8][R36.64] ;  /* 0x00000008241a7981 */ /* 0x000ee8000c1e1900 */
[----:B------:R-:W3:Y:S01]  /*8340*/  LDG.E R33, desc[UR8][R32.64] ;  /* 0x0000000820217981 */ /* 0x000ee2000c1e1900 */
[----:B--2---:R-:W-:-:S03]  /*8350*/  ISETP.GE.AND P4, PT, R35, R24, PT ;  /* 0x000000182300720c */ /* 0x004fc60003f86270 */
[----:B------:R-:W2:Y:S04]  /*8360*/  LDG.E R35, desc[UR8][R40.64] ;  /* 0x0000000828237981 */ /* 0x000ea8000c1e1900 */
[----:B------:R0:W2:Y:S01]  /*8370*/  LDG.E R24, desc[UR8][R38.64] ;  /* 0x0000000826187981 */ /* 0x0000a2000c1e1900 */
[----:B------:R-:W-:Y:S02]  /*8380*/  SEL R11, R8, R7, !P2 ;  /* 0x00000007080b7207 */ /* 0x000fe40005000000 */
[----:B------:R-:W-:Y:S02]  /*8390*/  SEL R9, R9, R10, !P0 ;  /* 0x0000000a09097207 */ /* 0x000fe40004000000 */
[----:B------:R-:W-:Y:S02]  /*83a0*/  SEL R8, R7, R8, !P2 ;  /* 0x0000000807087207 */ /* 0x000fe40005000000 */
[----:B------:R-:W-:-:S02]  /*83b0*/  SEL R7, R0, R23, !P3 ;  /* 0x0000001700077207 */ /* 0x000fc40005800000 */
[----:B------:R-:W-:Y:S02]  /*83c0*/  SEL R10, R23, R0, !P3 ;  /* 0x00000000170a7207 */ /* 0x000fe40005800000 */
[----:B------:R-:W-:-:S05]  /*83d0*/  SEL R0, R18, R31, !P1 ;  /* 0x0000001f12007207 */ /* 0x000fca0004800000 */
[----:B0-----:R-:W-:-:S04]  /*83e0*/  IMAD.WIDE R38, R0, 0x10, R4 ;  /* 0x0000001000267825 */ /* 0x001fc800078e0204 */
[----:B------:R-:W-:-:S04]  /*83f0*/  IMAD.WIDE R44, R9, 0x10, R4 ;  /* 0x00000010092c7825 */ /* 0x000fc800078e0204 */
[----:B------:R-:W-:-:S04]  /*8400*/  IMAD.WIDE R42, R8, 0x10, R4 ;  /* 0x00000010082a7825 */ /* 0x000fc800078e0204 */
[----:B------:R-:W-:-:S04]  /*8410*/  IMAD.WIDE R40, R11, 0x10, R4 ;  /* 0x000000100b287825 */ /* 0x000fc800078e0204 */
[--C-:B------:R-:W-:Y:S01]  /*8420*/  IMAD.WIDE R36, R10, 0x10, R4.reuse ;  /* 0x000000100a247825 */ /* 0x100fe200078e0204 */
[----:B----4-:R-:W-:Y:S02]  /*8430*/  ISETP.GE.AND P0, PT, R27, R22, PT ;  /* 0x000000161b00720c */ /* 0x010fe40003f06270 */
[----:B------:R-:W4:Y:S04]  /*8440*/  LDG.E R27, desc[UR8][R42.64] ;  /* 0x000000082a1b7981 */ /* 0x000f28000c1e1900 */
[----:B------:R-:W5:Y:S01]  /*8450*/  LDG.E R22, desc[UR8][R40.64] ;  /* 0x0000000828167981 */ /* 0x000f62000c1e1900 */
[----:B---3--:R-:W-:Y:S01]  /*8460*/  ISETP.GE.AND P3, PT, R26, R33, PT ;  /* 0x000000211a00720c */ /* 0x008fe20003f66270 */
[----:B------:R-:W-:Y:S02]  /*8470*/  IMAD.WIDE R32, R7, 0x10, R4 ;  /* 0x0000001007207825 */ /* 0x000fe400078e0204 */
[----:B------:R-:W3:Y:S04]  /*8480*/  LDG.E R26, desc[UR8][R38.64] ;  /* 0x00000008261a7981 */ /* 0x000ee8000c1e1900 */
[----:B------:R-:W3:Y:S01]  /*8490*/  LDG.E R33, desc[UR8][R32.64] ;  /* 0x0000000820217981 */ /* 0x000ee2000c1e1900 */
[----:B--2---:R-:W-:-:S03]  /*84a0*/  ISETP.GE.AND P2, PT, R24, R35, PT ;  /* 0x000000231800720c */ /* 0x004fc60003f46270 */
[----:B------:R0:W4:Y:S04]  /*84b0*/  LDG.E R24, desc[UR8][R44.64] ;  /* 0x000000082c187981 */ /* 0x000128000c1e1900 */
[----:B------:R1:W5:Y:S01]  /*84c0*/  LDG.E R35, desc[UR8][R36.64] ;  /* 0x0000000824237981 */ /* 0x000362000c1e1900 */
[----:B------:R-:W-:Y:S02]  /*84d0*/  SEL R23, R17, R20, !P4 ;  /* 0x0000001411177207 */ /* 0x000fe40006000000 */
[----:B------:R-:W-:Y:S02]  /*84e0*/  SEL R20, R20, R17, !P4 ;  /* 0x0000001114147207 */ /* 0x000fe40006000000 */
[----:B------:R-:W-:Y:S02]  /*84f0*/  SEL R17, R25, R34, !P5 ;  /* 0x0000002219117207 */ /* 0x000fe40006800000 */
[----:B------:R-:W-:Y:S01]  /*8500*/  SEL R34, R34, R25, !P5 ;  /* 0x0000001922227207 */ /* 0x000fe20006800000 */
[----:B0-----:R-:W-:Y:S01]  /*8510*/  IMAD.WIDE R44, R23, 0x10, R4 ;  /* 0x00000010172c7825 */ /* 0x001fe200078e0204 */
[----:B------:R-:W-:-:S02]  /*8520*/  SEL R31, R31, R18, !P1 ;  /* 0x000000121f1f7207 */ /* 0x000fc40004800000 */
[----:B------:R-:W-:Y:S02]  /*8530*/  SEL R18, R12, R19, !P2 ;  /* 0x000000130c127207 */ /* 0x000fe40005000000 */
[----:B------:R-:W-:-:S03]  /*8540*/  SEL R25, R13, R6, !P0 ;  /* 0x000000060d197207 */ /* 0x000fc60004000000 */
[----:B------:R-:W-:-:S04]  /*8550*/  IMAD.WIDE R40, R18, 0x10, R4 ;  /* 0x0000001012287825 */ /* 0x000fc800078e0204 */
[----:B------:R-:W-:-:S04]  /*8560*/  IMAD.WIDE R38, R25, 0x10, R4 ;  /* 0x0000001019267825 */ /* 0x000fc800078e0204 */
[----:B-1----:R-:W-:-:S04]  /*8570*/  IMAD.WIDE R36, R20, 0x10, R4 ;  /* 0x0000001014247825 */ /* 0x002fc800078e0204 */
[--C-:B------:R-:W-:Y:S02]  /*8580*/  IMAD.WIDE R42, R31, 0x10, R4.reuse ;  /* 0x000000101f2a7825 */ /* 0x100fe400078e0204 */
[----:B------:R-:W2:Y:S01]  /*8590*/  LDG.E R37, desc[UR8][R36.64] ;  /* 0x0000000824257981 */ /* 0x000ea2000c1e1900 */
[----:B---3--:R-:W-:Y:S01]  /*85a0*/  ISETP.GE.AND P6, PT, R26, R33, PT ;  /* 0x000000211a00720c */ /* 0x008fe20003fc6270 */
[----:B------:R-:W-:Y:S02]  /*85b0*/  IMAD.WIDE R32, R34, 0x10, R4 ;  /* 0x0000001022207825 */ /* 0x000fe400078e0204 */
[----:B------:R-:W3:Y:S04]  /*85c0*/  LDG.E R26, desc[UR8][R44.64] ;  /* 0x000000082c1a7981 */ /* 0x000ee8000c1e1900 */
[----:B------:R-:W3:Y:S01]  /*85d0*/  LDG.E R33, desc[UR8][R32.64] ;  /* 0x0000000820217981 */ /* 0x000ee2000c1e1900 */
[----:B----4-:R-:W-:-:S02]  /*85e0*/  ISETP.GE.AND P1, PT, R27, R24, PT ;  /* 0x000000181b00720c */ /* 0x010fc40003f26270 */
[----:B-----5:R-:W-:Y:S01]  /*85f0*/  ISETP.GE.AND P4, PT, R35, R22, PT ;  /* 0x000000162300720c */ /* 0x020fe20003f86270 */
[----:B------:R0:W4:Y:S04]  /*8600*/  LDG.E R27, desc[UR8][R38.64] ;  /* 0x00000008261b7981 */ /* 0x000128000c1e1900 */
[----:B------:R-:W4:Y:S04]  /*8610*/  LDG.E R22, desc[UR8][R40.64] ;  /* 0x0000000828167981 */ /* 0x000f28000c1e1900 */
[----:B------:R-:W2:Y:S01]  /*8620*/  LDG.E R24, desc[UR8][R42.64] ;  /* 0x000000082a187981 */ /* 0x000ea2000c1e1900 */
[----:B------:R-:W-:-:S02]  /*8630*/  SEL R19, R19, R12, !P2 ;  /* 0x0000000c13137207 */ /* 0x000fc40005000000 */
[----:B------:R-:W-:Y:S02]  /*8640*/  SEL R12, R14, R21, !P3 ;  /* 0x000000150e0c7207 */ /* 0x000fe40005800000 */
[----:B------:R-:W-:Y:S02]  /*8650*/  SEL R21, R21, R14, !P3 ;  /* 0x0000000e15157207 */ /* 0x000fe40005800000 */
[----:B------:R-:W-:-:S03]  /*8660*/  SEL R14, R8, R9, !P1 ;  /* 0x00000009080e7207 */ /* 0x000fc60004800000 */
[--C-:B0-----:R-:W-:Y:S01]  /*8670*/  IMAD.WIDE R38, R21, 0x10, R4.reuse ;  /* 0x0000001015267825 */ /* 0x101fe200078e0204 */
[----:B------:R-:W-:Y:S02]  /*8680*/  SEL R8, R9, R8, !P1 ;  /* 0x0000000809087207 */ /* 0x000fe40004800000 */
[----:B------:R-:W-:Y:S02]  /*8690*/  SEL R9, R10, R11, !P4 ;  /* 0x0000000b0a097207 */ /* 0x000fe40006000000 */
[----:B---3--:R-:W-:Y:S01]  /*86a0*/  ISETP.GE.AND P2, PT, R33, R26, PT ;  /* 0x0000001a2100720c */ /* 0x008fe20003f46270 */
[----:B------:R-:W-:-:S06]  /*86b0*/  IMAD.WIDE R32, R14, 0x10, R4 ;  /* 0x000000100e207825 */ /* 0x000fcc00078e0204 */
[----:B------:R-:W3:Y:S01]  /*86c0*/  LDG.E R33, desc[UR8][R32.64] ;  /* 0x0000000820217981 */ /* 0x000ee2000c1e1900 */
[----:B----4-:R-:W-:-:S03]  /*86d0*/  ISETP.GE.AND P3, PT, R22, R27, PT ;  /* 0x0000001b1600720c */ /* 0x010fc60003f66270 */
[----:B------:R-:W3:Y:S01]  /*86e0*/  LDG.E R22, desc[UR8][R38.64] ;  /* 0x0000000826167981 */ /* 0x000ee2000c1e1900 */
[----:B--2---:R-:W-:Y:S01]  /*86f0*/  ISETP.GE.AND P5, PT, R37, R24, PT ;  /* 0x000000182500720c */ /* 0x004fe20003fa6270 */
[----:B------:R-:W-:-:S04]  /*8700*/  IMAD.WIDE R26, R8, 0x10, R4 ;  /* 0x00000010081a7825 */ /* 0x000fc800078e0204 */
[--C-:B------:R-:W-:Y:S02]  /*8710*/  IMAD.WIDE R36, R9, 0x10, R4.reuse ;  /* 0x0000001009247825 */ /* 0x100fe400078e0204 */
[----:B------:R-:W2:Y:S04]  /*8720*/  LDG.E R27, desc[UR8][R26.64] ;  /* 0x000000081a1b7981 */ /* 0x000ea8000c1e1900 */
[----:B------:R-:W2:Y:S01]  /*8730*/  LDG.E R24, desc[UR8][R36.64] ;  /* 0x0000000824187981 */ /* 0x000ea2000c1e1900 */
[----:B------:R-:W-:Y:S01]  /*8740*/  SEL R10, R11, R10, !P4 ;  /* 0x0000000a0b0a7207 */ /* 0x000fe20006000000 */
[----:B------:R-:W-:Y:S01]  /*8750*/  IMAD.WIDE R44, R19, 0x10, R4 ;  /* 0x00000010132c7825 */ /* 0x000fe200078e0204 */
[----:B------:R-:W-:-:S04]  /*8760*/  SEL R11, R0, R7, !P6 ;  /* 0x00000007000b7207 */ /* 0x000fc80007000000 */
[----:B------:R0:W4:Y:S02]  /*8770*/  LDG.E R28, desc[UR8][R44.64] ;  /* 0x000000082c1c7981 */ /* 0x000124000c1e1900 */
[--C-:B0-----:R-:W-:Y:S01]  /*8780*/  IMAD.WIDE R44, R10, 0x10, R4.reuse ;  /* 0x000000100a2c7825 */ /* 0x101fe200078e0204 */
[----:B------:R-:W-:Y:S02]  /*8790*/  SEL R0, R7, R0, !P6 ;  /* 0x0000000007007207 */ /* 0x000fe40007000000 */
[----:B------:R-:W-:Y:S01]  /*87a0*/  SEL R7, R20, R31, !P5 ;  /* 0x0000001f14077207 */ /* 0x000fe20006800000 */
[----:B------:R-:W-:Y:S01]  /*87b0*/  IMAD.WIDE R42, R12, 0x10, R4 ;  /* 0x000000100c2a7825 */ /* 0x000fe200078e0204 */
[----:B------:R-:W-:-:S03]  /*87c0*/  SEL R20, R31, R20, !P5 ;  /* 0x000000141f147207 */ /* 0x000fc60006800000 */
[--C-:B------:R-:W-:Y:S01]  /*87d0*/  IMAD.WIDE R40, R7, 0x10, R4.reuse ;  /* 0x0000001007287825 */ /* 0x100fe200078e0204 */
[----:B------:R0:W4:Y:S03]  /*87e0*/  LDG.E R35, desc[UR8][R42.64] ;  /* 0x000000082a237981 */ /* 0x000126000c1e1900 */
[----:B0-----:R-:W-:-:S05]  /*87f0*/  IMAD.WIDE R42, R0, 0x10, R4 ;  /* 0x00000010002a7825 */ /* 0x001fca00078e0204 */
[----:B------:R-:W5:Y:S01]  /*8800*/  LDG.E R31, desc[UR8][R42.64] ;  /* 0x000000082a1f7981 */ /* 0x000f62000c1e1900 */
[----:B---3--:R-:W-:Y:S01]  /*8810*/  ISETP.GE.AND P4, PT, R33, R22, PT ;  /* 0x000000162100720c */ /* 0x008fe20003f86270 */
[----:B------:R-:W-:Y:S02]  /*8820*/  IMAD.WIDE R32, R11, 0x10, R4 ;  /* 0x000000100b207825 */ /* 0x000fe400078e0204 */
[----:B------:R0:W3:Y:S04]  /*8830*/  LDG.E R22, desc[UR8][R44.64] ;  /* 0x000000082c167981 */ /* 0x0000e8000c1e1900 */
[----:B------:R-:W3:Y:S01]  /*8840*/  LDG.E R33, desc[UR8][R32.64] ;  /* 0x0000000820217981 */ /* 0x000ee2000c1e1900 */
[----:B--2---:R-:W-:-:S03]  /*8850*/  ISETP.GE.AND P5, PT, R24, R27, PT ;  /* 0x0000001b1800720c */ /* 0x004fc60003fa6270 */
[----:B------:R-:W5:Y:S01]  /*8860*/  LDG.E R24, desc[UR8][R40.64] ;  /* 0x0000000828187981 */ /* 0x000f62000c1e1900 */
[----:B------:R-:W-:Y:S02]  /*8870*/  SEL R27, R34, R23, !P2 ;  /* 0x00000017221b7207 */ /* 0x000fe40005000000 */
[----:B------:R-:W-:Y:S02]  /*8880*/  SEL R34, R23, R34, !P2 ;  /* 0x0000002217227207 */ /* 0x000fe40005000000 */
[----:B------:R-:W-:Y:S01]  /*8890*/  SEL R13, R6, R13, !P0 ;  /* 0x0000000d060d7207 */ /* 0x000fe20004000000 */
[----:B------:R-:W-:-:S04]  /*88a0*/  IMAD.WIDE R36, R20, 0x10, R4 ;  /* 0x0000001014247825 */ /* 0x000fc800078e0204 */
[----:B------:R-:W-:-:S04]  /*88b0*/  IMAD.WIDE R38, R27, 0x10, R4 ;  /* 0x000000101b267825 */ /* 0x000fc800078e0204 */
[----:B0-----:R-:W-:Y:S01]  /*88c0*/  IMAD.WIDE R44, R17, 0x10, R4 ;  /* 0x00000010112c7825 */ /* 0x001fe200078e0204 */
[----:B------:R0:W2:Y:S01]  /*88d0*/  LDG.E R26, desc[UR8][R38.64] ;  /* 0x00000008261a7981 */ /* 0x0000a2000c1e1900 */
[----:B------:R-:W-:-:S03]  /*88e0*/  SEL R23, R25, R18, !P3 ;  /* 0x0000001219177207 */ /* 0x000fc60005800000 */
[----:B------:R-:W2:Y:S01]  /*88f0*/  LDG.E R37, desc[UR8][R36.64] ;  /* 0x0000000824257981 */ /* 0x000ea2000c1e1900 */
[----:B------:R-:W-:Y:S01]  /*8900*/  SEL R18, R18, R25, !P3 ;  /* 0x0000001912127207 */ /* 0x000fe20005800000 */
[----:B------:R-:W-:-:S04]  /*8910*/  IMAD.WIDE R42, R13, 0x10, R4 ;  /* 0x000000100d2a7825 */ /* 0x000fc800078e0204 */
[----:B0-----:R-:W-:Y:S01]  /*8920*/  IMAD.WIDE R38, R18, 0x10, R4 ;  /* 0x0000001012267825 */ /* 0x001fe200078e0204 */
[----:B---3--:R-:W-:-:S03]  /*8930*/  ISETP.GE.AND P0, PT, R33, R22, PT ;  /* 0x000000162100720c */ /* 0x008fc60003f06270 */
[----:B------:R-:W-:Y:S01]  /*8940*/  IMAD.WIDE R32, R34, 0x10, R4 ;  /* 0x0000001022207825 */ /* 0x000fe200078e0204 */
[----:B------:R-:W3:Y:S05]  /*8950*/  LDG.E R22, desc[UR8][R44.64] ;  /* 0x000000082c167981 */ /* 0x000eea000c1e1900 */
[----:B------:R-:W3:Y:S01]  /*8960*/  LDG.E R33, desc[UR8][R32.64] ;  /* 0x0000000820217981 */ /* 0x000ee2000c1e1900 */
[----:B-----5:R-:W-:-:S03]  /*8970*/  ISETP.GE.AND P2, PT, R24, R31, PT ;  /* 0x0000001f1800720c */ /* 0x020fc60003f46270 */
[----:B------:R-:W5:Y:S04]  /*8980*/  LDG.E R31, desc[UR8][R42.64] ;  /* 0x000000082a1f7981 */ /* 0x000f68000c1e1900 */
[----:B------:R0:W5:Y:S01]  /*8990*/  LDG.E R24, desc[UR8][R38.64] ;  /* 0x0000000826187981 */ /* 0x000162000c1e1900 */
[----:B----4-:R-:W-:-:S04]  /*89a0*/  ISETP.GE.AND P1, PT, R35, R28, PT ;  /* 0x0000001c2300720c */ /* 0x010fc80003f26270 */
[----:B------:R-:W-:Y:S02]  /*89b0*/  SEL R6, R12, R19, !P1 ;  /* 0x000000130c067207 */ /* 0x000fe40004800000 */
[----:B------:R-:W-:Y:S02]  /*89c0*/  SEL R25, R19, R12, !P1 ;  /* 0x0000000c13197207 */ /* 0x000fe40004800000 */
[----:B------:R-:W-:Y:S02]  /*89d0*/  SEL R19, R21, R14, !P4 ;  /* 0x0000000e15137207 */ /* 0x000fe40006000000 */
[----:B------:R-:W-:Y:S02]  /*89e0*/  SEL R14, R14, R21, !P4 ;  /* 0x000000150e0e7207 */ /* 0x000fe40006000000 */
[----:B--2---:R-:W-:Y:S01]  /*89f0*/  ISETP.GE.AND P3, PT, R26, R37, PT ;  /* 0x000000251a00720c */ /* 0x004fe20003f66270 */
[----:B------:R-:W-:Y:S01]  /*8a00*/  IMAD.WIDE R36, R6, 0x10, R4 ;  /* 0x0000001006247825 */ /* 0x000fe200078e0204 */
[----:B------:R-:W-:-:S03]  /*8a10*/  SEL R12, R9, R8, !P5 ;  /* 0x00000008090c7207 */ /* 0x000fc60006800000 */
[--C-:B------:R-:W-:Y:S01]  /*8a20*/  IMAD.WIDE R40, R23, 0x10, R4.reuse ;  /* 0x0000001017287825 */ /* 0x100fe200078e0204 */
[----:B------:R1:W2:Y:S03]  /*8a30*/  LDG.E R35, desc[UR8][R36.64] ;  /* 0x0000000824237981 */ /* 0x0002a6000c1e1900 */
[--C-:B0-----:R-:W-:Y:S01]  /*8a40*/  IMAD.WIDE R38, R25, 0x10, R4.reuse ;  /* 0x0000001019267825 */ /* 0x101fe200078e0204 */
[----:B------:R0:W2:Y:S03]  /*8a50*/  LDG.E R26, desc[UR8][R40.64] ;  /* 0x00000008281a7981 */ /* 0x0000a6000c1e1900 */
[----:B------:R-:W-:-:S04]  /*8a60*/  IMAD.WIDE R42, R12, 0x10, R4 ;  /* 0x000000100c2a7825 */ /* 0x000fc800078e0204 */
[----:B-1----:R-:W-:-:S06]  /*8a70*/  IMAD.WIDE R36, R19, 0x10, R4 ;  /* 0x0000001013247825 */ /* 0x002fcc00078e0204 */
[----:B------:R-:W4:Y:S01]  /*8a80*/  LDG.E R37, desc[UR8][R36.64] ;  /* 0x0000000824257981 */ /* 0x000f22000c1e1900 */
[----:B---3--:R-:W-:Y:S01]  /*8a90*/  ISETP.GE.AND P4, PT, R22, R33, PT ;  /* 0x000000211600720c */ /* 0x008fe20003f86270 */
[----:B------:R-:W-:Y:S02]  /*8aa0*/  IMAD.WIDE R32, R14, 0x10, R4 ;  /* 0x000000100e207825 */ /* 0x000fe400078e0204 */
[----:B------:R-:W3:Y:S04]  /*8ab0*/  LDG.E R22, desc[UR8][R38.64] ;  /* 0x0000000826167981 */ /* 0x000ee8000c1e1900 */
[----:B------:R-:W3:Y:S01]  /*8ac0*/  LDG.E R33, desc[UR8][R32.64] ;  /* 0x0000000820217981 */ /* 0x000ee2000c1e1900 */
[----:B-----5:R-:W-:-:S03]  /*8ad0*/  ISETP.GE.AND P1, PT, R24, R31, PT ;  /* 0x0000001f1800720c */ /* 0x020fc60003f26270 */
[----:B------:R1:W4:Y:S01]  /*8ae0*/  LDG.E R24, desc[UR8][R42.64] ;  /* 0x000000082a187981 */ /* 0x000322000c1e1900 */
[----:B------:R-:W-:Y:S02]  /*8af0*/  SEL R21, R8, R9, !P5 ;  /* 0x0000000908157207 */ /* 0x000fe40006800000 */
[----:B------:R-:W-:Y:S02]  /*8b00*/  SEL R9, R0, R7, !P2 ;  /* 0x0000000700097207 */ /* 0x000fe40005000000 */
[----:B------:R-:W-:Y:S02]  /*8b10*/  SEL R31, R10, R11, !P0 ;  /* 0x0000000b0a1f7207 */ /* 0x000fe40004000000 */
[----:B------:R-:W-:Y:S01]  /*8b20*/  SEL R0, R7, R0, !P2 ;  /* 0x0000000007007207 */ /* 0x000fe20005000000 */
[--C-:B0-----:R-:W-:Y:S01]  /*8b30*/  IMAD.WIDE R40, R21, 0x10, R4.reuse ;  /* 0x0000001015287825 */ /* 0x101fe200078e0204 */
[----:B------:R-:W-:Y:S02]  /*8b40*/  SEL R7, R20, R27, !P3 ;  /* 0x0000001b14077207 */ /* 0x000fe40005800000 */
[----:B------:R-:W-:Y:S01]  /*8b50*/  SEL R20, R27, R20, !P3 ;  /* 0x000000141b147207 */ /* 0x000fe20005800000 */
[----:B------:R-:W-:Y:S01]  /*8b60*/  IMAD.WIDE R44, R31, 0x10, R4 ;  /* 0x000000101f2c7825 */ /* 0x000fe200078e0204 */
[----:B------:R-:W-:-:S03]  /*8b70*/  SEL R8, R11, R10, !P0 ;  /* 0x0000000a0b087207 */ /* 0x000fc60004000000 */
[----:B-1----:R-:W-:Y:S01]  /*8b80*/  IMAD.WIDE R42, R0, 0x10, R4 ;  /* 0x00000010002a7825 */ /* 0x002fe200078e0204 */
[----:B------:R-:W5:Y:S01]  /*8b90*/  LDG.E R10, desc[UR8][R44.64] ;  /* 0x000000082c0a7981 */ /* 0x000f62000c1e1900 */
[----:B--2---:R-:W-:-:S03]  /*8ba0*/  ISETP.GE.AND P5, PT, R35, R26, PT ;  /* 0x0000001a2300720c */ /* 0x004fc60003fa6270 */
[----:B------:R-:W5:Y:S04]  /*8bb0*/  LDG.E R11, desc[UR8][R42.64] ;  /* 0x000000082a0b7981 */ /* 0x000f68000c1e1900 */
[----:B------:R0:W2:Y:S01]  /*8bc0*/  LDG.E R26, desc[UR8][R40.64] ;  /* 0x00000008281a7981 */ /* 0x0000a2000c1e1900 */
[----:B------:R-:W-:-:S05]  /*8bd0*/  IMAD.WIDE R38, R8, 0x10, R4 ;  /* 0x0000001008267825 */ /* 0x000fca00078e0204 */
[----:B------:R1:W2:Y:S01]  /*8be0*/  LDG.E R35, desc[UR8][R38.64] ;  /* 0x0000000826237981 */ /* 0x0002a2000c1e1900 */
[----:B0-----:R-:W-:Y:S01]  /*8bf0*/  IMAD.WIDE R40, R9, 0x10, R4 ;  /* 0x0000001009287825 */ /* 0x001fe200078e0204 */
[----:B---3--:R-:W-:-:S03]  /*8c00*/  ISETP.GE.AND P0, PT, R33, R22, PT ;  /* 0x000000162100720c */ /* 0x008fc60003f06270 */
[--C-:B------:R-:W-:Y:S01]  /*8c10*/  IMAD.WIDE R32, R20, 0x10, R4.reuse ;  /* 0x0000001014207825 */ /* 0x100fe200078e0204 */
[----:B----4-:R-:W-:Y:S02]  /*8c20*/  ISETP.GE.AND P2, PT, R24, R37, PT ;  /* 0x000000251800720c */ /* 0x010fe40003f46270 */
[----:B------:R-:W3:Y:S04]  /*8c30*/  LDG.E R24, desc[UR8][R40.64] ;  /* 0x0000000828187981 */ /* 0x000ee8000c1e1900 */
[----:B------:R-:W3:Y:S01]  /*8c40*/  LDG.E R33, desc[UR8][R32.64] ;  /* 0x0000000820217981 */ /* 0x000ee2000c1e1900 */
[----:B------:R-:W-:Y:S02]  /*8c50*/  SEL R27, R13, R18, !P1 ;  /* 0x000000120d1b7207 */ /* 0x000fe40004800000 */
[----:B------:R-:W-:Y:S01]  /*8c60*/  SEL R22, R17, R34, !P4 ;  /* 0x0000002211167207 */ /* 0x000fe20006000000 */
[----:B-1----:R-:W-:-:S04]  /*8c70*/  IMAD.WIDE R38, R7, 0x10, R4 ;  /* 0x0000001007267825 */ /* 0x002fc800078e0204 */
[----:B------:R-:W-:Y:S01]  /*8c80*/  IMAD.WIDE R36, R22, 0x10, R4 ;  /* 0x0000001016247825 */ /* 0x000fe200078e0204 */
[----:B-----5:R-:W-:Y:S02]  /*8c90*/  ISETP.GE.AND P3, PT, R11, R10, PT ;  /* 0x0000000a0b00720c */ /* 0x020fe40003f66270 */
[----:B------:R-:W-:Y:S02]  /*8ca0*/  SEL R10, R6, R23, !P5 ;  /* 0x00000017060a7207 */ /* 0x000fe40006800000 */
[----:B------:R-:W-:-:S03]  /*8cb0*/  SEL R11, R34, R17, !P4 ;  /* 0x00000011220b7207 */ /* 0x000fc60006000000 */
[----:B------:R-:W-:Y:S01]  /*8cc0*/  IMAD.WIDE R42, R10, 0x10, R4 ;  /* 0x000000100a2a7825 */ /* 0x000fe200078e0204 */
[----:B--2---:R-:W-:-:S04]  /*8cd0*/  ISETP.GE.AND P6, PT, R35, R26, PT ;  /* 0x0000001a2300720c */ /* 0x004fc80003fc6270 */
[----:B------:R-:W2:Y:S04]  /*8ce0*/  LDG.E R28, desc[UR8][R42.64] ;  /* 0x000000082a1c7981 */ /* 0x000ea8000c1e1900 */
[----:B------:R0:W4:Y:S04]  /*8cf0*/  LDG.E R26, desc[UR8][R38.64] ;  /* 0x00000008261a7981 */ /* 0x000128000c1e1900 */
[----:B------:R1:W4:Y:S01]  /*8d00*/  LDG.E R35, desc[UR8][R36.64] ;  /* 0x0000000824237981 */ /* 0x000322000c1e1900 */
[----:B---3--:R-:W-:Y:S01]  /*8d10*/  ISETP.GE.AND P4, PT, R33, R24, PT ;  /* 0x000000182100720c */ /* 0x008fe20003f86270 */
[----:B------:R-:W-:-:S06]  /*8d20*/  IMAD.WIDE R32, R27, 0x10, R4 ;  /* 0x000000101b207825 */ /* 0x000fcc00078e0204 */
[----:B------:R-:W2:Y:S01]  /*8d30*/  LDG.E R33, desc[UR8][R32.64] ;  /* 0x0000000820217981 */ /* 0x000ea2000c1e1900 */
[----:B------:R-:W-:Y:S02]  /*8d40*/  SEL R6, R23, R6, !P5 ;  /* 0x0000000617067207 */ /* 0x000fe40006800000 */
[----:B------:R-:W-:Y:S02]  /*8d50*/  SEL R17, R14, R25, !P0 ;  /* 0x000000190e117207 */ /* 0x000fe40004000000 */
[----:B------:R-:W-:Y:S01]  /*8d60*/  SEL R23, R12, R19, !P2 ;  /* 0x000000130c177207 */ /* 0x000fe20005000000 */
[----:B------:R-:W-:Y:S01]  /*8d70*/  IMAD.WIDE R40, R6, 0x10, R4 ;  /* 0x0000001006287825 */ /* 0x000fe200078e0204 */
[----:B------:R-:W-:-:S03]  /*8d80*/  SEL R24, R25, R14, !P0 ;  /* 0x0000000e19187207 */ /* 0x000fc60004000000 */
[--C-:B0-----:R-:W-:Y:S01]  /*8d90*/  IMAD.WIDE R38, R17, 0x10, R4.reuse ;  /* 0x0000001011267825 */ /* 0x101fe200078e0204 */
[----:B------:R-:W3:Y:S03]  /*8da0*/  LDG.E R25, desc[UR8][R40.64] ;  /* 0x0000000828197981 */ /* 0x000ee6000c1e1900 */
[----:B-1----:R-:W-:-:S05]  /*8db0*/  IMAD.WIDE R36, R23, 0x10, R4 ;  /* 0x0000001017247825 */ /* 0x002fca00078e0204 */
[----:B------:R0:W5:Y:S01]  /*8dc0*/  LDG.E R14, desc[UR8][R36.64] ;  /* 0x00000008240e7981 */ /* 0x000162000c1e1900 */
[----:B----4-:R-:W-:Y:S01]  /*8dd0*/  ISETP.GE.AND P5, PT, R35, R26, PT ;  /* 0x0000001a2300720c */ /* 0x010fe20003fa6270 */
[----:B------:R-:W-:Y:S02]  /*8de0*/  IMAD.WIDE R34, R24, 0x10, R4 ;  /* 0x0000001018227825 */ /* 0x000fe400078e0204 */
[----:B------:R-:W3:Y:S04]  /*8df0*/  LDG.E R26, desc[UR8][R38.64] ;  /* 0x00000008261a7981 */ /* 0x000ee8000c1e1900 */
[----:B------:R-:W5:Y:S01]  /*8e00*/  LDG.E R35, desc[UR8][R34.64] ;  /* 0x0000000822237981 */ /* 0x000f62000c1e1900 */
[----:B--2---:R-:W-:Y:S02]  /*8e10*/  ISETP.GE.AND P0, PT, R28, R33, PT ;  /* 0x000000211c00720c */ /* 0x004fe40003f06270 */
[----:B------:R-:W-:-:S02]  /*8e20*/  SEL R33, R19, R12, !P2 ;  /* 0x0000000c13217207 */ /* 0x000fc40005000000 */
[----:B------:R-:W-:Y:S02]  /*8e30*/  SEL R12, R8, R21, !P6 ;  /* 0x00000015080c7207 */ /* 0x000fe40007000000 */
[----:B------:R-:W-:Y:S02]  /*8e40*/  SEL R19, R0, R31, !P3 ;  /* 0x0000001f00137207 */ /* 0x000fe40005800000 */
[----:B------:R-:W-:-:S03]  /*8e50*/  SEL R8, R21, R8, !P6 ;  /* 0x0000000815087207 */ /* 0x000fc60007000000 */
[----:B0-----:R-:W-:-:S04]  /*8e60*/  IMAD.WIDE R36, R19, 0x10, R4 ;  /* 0x0000001013247825 */ /* 0x001fc800078e0204 */
[--C-:B------:R-:W-:Y:S01]  /*8e70*/  IMAD.WIDE R40, R8, 0x10, R4.reuse ;  /* 0x0000001008287825 */ /* 0x100fe200078e0204 */
[----:B------:R-:W-:Y:S01]  /*8e80*/  SEL R0, R31, R0, !P3 ;  /* 0x000000001f007207 */ /* 0x000fe20005800000 */
[----:B------:R-:W2:Y:S04]  /*8e90*/  LDG.E R36, desc[UR8][R36.64] ;  /* 0x0000000824247981 */ /* 0x000ea8000c1e1900 */
[----:B------:R-:W2:Y:S01]  /*8ea0*/  LDG.E R31, desc[UR8][R40.64] ;  /* 0x00000008281f7981 */ /* 0x000ea2000c1e1900 */
[----:B------:R-:W-:-:S04]  /*8eb0*/  IMAD.WIDE R44, R33, 0x10, R4 ;  /* 0x00000010212c7825 */ /* 0x000fc800078e0204 */
[----:B------:R-:W-:Y:S01]  /*8ec0*/  IMAD.WIDE R42, R12, 0x10, R4 ;  /* 0x000000100c2a7825 */ /* 0x000fe200078e0204 */
[----:B------:R-:W4:Y:S01]  /*8ed0*/  LDG.E R21, desc[UR8][R44.64] ;  /* 0x000000082c157981 */ /* 0x000f22000c1e1900 */
[----:B---3--:R-:W-:Y:S02]  /*8ee0*/  ISETP.GE.AND P2, PT, R26, R25, PT ;  /* 0x000000191a00720c */ /* 0x008fe40003f46270 */
[----:B------:R-:W-:Y:S01]  /*8ef0*/  SEL R25, R20, R9, !P4 ;  /* 0x0000000914197207 */ /* 0x000fe20006000000 */
[----:B------:R-:W4:Y:S01]  /*8f00*/  LDG.E R26, desc[UR8][R42.64] ;  /* 0x000000082a1a7981 */ /* 0x000f22000c1e1900 */
[----:B-----5:R-:W-:-:S03]  /*8f10*/  ISETP.GE.AND P3, PT, R14, R35, PT ;  /* 0x000000230e00720c */ /* 0x020fc60003f66270 */
[--C-:B------:R-:W-:Y:S01]  /*8f20*/  IMAD.WIDE R38, R25, 0x10, R4.reuse ;  /* 0x0000001019267825 */ /* 0x100fe200078e0204 */
[----:B------:R-:W-:Y:S02]  /*8f30*/  SEL R14, R7, R22, !P5 ;  /* 0x00000016070e7207 */ /* 0x000fe40006800000 */
[----:B------:R-:W-:Y:S01]  /*8f40*/  SEL R9, R9, R20, !P4 ;  /* 0x0000001409097207 */ /* 0x000fe20006000000 */
[----:B------:R-:W-:Y:S01]  /*8f50*/  IMAD.WIDE R34, R0, 0x10, R4 ;  /* 0x0000001000227825 */ /* 0x000fe200078e0204 */
[----:B------:R0:W3:Y:S01]  /*8f60*/  LDG.E R32, desc[UR8][R38.64] ;  /* 0x0000000826207981 */ /* 0x0000e2000c1e1900 */
[----:B------:R-:W-:-:S04]  /*8f70*/  SEL R28, R22, R7, !P5 ;  /* 0x00000007161c7207 */ /* 0x000fc80006800000 */
[----:B------:R1:W3:Y:S01]  /*8f80*/  LDG.E R35, desc[UR8][R34.64] ;  /* 0x0000000822237981 */ /* 0x0002e2000c1e1900 */
[----:B0-----:R-:W-:-:S05]  /*8f90*/  IMAD.WIDE R38, R11, 0x10, R4 ;  /* 0x000000100b267825 */ /* 0x001fca00078e0204 */
[----:B------:R-:W5:Y:S01]  /*8fa0*/  LDG.E R20, desc[UR8][R38.64] ;  /* 0x0000000826147981 */ /* 0x000f62000c1e1900 */
[----:B------:R-:W-:-:S04]  /*8fb0*/  IMAD.WIDE R40, R9, 0x10, R4 ;  /* 0x0000001009287825 */ /* 0x000fc800078e0204 */
[--C-:B------:R-:W-:Y:S01]  /*8fc0*/  IMAD.WIDE R44, R28, 0x10, R4.reuse ;  /* 0x000000101c2c7825 */ /* 0x100fe200078e0204 */
[----:B-1----:R-:W-:Y:S02]  /*8fd0*/  SEL R34, R18, R13, !P1 ;  /* 0x0000000d12227207 */ /* 0x002fe40004800000 */
[----:B------:R0:W5:Y:S04]  /*8fe0*/  LDG.E R18, desc[UR8][R40.64] ;  /* 0x0000000828127981 */ /* 0x000168000c1e1900 */
[----:B------:R1:W5:Y:S01]  /*8ff0*/  LDG.E R13, desc[UR8][R44.64] ;  /* 0x000000082c0d7981 */ /* 0x000362000c1e1900 */
[----:B--2---:R-:W-:Y:S01]  /*9000*/  ISETP.GE.AND P4, PT, R36, R31, PT ;  /* 0x0000001f2400720c */ /* 0x004fe20003f86270 */
[----:B------:R-:W-:-:S06]  /*9010*/  IMAD.WIDE R36, R14, 0x10, R4 ;  /* 0x000000100e247825 */ /* 0x000fcc00078e0204 */
[----:B------:R-:W2:Y:S01]  /*9020*/  LDG.E R37, desc[UR8][R36.64] ;  /* 0x0000000824257981 */ /* 0x000ea2000c1e1900 */
[----:B----4-:R-:W-:Y:S02]  /*9030*/  ISETP.GE.AND P1, PT, R26, R21, PT ;  /* 0x000000151a00720c */ /* 0x010fe40003f26270 */
[----:B------:R-:W-:Y:S01]  /*9040*/  SEL R21, R10, R27, !P0 ;  /* 0x0000001b0a157207 */ /* 0x000fe20004000000 */
[--C-:B------:R-:W-:Y:S01]  /*9050*/  IMAD.WIDE R42, R34, 0x10, R4.reuse ;  /* 0x00000010222a7825 */ /* 0x100fe200078e0204 */
[----:B------:R-:W-:Y:S02]  /*9060*/  SEL R22, R23, R24, !P3 ;  /* 0x0000001817167207 */ /* 0x000fe40005800000 */
[----:B------:R-:W-:Y:S01]  /*9070*/  SEL R7, R6, R17, !P2 ;  /* 0x0000001106077207 */ /* 0x000fe20005000000 */
[--C-:B0-----:R-:W-:Y:S01]  /*9080*/  IMAD.WIDE R40, R21, 0x10, R4.reuse ;  /* 0x0000001015287825 */ /* 0x101fe200078e0204 */
[----:B------:R-:W-:Y:S02]  /*9090*/  SEL R6, R17, R6, !P2 ;  /* 0x0000000611067207 */ /* 0x000fe40005000000 */
[----:B------:R-:W-:Y:S01]  /*90a0*/  SEL R17, R24, R23, !P3 ;  /* 0x0000001718117207 */ /* 0x000fe20005800000 */
[----:B-1----:R-:W-:Y:S01]  /*90b0*/  IMAD.WIDE R44, R7, 0x10, R4 ;  /* 0x00000010072c7825 */ /* 0x002fe200078e0204 */
[----:B------:R0:W4:Y:S01]  /*90c0*/  LDG.E R26, desc[UR8][R40.64] ;  /* 0x00000008281a7981 */ /* 0x000122000c1e1900 */
[----:B---3--:R-:W-:-:S03]  /*90d0*/  ISETP.GE.AND P5, PT, R32, R35, PT ;  /* 0x000000232000720c */ /* 0x008fc60003fa6270 */
[----:B------:R1:W4:Y:S01]  /*90e0*/  LDG.E R35, desc[UR8][R42.64] ;  /* 0x000000082a237981 */ /* 0x000322000c1e1900 */
[----:B------:R-:W-:-:S03]  /*90f0*/  SEL R31, R27, R10, !P0 ;  /* 0x0000000a1b1f7207 */ /* 0x000fc60004000000 */
[----:B------:R-:W3:Y:S01]  /*9100*/  LDG.E R24, desc[UR8][R44.64] ;  /* 0x000000082c187981 */ /* 0x000ee2000c1e1900 */
[----:B------:R-:W-:-:S04]  /*9110*/  IMAD.WIDE R38, R6, 0x10, R4 ;  /* 0x0000001006267825 */ /* 0x000fc800078e0204 */
[--C-:B0-----:R-:W-:Y:S02]  /*9120*/  IMAD.WIDE R40, R31, 0x10, R4.reuse ;  /* 0x000000101f287825 */ /* 0x101fe400078e0204 */
[----:B------:R-:W3:Y:S04]  /*9130*/  LDG.E R39, desc[UR8][R38.64] ;  /* 0x0000000826277981 */ /* 0x000ee8000c1e1900 */
[----:B------:R0:W3:Y:S01]  /*9140*/  LDG.E R10, desc[UR8][R40.64] ;  /* 0x00000008280a7981 */ /* 0x0000e2000c1e1900 */
[----:B-----5:R-:W-:Y:S02]  /*9150*/  ISETP.GE.AND P2, PT, R13, R18, PT ;  /* 0x000000120d00720c */ /* 0x020fe40003f46270 */
[----:B------:R-:W-:Y:S01]  /*9160*/  SEL R18, R12, R33, !P1 ;  /* 0x000000210c127207 */ /* 0x000fe20004800000 */
[----:B-1----:R-:W-:-:S04]  /*9170*/  IMAD.WIDE R42, R17, 0x10, R4 ;  /* 0x00000010112a7825 */ /* 0x002fc800078e0204 */
[--C-:B0-----:R-:W-:Y:S01]  /*9180*/  IMAD.WIDE R40, R18, 0x10, R4.reuse ;  /* 0x0000001012287825 */ /* 0x101fe200078e0204 */
[----:B------:R0:W5:Y:S05]  /*9190*/  LDG.E R32, desc[UR8][R42.64] ;  /* 0x000000082a207981 */ /* 0x00016a000c1e1900 */
[----:B------:R-:W5:Y:S01]  /*91a0*/  LDG.E R41, desc[UR8][R40.64] ;  /* 0x0000000828297981 */ /* 0x000f62000c1e1900 */
[----:B--2---:R-:W-:Y:S01]  /*91b0*/  ISETP.GE.AND P3, PT, R20, R37, PT ;  /* 0x000000251400720c */ /* 0x004fe20003f66270 */
[----:B------:R-:W-:-:S06]  /*91c0*/  IMAD.WIDE R36, R22, 0x10, R4 ;  /* 0x0000001016247825 */ /* 0x000fcc00078e0204 */
[----:B------:R-:W2:Y:S01]  /*91d0*/  LDG.E R37, desc[UR8][R36.64] ;  /* 0x0000000824257981 */ /* 0x000ea2000c1e1900 */
[----:B------:R-:W-:-:S05]  /*91e0*/  SEL R23, R8, R19, !P4 ;  /* 0x0000001308177207 */ /* 0x000fca0006000000 */
[----:B0-----:R-:W-:Y:S01]  /*91f0*/  IMAD.WIDE R42, R23, 0x10, R4 ;  /* 0x00000010172a7825 */ /* 0x001fe200078e0204 */
[----:B----4-:R-:W-:Y:S02]  /*9200*/  ISETP.GE.AND P0, PT, R26, R35, PT ;  /* 0x000000231a00720c */ /* 0x010fe40003f06270 */
[----:B------:R-:W-:Y:S02]  /*9210*/  SEL R26, R25, R0, !P5 ;  /* 0x00000000191a7207 */ /* 0x000fe40006800000 */
[----:B------:R-:W-:Y:S02]  /*9220*/  SEL R27, R33, R12, !P1 ;  /* 0x0000000c211b7207 */ /* 0x000fe40004800000 */
[----:B------:R-:W-:Y:S01]  /*9230*/  SEL R20, R19, R8, !P4 ;  /* 0x0000000813147207 */ /* 0x000fe20006000000 */
[----:B------:R-:W4:Y:S01]  /*9240*/  LDG.E R33, desc[UR8][R42.64] ;  /* 0x000000082a217981 */ /* 0x000f22000c1e1900 */
[----:B------:R-:W-:-:S03]  /*9250*/  SEL R13, R0, R25, !P5 ;  /* 0x00000019000d7207 */ /* 0x000fc60006800000 */
[----:B------:R-:W-:Y:S01]  /*9260*/  IMAD.WIDE R44, R20, 0x10, R4 ;  /* 0x00000010142c7825 */ /* 0x000fe200078e0204 */
[----:B---3--:R-:W-:-:S03]  /*9270*/  ISETP.GE.AND P5, PT, R39, R10, PT ;  /* 0x0000000a2700720c */ /* 0x008fc60003fa6270 */
[--C-:B------:R-:W-:Y:S01]  /*9280*/  IMAD.WIDE R38, R27, 0x10, R4.reuse ;  /* 0x000000101b267825 */ /* 0x100fe200078e0204 */
[----:B------:R-:W3:Y:S04]  /*9290*/  LDG.E R0, desc[UR8][R44.64] ;  /* 0x000000082c007981 */ /* 0x000ee8000c1e1900 */
[----:B------:R0:W3:Y:S01]  /*92a0*/  LDG.E R25, desc[UR8][R38.64] ;  /* 0x0000000826197981 */ /* 0x0000e2000c1e1900 */
[----:B-----5:R-:W-:Y:S01]  /*92b0*/  ISETP.GE.AND P1, PT, R41, R32, PT ;  /* 0x000000202900720c */ /* 0x020fe20003f26270 */
[----:B------:R-:W-:-:S05]  /*92c0*/  IMAD.WIDE R40, R13, 0x10, R4 ;  /* 0x000000100d287825 */ /* 0x000fca00078e0204 */
[----:B------:R-:W5:Y:S01]  /*92d0*/  LDG.E R10, desc[UR8][R40.64] ;  /* 0x00000008280a7981 */ /* 0x000f62000c1e1900 */
[----:B--2---:R-:W-:Y:S01]  /*92e0*/  ISETP.GE.AND P6, PT, R37, R24, PT ;  /* 0x000000182500720c */ /* 0x004fe20003fc6270 */
[----:B------:R-:W-:-:S05]  /*92f0*/  IMAD.WIDE R36, R26, 0x10, R4 ;  /* 0x000000101a247825 */ /* 0x000fca00078e0204 */
[----:B------:R1:W4:Y:S01]  /*9300*/  LDG.E R8, desc[UR8][R36.64] ;  /* 0x0000000824087981 */ /* 0x000322000c1e1900 */
[----:B------:R-:W-:-:S05]  /*9310*/  SEL R24, R28, R9, !P2 ;  /* 0x000000091c187207 */ /* 0x000fca0005000000 */
[----:B0-----:R-:W-:-:S05]  /*9320*/  IMAD.WIDE R38, R24, 0x10, R4 ;  /* 0x0000001018267825 */ /* 0x001fca00078e0204 */
[----:B------:R0:W5:Y:S01]  /*9330*/  LDG.E R35, desc[UR8][R38.64] ;  /* 0x0000000826237981 */ /* 0x000162000c1e1900 */
[----:B------:R-:W-:-:S05]  /*9340*/  SEL R19, R9, R28, !P2 ;  /* 0x0000001c09137207 */ /* 0x000fca0005000000 */
[--C-:B-1----:R-:W-:Y:S01]  /*9350*/  IMAD.WIDE R36, R19, 0x10, R4.reuse ;  /* 0x0000001013247825 */ /* 0x102fe200078e0204 */
[----:B------:R-:W-:Y:S02]  /*9360*/  SEL R28, R34, R21, !P0 ;  /* 0x00000015221c7207 */ /* 0x000fe40004000000 */
[----:B------:R-:W-:Y:S02]  /*9370*/  SEL R9, R31, R6, !P5 ;  /* 0x000000061f097207 */ /* 0x000fe40006800000 */
[----:B---3--:R-:W-:Y:S02]  /*9380*/  ISETP.GE.AND P2, PT, R0, R25, PT ;  /* 0x000000190000720c */ /* 0x008fe40003f46270 */
[----:B------:R-:W2:Y:S01]  /*9390*/  LDG.E R0, desc[UR8][R36.64] ;  /* 0x0000000824007981 */ /* 0x000ea2000c1e1900 */
[----:B------:R-:W-:Y:S01]  /*93a0*/  SEL R25, R7, R22, !P6 ;  /* 0x0000001607197207 */ /* 0x000fe20007000000 */
[----:B------:R-:W-:Y:S01]  /*93b0*/  IMAD.WIDE R44, R28, 0x10, R4 ;  /* 0x000000101c2c7825 */ /* 0x000fe200078e0204 */
[----:B------:R-:W-:-:S04]  /*93c0*/  SEL R22, R22, R7, !P6 ;  /* 0x0000000716167207 */ /* 0x000fc80007000000 */
[----:B------:R-:W3:Y:S01]  /*93d0*/  LDG.E R12, desc[UR8][R44.64] ;  /* 0x000000082c0c7981 */ /* 0x000ee2000c1e1900 */
[----:B0-----:R-:W-:Y:S01]  /*93e0*/  IMAD.WIDE R38, R22, 0x10, R4 ;  /* 0x0000001016267825 */ /* 0x001fe200078e0204 */
[----:B----4-:R-:W-:Y:S02]  /*93f0*/  ISETP.GE.AND P4, PT, R8, R33, PT ;  /* 0x000000210800720c */ /* 0x010fe40003f86270 */
[----:B------:R-:W-:-:S05]  /*9400*/  SEL R8, R11, R14, !P3 ;  /* 0x0000000e0b087207 */ /* 0x000fca0005800000 */
[--C-:B------:R-:W-:Y:S01]  /*9410*/  IMAD.WIDE R40, R8, 0x10, R4.reuse ;  /* 0x0000001008287825 */ /* 0x100fe200078e0204 */
[----:B------:R-:W-:Y:S02]  /*9420*/  SEL R33, R6, R31, !P5 ;  /* 0x0000001f06217207 */ /* 0x000fe40006800000 */
[----:B------:R-:W4:Y:S04]  /*9430*/  LDG.E R31, desc[UR8][R38.64] ;  /* 0x00000008261f7981 */ /* 0x000f28000c1e1900 */
[----:B------:R-:W2:Y:S01]  /*9440*/  LDG.E R37, desc[UR8][R40.64] ;  /* 0x0000000828257981 */ /* 0x000ea2000c1e1900 */
[----:B------:R-:W-:Y:S01]  /*9450*/  IMAD.WIDE R42, R33, 0x10, R4 ;  /* 0x00000010212a7825 */ /* 0x000fe200078e0204 */
[----:B-----5:R-:W-:-:S03]  /*9460*/  ISETP.GE.AND P6, PT, R35, R10, PT ;  /* 0x0000000a2300720c */ /* 0x020fc60003fc6270 */
[--C-:B------:R-:W-:Y:S01]  /*9470*/  IMAD.WIDE R6, R9, 0x10, R4.reuse ;  /* 0x0000001009067825 */ /* 0x100fe200078e0204 */
[----:B------:R-:W3:Y:S05]  /*9480*/  LDG.E R35, desc[UR8][R42.64] ;  /* 0x000000082a237981 */ /* 0x000eea000c1e1900 */
[----:B------:R0:W4:Y:S01]  /*9490*/  LDG.E R6, desc[UR8][R6.64] ;  /* 0x0000000806067981 */ /* 0x000122000c1e1900 */
[----:B------:R-:W-:Y:S01]  /*94a0*/  SEL R14, R14, R11, !P3 ;  /* 0x0000000b0e0e7207 */ /* 0x000fe20005800000 */
[----:B------:R-:W-:-:S05]  /*94b0*/  IMAD.WIDE R10, R25, 0x10, R4 ;  /* 0x00000010190a7825 */ /* 0x000fca00078e0204 */
[----:B------:R-:W5:Y:S01]  /*94c0*/  LDG.E R32, desc[UR8][R10.64] ;  /* 0x000000080a207981 */ /* 0x000f62000c1e1900 */
[----:B0-----:R-:W-:Y:S02]  /*94d0*/  SEL R7, R20, R27, !P2 ;  /* 0x0000001b14077207 */ /* 0x001fe40005000000 */
[----:B------:R-:W-:-:S03]  /*94e0*/  SEL R20, R27, R20, !P2 ;  /* 0x000000141b147207 */ /* 0x000fc60005000000 */
[----:B------:R-:W-:Y:S01]  /*94f0*/  IMAD.WIDE R40, R7, 0x10, R4 ;  /* 0x0000001007287825 */ /* 0x000fe200078e0204 */
[----:B--2---:R-:W-:Y:S02]  /*9500*/  ISETP.GE.AND P5, PT, R37, R0, PT ;  /* 0x000000002500720c */ /* 0x004fe40003fa6270 */
[----:B------:R-:W-:Y:S02]  /*9510*/  SEL R0, R18, R17, !P1 ;  /* 0x0000001112007207 */ /* 0x000fe40004800000 */
[----:B------:R-:W-:-:S03]  /*9520*/  SEL R18, R17, R18, !P1 ;  /* 0x0000001211127207 */ /* 0x000fc60004800000 */
[--C-:B------:R-:W-:Y:S01]  /*9530*/  IMAD.WIDE R44, R0, 0x10, R4.reuse ;  /* 0x00000010002c7825 */ /* 0x100fe200078e0204 */
[----:B---3--:R-:W-:Y:S02]  /*9540*/  ISETP.GE.AND P1, PT, R35, R12, PT ;  /* 0x0000000c2300720c */ /* 0x008fe40003f26270 */
[----:B------:R-:W-:Y:S01]  /*9550*/  SEL R17, R26, R23, !P4 ;  /* 0x000000171a117207 */ /* 0x000fe20006000000 */
[--C-:B------:R-:W-:Y:S01]  /*9560*/  IMAD.WIDE R42, R18, 0x10, R4.reuse ;  /* 0x00000010122a7825 */ /* 0x100fe200078e0204 */
[----:B------:R0:W5:Y:S01]  /*9570*/  LDG.E R35, desc[UR8][R44.64] ;  /* 0x000000082c237981 */ /* 0x000162000c1e1900 */
[----:B----4-:R-:W-:Y:S02]  /*9580*/  ISETP.GE.AND P3, PT, R31, R6, PT ;  /* 0x000000061f00720c */ /* 0x010fe40003f66270 */
[--C-:B------:R-:W-:Y:S01]  /*9590*/  IMAD.WIDE R38, R17, 0x10, R4.reuse ;  /* 0x0000001011267825 */ /* 0x100fe200078e0204 */
[----:B------:R-:W2:Y:S03]  /*95a0*/  LDG.E R6, desc[UR8][R42.64] ;  /* 0x000000082a067981 */ /* 0x000ea6000c1e1900 */
[----:B------:R-:W-:Y:S01]  /*95b0*/  IMAD.WIDE R36, R20, 0x10, R4 ;  /* 0x0000001014247825 */ /* 0x000fe200078e0204 */
[----:B------:R-:W2:Y:S04]  /*95c0*/  LDG.E R31, desc[UR8][R40.64] ;  /* 0x00000008281f7981 */ /* 0x000ea8000c1e1900 */
[----:B------:R-:W3:Y:S04]  /*95d0*/  LDG.E R10, desc[UR8][R38.64] ;  /* 0x00000008260a7981 */ /* 0x000ee8000c1e1900 */
[----:B------:R1:W3:Y:S01]  /*95e0*/  LDG.E R11, desc[UR8][R36.64] ;  /* 0x00000008240b7981 */ /* 0x0002e2000c1e1900 */
[----:B------:R-:W-:-:S02]  /*95f0*/  SEL R26, R23, R26, !P4 ;  /* 0x0000001a171a7207 */ /* 0x000fc40006000000 */
[----:B------:R-:W-:-:S05]  /*9600*/  SEL R27, R24, R13, !P6 ;  /* 0x0000000d181b7207 */ /* 0x000fca0007000000 */
[----:B0-----:R-:W-:-:S04]  /*9610*/  IMAD.WIDE R44, R27, 0x10, R4 ;  /* 0x000000101b2c7825 */ /* 0x001fc800078e0204 */
[--C-:B-1----:R-:W-:Y:S01]  /*9620*/  IMAD.WIDE R36, R26, 0x10, R4.reuse ;  /* 0x000000101a247825 */ /* 0x102fe200078e0204 */
[----:B------:R-:W-:Y:S02]  /*9630*/  SEL R24, R13, R24, !P6 ;  /* 0x000000180d187207 */ /* 0x000fe40007000000 */
[----:B------:R-:W4:Y:S01]  /*9640*/  LDG.E R13, desc[UR8][R44.64] ;  /* 0x000000082c0d7981 */ /* 0x000f22000c1e1900 */
[----:B------:R-:W-:-:S04]  /*9650*/  IMAD.WIDE R38, R14, 0x10, R4 ;  /* 0x000000100e267825 */ /* 0x000fc800078e0204 */
[----:B------:R-:W-:-:S05]  /*9660*/  IMAD.WIDE R40, R24, 0x10, R4 ;  /* 0x0000001018287825 */ /* 0x000fca00078e0204 */
[----:B------:R-:W4:Y:S01]  /*9670*/  LDG.E R12, desc[UR8][R40.64] ;  /* 0x00000008280c7981 */ /* 0x000f22000c1e1900 */
[----:B-----5:R-:W-:Y:S02]  /*9680*/  ISETP.GE.AND P2, PT, R35, R32, PT ;  /* 0x000000202300720c */ /* 0x020fe40003f46270 */
[----:B------:R-:W-:Y:S02]  /*9690*/  SEL R35, R19, R8, !P5 ;  /* 0x0000000813237207 */ /* 0x000fe40006800000 */
[----:B--2---:R-:W-:Y:S02]  /*96a0*/  ISETP.GE.AND P4, PT, R31, R6, PT ;  /* 0x000000061f00720c */ /* 0x004fe40003f86270 */
[----:B------:R0:W4:Y:S01]  /*96b0*/  LDG.E R6, desc[UR8][R36.64] ;  /* 0x0000000824067981 */ /* 0x000122000c1e1900 */
[----:B------:R-:W-:-:S03]  /*96c0*/  SEL R19, R8, R19, !P5 ;  /* 0x0000001308137207 */ /* 0x000fc60006800000 */
[----:B------:R-:W2:Y:S01]  /*96d0*/  LDG.E R8, desc[UR8][R38.64] ;  /* 0x0000000826087981 */ /* 0x000ea2000c1e1900 */
[----:B---3--:R-:W-:Y:S01]  /*96e0*/  ISETP.GE.AND P5, PT, R10, R11, PT ;  /* 0x0000000b0a00720c */ /* 0x008fe20003fa6270 */
[----:B0-----:R-:W-:-:S05]  /*96f0*/  IMAD.WIDE R36, R35, 0x10, R4 ;  /* 0x0000001023247825 */ /* 0x001fca00078e0204 */
[----:B------:R0:W2:Y:S01]  /*9700*/  LDG.E R11, desc[UR8][R36.64] ;  /* 0x00000008240b7981 */ /* 0x0000a2000c1e1900 */
[----:B------:R-:W-:-:S05]  /*9710*/  IMAD.WIDE R42, R19, 0x10, R4 ;  /* 0x00000010132a7825 */ /* 0x000fca00078e0204 */
[----:B------:R1:W3:Y:S01]  /*9720*/  LDG.E R23, desc[UR8][R42.64] ;  /* 0x000000082a177981 */ /* 0x0002e2000c1e1900 */
[----:B------:R-:W-:Y:S02]  /*9730*/  SEL R34, R21, R34, !P0 ;  /* 0x0000002215227207 */ /* 0x000fe40004000000 */
[----:B------:R-:W-:Y:S02]  /*9740*/  SEL R21, R9, R22, !P3 ;  /* 0x0000001609157207 */ /* 0x000fe40005800000 */
[----:B------:R-:W-:Y:S01]  /*9750*/  SEL R9, R22, R9, !P3 ;  /* 0x0000000916097207 */ /* 0x000fe20005800000 */
[----:B0-----:R-:W-:Y:S01]  /*9760*/  IMAD.WIDE R36, R34, 0x10, R4 ;  /* 0x0000001022247825 */ /* 0x001fe200078e0204 */
[----:B------:R-:W-:-:S03]  /*9770*/  SEL R22, R0, R25, !P2 ;  /* 0x0000001900167207 */ /* 0x000fc60005000000 */
[--C-:B------:R-:W-:Y:S01]  /*9780*/  IMAD.WIDE R38, R21, 0x10, R4.reuse ;  /* 0x0000001015267825 */ /* 0x100fe200078e0204 */
[----:B------:R-:W-:Y:S02]  /*9790*/  SEL R10, R28, R33, !P1 ;  /* 0x000000211c0a7207 */ /* 0x000fe40004800000 */
[----:B------:R-:W-:Y:S01]  /*97a0*/  SEL R33, R33, R28, !P1 ;  /* 0x0000001c21217207 */ /* 0x000fe20004800000 */
[----:B------:R-:W-:-:S04]  /*97b0*/  IMAD.WIDE R40, R9, 0x10, R4 ;  /* 0x0000001009287825 */ /* 0x000fc800078e0204 */
[----:B-1----:R-:W-:-:S04]  /*97c0*/  IMAD.WIDE R42, R10, 0x10, R4 ;  /* 0x000000100a2a7825 */ /* 0x002fc800078e0204 */
[--C-:B------:R-:W-:Y:S01]  /*97d0*/  IMAD.WIDE R44, R33, 0x10, R4.reuse ;  /* 0x00000010212c7825 */ /* 0x100fe200078e0204 */
[----:B----4-:R-:W-:Y:S02]  /*97e0*/  ISETP.GE.AND P0, PT, R13, R6, PT ;  /* 0x000000060d00720c */ /* 0x010fe40003f06270 */
[----:B------:R0:W4:Y:S04]  /*97f0*/  LDG.E R6, desc[UR8][R36.64] ;  /* 0x0000000824067981 */ /* 0x000128000c1e1900 */
[----:B------:R-:W4:Y:S01]  /*9800*/  LDG.E R13, desc[UR8][R44.64] ;  /* 0x000000082c0d7981 */ /* 0x000f22000c1e1900 */
[----:B0-----:R-:W-:Y:S01]  /*9810*/  IMAD.WIDE R36, R22, 0x10, R4 ;  /* 0x0000001016247825 */ /* 0x001fe200078e0204 */
[----:B--2---:R-:W-:Y:S02]  /*9820*/  ISETP.GE.AND P3, PT, R8, R11, PT ;  /* 0x0000000b0800720c */ /* 0x004fe40003f66270 */
[----:B------:R-:W2:Y:S04]  /*9830*/  LDG.E R8, desc[UR8][R38.64] ;  /* 0x0000000826087981 */ /* 0x000ea8000c1e1900 */
[----:B------:R-:W2:Y:S01]  /*9840*/  LDG.E R11, desc[UR8][R36.64] ;  /* 0x00000008240b7981 */ /* 0x000ea2000c1e1900 */
[----:B---3--:R-:W-:-:S03]  /*9850*/  ISETP.GE.AND P1, PT, R23, R12, PT ;  /* 0x0000000c1700720c */ /* 0x008fc60003f26270 */
[----:B------:R0:W3:Y:S04]  /*9860*/  LDG.E R12, desc[UR8][R42.64] ;  /* 0x000000082a0c7981 */ /* 0x0000e8000c1e1900 */
[----:B------:R1:W3:Y:S01]  /*9870*/  LDG.E R23, desc[UR8][R40.64] ;  /* 0x0000000828177981 */ /* 0x0002e2000c1e1900 */
[----:B------:R-:W-:Y:S02]  /*9880*/  SEL R25, R25, R0, !P2 ;  /* 0x0000000019197207 */ /* 0x000fe40005000000 */
[----:B------:R-:W-:Y:S02]  /*9890*/  SEL R0, R18, R7, !P4 ;  /* 0x0000000712007207 */ /* 0x000fe40006000000 */
[----:B------:R-:W-:Y:S01]  /*98a0*/  SEL R18, R7, R18, !P4 ;  /* 0x0000001207127207 */ /* 0x000fe20006000000 */
[----:B0-----:R-:W-:Y:S01]  /*98b0*/  IMAD.WIDE R42, R25, 0x10, R4 ;  /* 0x00000010192a7825 */ /* 0x001fe200078e0204 */
[----:B------:R-:W-:-:S02]  /*98c0*/  SEL R7, R20, R17, !P5 ;  /* 0x0000001114077207 */ /* 0x000fc40006800000 */
[----:B------:R-:W-:Y:S01]  /*98d0*/  SEL R17, R17, R20, !P5 ;  /* 0x0000001411117207 */ /* 0x000fe20006800000 */
[--C-:B------:R-:W-:Y:S01]  /*98e0*/  IMAD.WIDE R44, R18, 0x10, R4.reuse ;  /* 0x00000010122c7825 */ /* 0x100fe200078e0204 */
[----:B------:R0:W5:Y:S03]  /*98f0*/  LDG.E R20, desc[UR8][R42.64] ;  /* 0x000000082a147981 */ /* 0x000166000c1e1900 */
[--C-:B-1----:R-:W-:Y:S01]  /*9900*/  IMAD.WIDE R40, R0, 0x10, R4.reuse ;  /* 0x0000001000287825 */ /* 0x102fe200078e0204 */
[----:B------:R1:W5:Y:S03]  /*9910*/  LDG.E R31, desc[UR8][R44.64] ;  /* 0x000000082c1f7981 */ /* 0x000366000c1e1900 */
[----:B------:R-:W-:-:S04]  /*9920*/  IMAD.WIDE R38, R17, 0x10, R4 ;  /* 0x0000001011267825 */ /* 0x000fc800078e0204 */
[----:B0-----:R-:W-:Y:S01]  /*9930*/  IMAD.WIDE R42, R7, 0x10, R4 ;  /* 0x00000010072a7825 */ /* 0x001fe200078e0204 */
[----:B----4-:R-:W-:Y:S02]  /*9940*/  ISETP.GE.AND P2, PT, R13, R6, PT ;  /* 0x000000060d00720c */ /* 0x010fe40003f46270 */
[----:B------:R-:W4:Y:S04]  /*9950*/  LDG.E R6, desc[UR8][R40.64] ;  /* 0x0000000828067981 */ /* 0x000f28000c1e1900 */
[----:B------:R-:W4:Y:S01]  /*9960*/  LDG.E R13, desc[UR8][R38.64] ;  /* 0x00000008260d7981 */ /* 0x000f22000c1e1900 */
[----:B--2---:R-:W-:Y:S02]  /*9970*/  ISETP.GE.AND P6, PT, R11, R8, PT ;  /* 0x000000080b00720c */ /* 0x004fe40003fc6270 */
[----:B------:R-:W-:-:S05]  /*9980*/  SEL R8, R27, R26, !P0 ;  /* 0x0000001a1b087207 */ /* 0x000fca0004000000 */
[----:B------:R-:W-:Y:S01]  /*9990*/  IMAD.WIDE R36, R8, 0x10, R4 ;  /* 0x0000001008247825 */ /* 0x000fe200078e0204 */
[----:B---3--:R-:W-:Y:S02]  /*99a0*/  ISETP.GE.AND P5, PT, R23, R12, PT ;  /* 0x0000000c1700720c */ /* 0x008fe40003fa6270 */
[----:B------:R0:W2:Y:S04]  /*99b0*/  LDG.E R12, desc[UR8][R42.64] ;  /* 0x000000082a0c7981 */ /* 0x0000a8000c1e1900 */
[----:B------:R3:W2:Y:S01]  /*99c0*/  LDG.E R23, desc[UR8][R36.64] ;  /* 0x0000000824177981 */ /* 0x0006a2000c1e1900 */
[----:B------:R-:W-:Y:S02]  /*99d0*/  SEL R11, R24, R19, !P1 ;  /* 0x00000013180b7207 */ /* 0x000fe40004800000 */
[----:B------:R-:W-:-:S02]  /*99e0*/  SEL R24, R19, R24, !P1 ;  /* 0x0000001813187207 */ /* 0x000fc40004800000 */
[----:B------:R-:W-:Y:S02]  /*99f0*/  SEL R19, R35, R14, !P3 ;  /* 0x0000000e23137207 */ /* 0x000fe40005800000 */
[----:B------:R-:W-:Y:S01]  /*9a00*/  SEL R14, R14, R35, !P3 ;  /* 0x000000230e0e7207 */ /* 0x000fe20005800000 */
[--C-:B-1----:R-:W-:Y:S01]  /*9a10*/  IMAD.WIDE R44, R11, 0x10, R4.reuse ;  /* 0x000000100b2c7825 */ /* 0x102fe200078e0204 */
[----:B------:R-:W-:Y:S02]  /*9a20*/  SEL R27, R26, R27, !P0 ;  /* 0x0000001b1a1b7207 */ /* 0x000fe40004000000 */
[----:B------:R-:W-:Y:S01]  /*9a30*/  SEL R32, R34, R33, !P2 ;  /* 0x0000002122207207 */ /* 0x000fe20005000000 */
[--C-:B0-----:R-:W-:Y:S01]  /*9a40*/  IMAD.WIDE R42, R14, 0x10, R4.reuse ;  /* 0x000000100e2a7825 */ /* 0x101fe200078e0204 */
[----:B------:R-:W-:Y:S02]  /*9a50*/  SEL R35, R9, R10, !P5 ;  /* 0x0000000a09237207 */ /* 0x000fe40006800000 */
[----:B-----5:R-:W-:Y:S01]  /*9a60*/  ISETP.GE.AND P4, PT, R31, R20, PT ;  /* 0x000000141f00720c */ /* 0x020fe20003f86270 */
[--C-:B------:R-:W-:Y:S01]  /*9a70*/  IMAD.WIDE R40, R27, 0x10, R4.reuse ;  /* 0x000000101b287825 */ /* 0x100fe200078e0204 */
[----:B------:R-:W5:Y:S03]  /*9a80*/  LDG.E R20, desc[UR8][R44.64] ;  /* 0x000000082c147981 */ /* 0x000f66000c1e1900 */
[--C-:B------:R-:W-:Y:S01]  /*9a90*/  IMAD.WIDE R38, R24, 0x10, R4.reuse ;  /* 0x0000001018267825 */ /* 0x100fe200078e0204 */
[----:B------:R-:W5:Y:S03]  /*9aa0*/  LDG.E R26, desc[UR8][R40.64] ;  /* 0x00000008281a7981 */ /* 0x000f66000c1e1900 */
[----:B---3--:R-:W-:Y:S01]  /*9ab0*/  IMAD.WIDE R36, R35, 0x10, R4 ;  /* 0x0000001023247825 */ /* 0x008fe200078e0204 */
[----:B------:R0:W5:Y:S01]  /*9ac0*/  LDG.E R31, desc[UR8][R38.64] ;  /* 0x00000008261f7981 */ /* 0x000162000c1e1900 */
[----:B----4-:R-:W-:-:S03]  /*9ad0*/  ISETP.GE.AND P1, PT, R13, R6, PT ;  /* 0x000000060d00720c */ /* 0x010fc60003f26270 */
[----:B------:R-:W3:Y:S01]  /*9ae0*/  LDG.E R6, desc[UR8][R36.64] ;  /* 0x0000000824067981 */ /* 0x000ee2000c1e1900 */
[----:B--2---:R-:W-:Y:S01]  /*9af0*/  ISETP.GE.AND P3, PT, R23, R12, PT ;  /* 0x0000000c1700720c */ /* 0x004fe20003f66270 */
[----:B------:R-:W-:Y:S02]  /*9b00*/  IMAD.WIDE R12, R32, 0x10, R4 ;  /* 0x00000010200c7825 */ /* 0x000fe400078e0204 */
[----:B------:R1:W2:Y:S04]  /*9b10*/  LDG.E R23, desc[UR8][R42.64] ;  /* 0x000000082a177981 */ /* 0x0002a8000c1e1900 */
[----:B------:R-:W3:Y:S01]  /*9b20*/  LDG.E R13, desc[UR8][R12.64] ;  /* 0x000000080c0d7981 */ /* 0x000ee2000c1e1900 */
[----:B------:R-:W-:Y:S02]  /*9b30*/  SEL R9, R10, R9, !P5 ;  /* 0x000000090a097207 */ /* 0x000fe40006800000 */
[----:B------:R-:W-:-:S02]  /*9b40*/  SEL R10, R22, R21, !P6 ;  /* 0x00000015160a7207 */ /* 0x000fc40007000000 */
[----:B------:R-:W-:Y:S01]  /*9b50*/  SEL R21, R21, R22, !P6 ;  /* 0x0000001615157207 */ /* 0x000fe20007000000 */
[----:B0-----:R-:W-:-:S04]  /*9b60*/  IMAD.WIDE R38, R9, 0x10, R4 ;  /* 0x0000001009267825 */ /* 0x001fc800078e0204 */
[----:B-1----:R-:W-:Y:S01]  /*9b70*/  IMAD.WIDE R42, R21, 0x10, R4 ;  /* 0x00000010152a7825 */ /* 0x002fe200078e0204 */
[----:B-----5:R-:W-:-:S04]  /*9b80*/  ISETP.GE.AND P0, PT, R31, R26, PT ;  /* 0x0000001a1f00720c */ /* 0x020fc80003f06270 */
[----:B------:R-:W4:Y:S04]  /*9b90*/  LDG.E R22, desc[UR8][R42.64] ;  /* 0x000000082a167981 */ /* 0x000f28000c1e1900 */
[----:B------:R0:W5:Y:S01]  /*9ba0*/  LDG.E R26, desc[UR8][R38.64] ;  /* 0x00000008261a7981 */ /* 0x000162000c1e1900 */
[----:B------:R-:W-:-:S05]  /*9bb0*/  IMAD.WIDE R44, R10, 0x10, R4 ;  /* 0x000000100a2c7825 */ /* 0x000fca00078e0204 */
[----:B------:R1:W5:Y:S01]  /*9bc0*/  LDG.E R37, desc[UR8][R44.64] ;  /* 0x000000082c257981 */ /* 0x000362000c1e1900 */
[----:B--2---:R-:W-:Y:S02]  /*9bd0*/  ISETP.GE.AND P5, PT, R23, R20, PT ;  /* 0x000000141700720c */ /* 0x004fe40003fa6270 */
[----:B------:R-:W-:Y:S02]  /*9be0*/  SEL R20, R18, R25, !P4 ;  /* 0x0000001912147207 */ /* 0x000fe40006000000 */
[----:B------:R-:W-:Y:S02]  /*9bf0*/  SEL R25, R25, R18, !P4 ;  /* 0x0000001219197207 */ /* 0x000fe40006000000 */
[----:B------:R-:W-:Y:S01]  /*9c00*/  SEL R18, R17, R0, !P1 ;  /* 0x0000000011127207 */ /* 0x000fe20004800000 */
[----:B------:R-:W-:Y:S01]  /*9c10*/  IMAD.WIDE R40, R20, 0x10, R4 ;  /* 0x0000001014287825 */ /* 0x000fe200078e0204 */
[----:B---3--:R-:W-:-:S03]  /*9c20*/  ISETP.GE.AND P6, PT, R6, R13, PT ;  /* 0x0000000d0600720c */ /* 0x008fc60003fc6270 */
[--C-:B0-----:R-:W-:Y:S01]  /*9c30*/  IMAD.WIDE R38, R18, 0x10, R4.reuse ;  /* 0x0000001012267825 */ /* 0x101fe200078e0204 */
[----:B------:R-:W4:Y:S03]  /*9c40*/  LDG.E R23, desc[UR8][R40.64] ;  /* 0x0000000828177981 */ /* 0x000f26000c1e1900 */
[----:B------:R-:W-:Y:S01]  /*9c50*/  IMAD.WIDE R12, R25, 0x10, R4 ;  /* 0x00000010190c7825 */ /* 0x000fe200078e0204 */
[----:B------:R-:W2:Y:S04]  /*9c60*/  LDG.E R6, desc[UR8][R38.64] ;  /* 0x0000000826067981 */ /* 0x000ea8000c1e1900 */
[----:B------:R0:W2:Y:S01]  /*9c70*/  LDG.E R31, desc[UR8][R12.64] ;  /* 0x000000080c1f7981 */ /* 0x0000a2000c1e1900 */
[----:B------:R-:W-:-:S02]  /*9c80*/  SEL R0, R0, R17, !P1 ;  /* 0x0000001100007207 */ /* 0x000fc40004800000 */
[----:B------:R-:W-:-:S03]  /*9c90*/  SEL R17, R8, R7, !P3 ;  /* 0x0000000708117207 */ /* 0x000fc60005800000 */
[----:B-1----:R-:W-:-:S04]  /*9ca0*/  IMAD.WIDE R44, R0, 0x10, R4 ;  /* 0x00000010002c7825 */ /* 0x002fc800078e0204 */
[--C-:B------:R-:W-:Y:S01]  /*9cb0*/  IMAD.WIDE R42, R17, 0x10, R4.reuse ;  /* 0x00000010112a7825 */ /* 0x100fe200078e0204 */
[----:B0-----:R-:W-:Y:S02]  /*9cc0*/  SEL R13, R27, R24, !P0 ;  /* 0x000000181b0d7207 */ /* 0x001fe40004000000 */
[----:B------:R-:W-:Y:S02]  /*9cd0*/  SEL R8, R7, R8, !P3 ;  /* 0x0000000807087207 */ /* 0x000fe40005800000 */
[----:B------:R0:W3:Y:S01]  /*9ce0*/  LDG.E R7, desc[UR8][R44.64] ;  /* 0x000000082c077981 */ /* 0x0000e2000c1e1900 */
[----:B-----5:R-:W-:Y:S02]  /*9cf0*/  ISETP.GE.AND P4, PT, R37, R26, PT ;  /* 0x0000001a2500720c */ /* 0x020fe40003f86270 */
[----:B------:R-:W-:Y:S01]  /*9d00*/  IMAD.WIDE R40, R8, 0x10, R4 ;  /* 0x0000001008287825 */ /* 0x000fe200078e0204 */
[----:B----4-:R-:W-:Y:S02]  /*9d10*/  ISETP.GE.AND P1, PT, R23, R22, PT ;  /* 0x000000161700720c */ /* 0x010fe40003f26270 */
[----:B------:R-:W-:Y:S01]  /*9d20*/  SEL R23, R24, R27, !P0 ;  /* 0x0000001b18177207 */ /* 0x000fe20004000000 */
[----:B------:R-:W3:Y:S01]  /*9d30*/  LDG.E R22, desc[UR8][R42.64] ;  /* 0x000000082a167981 */ /* 0x000ee2000c1e1900 */
[----:B--2---:R-:W-:-:S03]  /*9d40*/  ISETP.GE.AND P0, PT, R6, R31, PT ;  /* 0x0000001f0600720c */ /* 0x004fc60003f06270 */
[----:B------:R-:W2:Y:S01]  /*9d50*/  LDG.E R24, desc[UR8][R40.64] ;  /* 0x0000000828187981 */ /* 0x000ea2000c1e1900 */
[----:B------:R-:W-:Y:S01]  /*9d60*/  SEL R6, R14, R11, !P5 ;  /* 0x0000000b0e067207 */ /* 0x000fe20006800000 */
[----:B------:R-:W-:-:S04]  /*9d70*/  IMAD.WIDE R26, R13, 0x10, R4 ;  /* 0x000000100d1a7825 */ /* 0x000fc800078e0204 */
[--C-:B------:R-:W-:Y:S02]  /*9d80*/  IMAD.WIDE R36, R6, 0x10, R4.reuse ;  /* 0x0000001006247825 */ /* 0x100fe400078e0204 */
[----:B------:R-:W4:Y:S02]  /*9d90*/  LDG.E R27, desc[UR8][R26.64] ;  /* 0x000000081a1b7981 */ /* 0x000f24000c1e1900 */
[----:B------:R-:W-:Y:S02]  /*9da0*/  IMAD.WIDE R38, R23, 0x10, R4 ;  /* 0x0000001017267825 */ /* 0x000fe400078e0204 */
[----:B------:R-:W4:Y:S04]  /*9db0*/  LDG.E R28, desc[UR8][R36.64] ;  /* 0x00000008241c7981 */ /* 0x000f28000c1e1900 */
[----:B------:R1:W2:Y:S01]  /*9dc0*/  LDG.E R31, desc[UR8][R38.64] ;  /* 0x00000008261f7981 */ /* 0x0002a2000c1e1900 */
[----:B------:R-:W-:-:S02]  /*9dd0*/  SEL R14, R11, R14, !P5 ;  /* 0x0000000e0b0e7207 */ /* 0x000fc40006800000 */
[----:B------:R-:W-:Y:S02]  /*9de0*/  SEL R11, R32, R35, !P6 ;  /* 0x00000023200b7207 */ /* 0x000fe40007000000 */
[----:B------:R-:W-:Y:S02]  /*9df0*/  SEL R12, R33, R34, !P2 ;  /* 0x00000022210c7207 */ /* 0x000fe40005000000 */
[----:B------:R-:W-:Y:S01]  /*9e00*/  SEL R35, R35, R32, !P6 ;  /* 0x0000002023237207 */ /* 0x000fe20007000000 */
[----:B------:R-:W-:-:S04]  /*9e10*/  IMAD.WIDE R32, R19, 0x10, R4 ;  /* 0x0000001013207825 */ /* 0x000fc800078e0204 */
[--C-:B0-----:R-:W-:Y:S02]  /*9e20*/  IMAD.WIDE R44, R14, 0x10, R4.reuse ;  /* 0x000000100e2c7825 */ /* 0x101fe400078e0204 */
[----:B------:R-:W5:Y:S02]  /*9e30*/  LDG.E R32, desc[UR8][R32.64] ;  /* 0x0000000820207981 */ /* 0x000f64000c1e1900 */
[----:B-1----:R-:W-:-:S04]  /*9e40*/  IMAD.WIDE R38, R11, 0x10, R4 ;  /* 0x000000100b267825 */ /* 0x002fc800078e0204 */
[--C-:B------:R-:W-:Y:S01]  /*9e50*/  IMAD.WIDE R42, R12, 0x10, R4.reuse ;  /* 0x000000100c2a7825 */ /* 0x100fe200078e0204 */
[----:B------:R-:W5:Y:S03]  /*9e60*/  LDG.E R26, desc[UR8][R38.64] ;  /* 0x00000008261a7981 */ /* 0x000f66000c1e1900 */
[----:B------:R-:W-:Y:S01]  /*9e70*/  IMAD.WIDE R40, R35, 0x10, R4 ;  /* 0x0000001023287825 */ /* 0x000fe200078e0204 */
[----:B------:R0:W5:Y:S01]  /*9e80*/  LDG.E R33, desc[UR8][R44.64] ;  /* 0x000000082c217981 */ /* 0x000162000c1e1900 */
[----:B---3--:R-:W-:Y:S02]  /*9e90*/  ISETP.GE.AND P3, PT, R22, R7, PT ;  /* 0x000000071600720c */ /* 0x008fe40003f66270 */
[----:B------:R-:W-:-:S05]  /*9ea0*/  SEL R22, R10, R9, !P4 ;  /* 0x000000090a167207 */ /* 0x000fca0006000000 */
[----:B------:R-:W-:Y:S01]  /*9eb0*/  IMAD.WIDE R36, R22, 0x10, R4 ;  /* 0x0000001016247825 */ /* 0x000fe200078e0204 */
[----:B----4-:R-:W-:-:S04]  /*9ec0*/  ISETP.GE.AND P5, PT, R28, R27, PT ;  /* 0x0000001b1c00720c */ /* 0x010fc80003fa6270 */
[----:B------:R-:W3:Y:S01]  /*9ed0*/  LDG.E R27, desc[UR8][R36.64] ;  /* 0x00000008241b7981 */ /* 0x000ee2000c1e1900 */
[----:B--2---:R-:W-:-:S03]  /*9ee0*/  ISETP.GE.AND P2, PT, R31, R24, PT ;  /* 0x000000181f00720c */ /* 0x004fc60003f46270 */
[----:B------:R1:W2:Y:S04]  /*9ef0*/  LDG.E R24, desc[UR8][R42.64] ;  /* 0x000000082a187981 */ /* 0x0002a8000c1e1900 */
[----:B------:R4:W2:Y:S01]  /*9f00*/  LDG.E R31, desc[UR8][R40.64] ;  /* 0x00000008281f7981 */ /* 0x0008a2000c1e1900 */
[----:B------:R-:W-:Y:S02]  /*9f10*/  SEL R9, R9, R10, !P4 ;  /* 0x0000000a09097207 */ /* 0x000fe40006000000 */
[----:B------:R-:W-:Y:S02]  /*9f20*/  SEL R7, R21, R20, !P1 ;  /* 0x0000001415077207 */ /* 0x000fe40004800000 */
[----:B------:R-:W-:Y:S02]  /*9f30*/  SEL R20, R20, R21, !P1 ;  /* 0x0000001514147207 */ /* 0x000fe40004800000 */
[----:B------:R-:W-:-:S02]  /*9f40*/  SEL R10, R17, R0, !P3 ;  /* 0x00000000110a7207 */ /* 0x000fc40005800000 */
[----:B------:R-:W-:Y:S01]  /*9f50*/  SEL R21, R25, R18, !P0 ;  /* 0x0000001219157207 */ /* 0x000fe20004000000 */
[----:B0-----:R-:W-:Y:S01]  /*9f60*/  IMAD.WIDE R44, R9, 0x10, R4 ;  /* 0x00000010092c7825 */ /* 0x001fe200078e0204 */
[----:B------:R-:W-:-:S03]  /*9f70*/  SEL R18, R18, R25, !P0 ;  /* 0x0000001912127207 */ /* 0x000fc60004000000 */
[--C-:B-1----:R-:W-:Y:S01]  /*9f80*/  IMAD.WIDE R42, R20, 0x10, R4.reuse ;  /* 0x00000010142a7825 */ /* 0x102fe200078e0204 */
[----:B------:R-:W2:Y:S03]  /*9f90*/  LDG.E R28, desc[UR8][R44.64] ;  /* 0x000000082c1c7981 */ /* 0x000ea6000c1e1900 */
[--C-:B------:R-:W-:Y:S01]  /*9fa0*/  IMAD.WIDE R36, R10, 0x10, R4.reuse ;  /* 0x000000100a247825 */ /* 0x100fe200078e0204 */
[----:B-----5:R-:W-:Y:S01]  /*9fb0*/  ISETP.GE.AND P1, PT, R32, R33, PT ;  /* 0x000000212000720c */ /* 0x020fe20003f26270 */
[----:B------:R-:W5:Y:S02]  /*9fc0*/  LDG.E R25, desc[UR8][R42.64] ;  /* 0x000000082a197981 */ /* 0x000f64000c1e1900 */
[--C-:B----4-:R-:W-:Y:S02]  /*9fd0*/  IMAD.WIDE R40, R21, 0x10, R4.reuse ;  /* 0x0000001015287825 */ /* 0x110fe400078e0204 */
[----:B------:R-:W4:Y:S02]  /*9fe0*/  LDG.E R37, desc[UR8][R36.64] ;  /* 0x0000000824257981 */ /* 0x000f24000c1e1900 */
[----:B------:R-:W-:-:S04]  /*9ff0*/  IMAD.WIDE R32, R7, 0x10, R4 ;  /* 0x0000001007207825 */ /* 0x000fc800078e0204 */
[----:B------:R-:W-:Y:S01]  /*a000*/  IMAD.WIDE R38, R18, 0x10, R4 ;  /* 0x0000001012267825 */ /* 0x000fe200078e0204 */
[----:B---3--:R-:W-:Y:S02]  /*a010*/  ISETP.GE.AND P4, PT, R27, R26, PT ;  /* 0x0000001a1b00720c */ /* 0x008fe40003f86270 */
[----:B------:R-:W4:Y:S01]  /*a020*/  LDG.E R26, desc[UR8][R40.64] ;  /* 0x00000008281a7981 */ /* 0x000f22000c1e1900 */
[----:B--2---:R-:W-:-:S03]  /*a030*/  ISETP.GE.AND P0, PT, R31, R24, PT ;  /* 0x000000181f00720c */ /* 0x004fc60003f06270 */
[----:B------:R0:W2:Y:S04]  /*a040*/  LDG.E R31, desc[UR8][R32.64] ;  /* 0x00000008201f7981 */ /* 0x0000a8000c1e1900 */
[----:B------:R1:W2:Y:S01]  /*a050*/  LDG.E R24, desc[UR8][R38.64] ;  /* 0x0000000826187981 */ /* 0x0002a2000c1e1900 */
[----:B------:R-:W-:Y:S02]  /*a060*/  SEL R27, R8, R23, !P2 ;  /* 0x00000017081b7207 */ /* 0x000fe40005000000 */
[----:B------:R-:W-:Y:S02]  /*a070*/  SEL R17, R0, R17, !P3 ;  /* 0x0000001100117207 */ /* 0x000fe40005800000 */
[----:B------:R-:W-:Y:S02]  /*a080*/  SEL R8, R23, R8, !P2 ;  /* 0x0000000817087207 */ /* 0x000fe40005000000 */
[----:B0-----:R-:W-:Y:S01]  /*a090*/  SEL R33, R13, R6, !P5 ;  /* 0x000000060d217207 */ /* 0x001fe20006800000 */
[----:B-1----:R-:W-:-:S04]  /*a0a0*/  IMAD.WIDE R38, R17, 0x10, R4 ;  /* 0x0000001011267825 */ /* 0x002fc800078e0204 */
[--C-:B------:R-:W-:Y:S01]  /*a0b0*/  IMAD.WIDE R44, R8, 0x10, R4.reuse ;  /* 0x00000010082c7825 */ /* 0x100fe200078e0204 */
[----:B------:R-:W-:Y:S01]  /*a0c0*/  SEL R6, R6, R13, !P5 ;  /* 0x0000000d06067207 */ /* 0x000fe20006800000 */
[----:B------:R0:W3:Y:S04]  /*a0d0*/  LDG.E R0, desc[UR8][R38.64] ;  /* 0x0000000826007981 */ /* 0x0000e8000c1e1900 */
[----:B------:R-:W3:Y:S01]  /*a0e0*/  LDG.E R13, desc[UR8][R44.64] ;  /* 0x000000082c0d7981 */ /* 0x000ee2000c1e1900 */
[----:B------:R-:W-:Y:S01]  /*a0f0*/  IMAD.WIDE R42, R27, 0x10, R4 ;  /* 0x000000101b2a7825 */ /* 0x000fe200078e0204 */
[----:B------:R-:W-:-:S03]  /*a100*/  SEL R32, R19, R14, !P1 ;  /* 0x0000000e13207207 */ /* 0x000fc60004800000 */
[--C-:B------:R-:W-:Y:S01]  /*a110*/  IMAD.WIDE R40, R6, 0x10, R4.reuse ;  /* 0x0000001006287825 */ /* 0x100fe200078e0204 */
[----:B-----5:R-:W-:Y:S02]  /*a120*/  ISETP.GE.AND P6, PT, R25, R28, PT ;  /* 0x0000001c1900720c */ /* 0x020fe40003fc6270 */
[----:B------:R1:W5:Y:S01]  /*a130*/  LDG.E R25, desc[UR8][R42.64] ;  /* 0x000000082a197981 */ /* 0x000362000c1e1900 */
[----:B0-----:R-:W-:-:S03]  /*a140*/  IMAD.WIDE R38, R33, 0x10, R4 ;  /* 0x0000001021267825 */ /* 0x001fc600078e0204 */
[----:B------:R-:W5:Y:S04]  /*a150*/  LDG.E R28, desc[UR8][R40.64] ;  /* 0x00000008281c7981 */ /* 0x000f68000c1e1900 */
[----:B------:R0:W5:Y:S01]  /*a160*/  LDG.E R23, desc[UR8][R38.64] ;  /* 0x0000000826177981 */ /* 0x000162000c1e1900 */
[----:B----4-:R-:W-:Y:S01]  /*a170*/  ISETP.GE.AND P5, PT, R37, R26, PT ;  /* 0x0000001a2500720c */ /* 0x010fe20003fa6270 */
[----:B------:R-:W-:Y:S01]  /*a180*/  IMAD.WIDE R36, R32, 0x10, R4 ;  /* 0x0000001020247825 */ /* 0x000fe200078e0204 */
[----:B--2---:R-:W-:-:S04]  /*a190*/  ISETP.GE.AND P3, PT, R24, R31, PT ;  /* 0x0000001f1800720c */ /* 0x004fc80003f66270 */
[----:B------:R2:W4:Y:S01]  /*a1a0*/  LDG.E R24, desc[UR8][R36.64] ;  /* 0x0000000824187981 */ /* 0x000522000c1e1900 */
[----:B------:R-:W-:Y:S02]  /*a1b0*/  SEL R14, R14, R19, !P1 ;  /* 0x000000130e0e7207 */ /* 0x000fe40004800000 */
[----:B------:R-:W-:Y:S02]  /*a1c0*/  SEL R26, R18, R7, !P3 ;  /* 0x00000007121a7207 */ /* 0x000fe40005800000 */
[----:B---3--:R-:W-:Y:S02]  /*a1d0*/  ISETP.GE.AND P2, PT, R13, R0, PT ;  /* 0x000000000d00720c */ /* 0x008fe40003f46270 */
[----:B------:R-:W-:Y:S02]  /*a1e0*/  SEL R13, R12, R35, !P0 ;  /* 0x000000230c0d7207 */ /* 0x000fe40004000000 */
[----:B------:R-:W-:-:S03]  /*a1f0*/  SEL R0, R22, R11, !P4 ;  /* 0x0000000b16007207 */ /* 0x000fc60006000000 */
[----:B------:R-:W-:-:S04]  /*a200*/  IMAD.WIDE R44, R13, 0x10, R4 ;  /* 0x000000100d2c7825 */ /* 0x000fc800078e0204 */
[--C-:B-1----:R-:W-:Y:S01]  /*a210*/  IMAD.WIDE R42, R0, 0x10, R4.reuse ;  /* 0x00000010002a7825 */ /* 0x102fe200078e0204 */
[----:B------:R-:W-:Y:S02]  /*a220*/  SEL R11, R11, R22, !P4 ;  /* 0x000000160b0b7207 */ /* 0x000fe40006000000 */
[----:B-----5:R-:W-:Y:S01]  /*a230*/  ISETP.GE.AND P1, PT, R28, R25, PT ;  /* 0x000000191c00720c */ /* 0x020fe20003f26270 */
[----:B------:R1:W3:Y:S01]  /*a240*/  LDG.E R22, desc[UR8][R44.64] ;  /* 0x000000082c167981 */ /* 0x0002e2000c1e1900 */
[----:B------:R-:W-:Y:S02]  /*a250*/  SEL R28, R20, R9, !P6 ;  /* 0x00000009141c7207 */ /* 0x000fe40007000000 */
[----:B------:R-:W-:Y:S01]  /*a260*/  SEL R9, R9, R20, !P6 ;  /* 0x0000001409097207 */ /* 0x000fe20007000000 */
[----:B------:R-:W3:Y:S01]  /*a270*/  LDG.E R31, desc[UR8][R42.64] ;  /* 0x000000082a1f7981 */ /* 0x000ee2000c1e1900 */
[----:B------:R-:W-:-:S04]  /*a280*/  IMAD.WIDE R40, R11, 0x10, R4 ;  /* 0x000000100b287825 */ /* 0x000fc800078e0204 */
[--C-:B0-----:R-:W-:Y:S01]  /*a290*/  IMAD.WIDE R38, R28, 0x10, R4.reuse ;  /* 0x000000101c267825 */ /* 0x101fe200078e0204 */
[----:B------:R0:W5:Y:S03]  /*a2a0*/  LDG.E R20, desc[UR8][R40.64] ;  /* 0x0000000828147981 */ /* 0x000166000c1e1900 */
[----:B--2---:R-:W-:-:S05]  /*a2b0*/  IMAD.WIDE R36, R26, 0x10, R4 ;  /* 0x000000101a247825 */ /* 0x004fca00078e0204 */
[----:B------:R-:W2:Y:S01]  /*a2c0*/  LDG.E R19, desc[UR8][R36.64] ;  /* 0x0000000824137981 */ /* 0x000ea2000c1e1900 */
[----:B----4-:R-:W-:Y:S01]  /*a2d0*/  ISETP.GE.AND P6, PT, R24, R23, PT ;  /* 0x000000171800720c */ /* 0x010fe20003fc6270 */
[----:B------:R-:W-:Y:S02]  /*a2e0*/  IMAD.WIDE R24, R9, 0x10, R4 ;  /* 0x0000001009187825 */ /* 0x000fe400078e0204 */
[----:B------:R4:W5:Y:S04]  /*a2f0*/  LDG.E R23, desc[UR8][R38.64] ;  /* 0x0000000826177981 */ /* 0x000968000c1e1900 */
[----:B------:R-:W2:Y:S01]  /*a300*/  LDG.E R24, desc[UR8][R24.64] ;  /* 0x0000000818187981 */ /* 0x000ea2000c1e1900 */
[----:B------:R-:W-:-:S05]  /*a310*/  SEL R7, R7, R18, !P3 ;  /* 0x0000001207077207 */ /* 0x000fca0005800000 */
[--C-:B-1----:R-:W-:Y:S01]  /*a320*/  IMAD.WIDE R44, R7, 0x10, R4.reuse ;  /* 0x00000010072c7825 */ /* 0x102fe200078e0204 */
[----:B---3--:R-:W-:Y:S02]  /*a330*/  ISETP.GE.AND P4, PT, R31, R22, PT ;  /* 0x000000161f00720c */ /* 0x008fe40003f86270 */
[----:B------:R-:W-:Y:S02]  /*a340*/  SEL R22, R10, R21, !P5 ;  /* 0x000000150a167207 */ /* 0x000fe40006800000 */
[----:B------:R-:W-:Y:S02]  /*a350*/  SEL R21, R21, R10, !P5 ;  /* 0x0000000a15157207 */ /* 0x000fe40006800000 */
[----:B------:R-:W-:Y:S01]  /*a360*/  SEL R10, R8, R17, !P2 ;  /* 0x00000011080a7207 */ /* 0x000fe20005000000 */
[----:B------:R-:W-:Y:S01]  /*a370*/  IMAD.WIDE R42, R22, 0x10, R4 ;  /* 0x00000010162a7825 */ /* 0x000fe200078e0204 */
[----:B------:R-:W-:-:S03]  /*a380*/  SEL R17, R17, R8, !P2 ;  /* 0x0000000811117207 */ /* 0x000fc60005000000 */
[----:B0-----:R-:W-:-:S04]  /*a390*/  IMAD.WIDE R40, R21, 0x10, R4 ;  /* 0x0000001015287825 */ /* 0x001fc800078e0204 */
[----:B----4-:R-:W-:Y:S01]  /*a3a0*/  IMAD.WIDE R38, R10, 0x10, R4 ;  /* 0x000000100a267825 */ /* 0x010fe200078e0204 */
[----:B------:R-:W-:-:S04]  /*a3b0*/  SEL R8, R6, R27, !P1 ;  /* 0x0000001b06087207 */ /* 0x000fc80004800000 */
[----:B------:R-:W3:Y:S01]  /*a3c0*/  LDG.E R25, desc[UR8][R38.64] ;  /* 0x0000000826197981 */ /* 0x000ee2000c1e1900 */
[----:B------:R-:W-:-:S05]  /*a3d0*/  IMAD.WIDE R36, R8, 0x10, R4 ;  /* 0x0000001008247825 */ /* 0x000fca00078e0204 */
[----:B------:R-:W4:Y:S01]  /*a3e0*/  LDG.E R31, desc[UR8][R36.64] ;  /* 0x00000008241f7981 */ /* 0x000f22000c1e1900 */
[----:B-----5:R-:W-:-:S03]  /*a3f0*/  ISETP.GE.AND P3, PT, R23, R20, PT ;  /* 0x000000141700720c */ /* 0x020fc60003f66270 */
[----:B------:R0:W5:Y:S01]  /*a400*/  LDG.E R20, desc[UR8][R44.64] ;  /* 0x000000082c147981 */ /* 0x000162000c1e1900 */
[----:B--2---:R-:W-:-:S03]  /*a410*/  ISETP.GE.AND P2, PT, R19, R24, PT ;  /* 0x000000181300720c */ /* 0x004fc60003f46270 */
[----:B------:R1:W5:Y:S04]  /*a420*/  LDG.E R23, desc[UR8][R42.64] ;  /* 0x000000082a177981 */ /* 0x000368000c1e1900 */
[----:B------:R2:W3:Y:S01]  /*a430*/  LDG.E R24, desc[UR8][R40.64] ;  /* 0x0000000828187981 */ /* 0x0004e2000c1e1900 */
[----:B------:R-:W-:-:S06]  /*a440*/  IMAD.WIDE R18, R17, 0x10, R4 ;  /* 0x0000001011127825 */ /* 0x000fcc00078e0204 */
[----:B------:R-:W4:Y:S01]  /*a450*/  LDG.E R18, desc[UR8][R18.64] ;  /* 0x0000000812127981 */ /* 0x000f22000c1e1900 */
[----:B------:R-:W-:Y:S02]  /*a460*/  SEL R27, R27, R6, !P1 ;  /* 0x000000061b1b7207 */ /* 0x000fe40004800000 */
[----:B------:R-:W-:Y:S02]  /*a470*/  SEL R6, R32, R33, !P6 ;  /* 0x0000002120067207 */ /* 0x000fe40007000000 */
[----:B------:R-:W-:Y:S01]  /*a480*/  SEL R12, R35, R12, !P0 ;  /* 0x0000000c230c7207 */ /* 0x000fe20004000000 */
[----:B------:R-:W-:Y:S01]  /*a490*/  IMAD.WIDE R34, R27, 0x10, R4 ;  /* 0x000000101b227825 */ /* 0x000fe200078e0204 */
[----:B------:R-:W-:-:S03]  /*a4a0*/  SEL R33, R33, R32, !P6 ;  /* 0x0000002021217207 */ /* 0x000fc60007000000 */
[--C-:B0-----:R-:W-:Y:S02]  /*a4b0*/  IMAD.WIDE R44, R6, 0x10, R4.reuse ;  /* 0x00000010062c7825 */ /* 0x101fe400078e0204 */
[----:B------:R-:W4:Y:S02]  /*a4c0*/  LDG.E R35, desc[UR8][R34.64] ;  /* 0x0000000822237981 */ /* 0x000f24000c1e1900 */
[----:B------:R-:W-:-:S04]  /*a4d0*/  IMAD.WIDE R36, R33, 0x10, R4 ;  /* 0x0000001021247825 */ /* 0x000fc800078e0204 */
[--C-:B-1----:R-:W-:Y:S02]  /*a4e0*/  IMAD.WIDE R42, R14, 0x10, R4.reuse ;  /* 0x000000100e2a7825 */ /* 0x102fe400078e0204 */
[----:B------:R-:W4:Y:S02]  /*a4f0*/  LDG.E R37, desc[UR8][R36.64] ;  /* 0x0000000824257981 */ /* 0x000f24000c1e1900 */
[--C-:B--2---:R-:W-:Y:S01]  /*a500*/  IMAD.WIDE R40, R12, 0x10, R4.reuse ;  /* 0x000000100c287825 */ /* 0x104fe200078e0204 */
[----:B-----5:R-:W-:Y:S02]  /*a510*/  ISETP.GE.AND P0, PT, R23, R20, PT ;  /* 0x000000141700720c */ /* 0x020fe40003f06270 */
[----:B------:R-:W2:Y:S01]  /*a520*/  LDG.E R20, desc[UR8][R44.64] ;  /* 0x000000082c147981 */ /* 0x000ea2000c1e1900 */
[----:B---3--:R-:W-:Y:S02]  /*a530*/  ISETP.GE.AND P5, PT, R25, R24, PT ;  /* 0x000000181900720c */ /* 0x008fe40003fa6270 */
[----:B------:R-:W-:Y:S01]  /*a540*/  SEL R25, R0, R13, !P4 ;  /* 0x0000000d00197207 */ /* 0x000fe20006000000 */
[----:B------:R-:W3:Y:S04]  /*a550*/  LDG.E R24, desc[UR8][R42.64] ;  /* 0x000000082a187981 */ /* 0x000ee8000c1e1900 */
[----:B------:R-:W-:Y:S01]  /*a560*/  IMAD.WIDE R38, R25, 0x10, R4 ;  /* 0x0000001019267825 */ /* 0x000fe200078e0204 */
[----:B----4-:R-:W-:-:S02]  /*a570*/  ISETP.GE.AND P1, PT, R31, R18, PT ;  /* 0x000000121f00720c */ /* 0x010fc40003f26270 */
[----:B------:R-:W4:Y:S04]  /*a580*/  LDG.E R31, desc[UR8][R40.64] ;  /* 0x00000008281f7981 */ /* 0x000f28000c1e1900 */
[----:B------:R0:W4:Y:S01]  /*a590*/  LDG.E R18, desc[UR8][R38.64] ;  /* 0x0000000826127981 */ /* 0x000122000c1e1900 */
[----:B------:R-:W-:Y:S02]  /*a5a0*/  SEL R19, R9, R26, !P2 ;  /* 0x0000001a09137207 */ /* 0x000fe40005000000 */
[----:B------:R-:W-:Y:S02]  /*a5b0*/  SEL R26, R26, R9, !P2 ;  /* 0x000000091a1a7207 */ /* 0x000fe40005000000 */
[----:B------:R-:W-:Y:S02]  /*a5c0*/  SEL R23, R11, R28, !P3 ;  /* 0x0000001c0b177207 */ /* 0x000fe40005800000 */
[----:B------:R-:W-:-:S02]  /*a5d0*/  SEL R13, R13, R0, !P4 ;  /* 0x000000000d0d7207 */ /* 0x000fc40006000000 */
[----:B------:R-:W-:Y:S01]  /*a5e0*/  SEL R28, R28, R11, !P3 ;  /* 0x0000000b1c1c7207 */ /* 0x000fe20005800000 */
[----:B0-----:R-:W-:-:S04]  /*a5f0*/  IMAD.WIDE R38, R23, 0x10, R4 ;  /* 0x0000001017267825 */ /* 0x001fc800078e0204 */
[----:B------:R-:W-:-:S04]  /*a600*/  IMAD.WIDE R44, R13, 0x10, R4 ;  /* 0x000000100d2c7825 */ /* 0x000fc800078e0204 */
[--C-:B------:R-:W-:Y:S01]  /*a610*/  IMAD.WIDE R42, R28, 0x10, R4.reuse ;  /* 0x000000101c2a7825 */ /* 0x100fe200078e0204 */
[----:B------:R-:W5:Y:S03]  /*a620*/  LDG.E R11, desc[UR8][R44.64] ;  /* 0x000000082c0b7981 */ /* 0x000f66000c1e1900 */
[--C-:B------:R-:W-:Y:S01]  /*a630*/  IMAD.WIDE R40, R19, 0x10, R4.reuse ;  /* 0x0000001013287825 */ /* 0x100fe200078e0204 */
[----:B------:R-:W5:Y:S01]  /*a640*/  LDG.E R32, desc[UR8][R42.64] ;  /* 0x000000082a207981 */ /* 0x000f62000c1e1900 */
[----:B--2---:R-:W-:Y:S02]  /*a650*/  ISETP.GE.AND P4, PT, R20, R35, PT ;  /* 0x000000231400720c */ /* 0x004fe40003f86270 */
[----:B------:R-:W-:Y:S01]  /*a660*/  IMAD.WIDE R34, R26, 0x10, R4 ;  /* 0x000000101a227825 */ /* 0x000fe200078e0204 */
[----:B------:R-:W-:Y:S02]  /*a670*/  SEL R20, R22, R7, !P0 ;  /* 0x0000000716147207 */ /* 0x000fe40004000000 */
[----:B---3--:R-:W-:-:S03]  /*a680*/  ISETP.GE.AND P3, PT, R24, R37, PT ;  /* 0x000000251800720c */ /* 0x008fc60003f66270 */
[----:B------:R-:W-:Y:S01]  /*a690*/  IMAD.WIDE R36, R20, 0x10, R4 ;  /* 0x0000001014247825 */ /* 0x000fe200078e0204 */
[----:B------:R0:W2:Y:S04]  /*a6a0*/  LDG.E R24, desc[UR8][R38.64] ;  /* 0x0000000826187981 */ /* 0x0000a8000c1e1900 */
[----:B------:R-:W2:Y:S01]  /*a6b0*/  LDG.E R35, desc[UR8][R34.64] ;  /* 0x0000000822237981 */ /* 0x000ea2000c1e1900 */
[----:B----4-:R-:W-:-:S03]  /*a6c0*/  ISETP.GE.AND P2, PT, R18, R31, PT ;  /* 0x0000001f1200720c */ /* 0x010fc60003f46270 */
[----:B------:R-:W3:Y:S04]  /*a6d0*/  LDG.E R37, desc[UR8][R36.64] ;  /* 0x0000000824257981 */ /* 0x000ee8000c1e1900 */
[----:B------:R1:W3:Y:S01]  /*a6e0*/  LDG.E R18, desc[UR8][R40.64] ;  /* 0x0000000828127981 */ /* 0x0002e2000c1e1900 */
[----:B------:R-:W-:Y:S02]  /*a6f0*/  SEL R0, R21, R10, !P5 ;  /* 0x0000000a15007207 */ /* 0x000fe40006800000 */
[----:B------:R-:W-:Y:S02]  /*a700*/  SEL R22, R7, R22, !P0 ;  /* 0x0000001607167207 */ /* 0x000fe40004000000 */
[----:B------:R-:W-:Y:S02]  /*a710*/  SEL R21, R10, R21, !P5 ;  /* 0x000000150a157207 */ /* 0x000fe40006800000 */
[----:B------:R-:W-:Y:S01]  /*a720*/  SEL R9, R17, R8, !P1 ;  /* 0x0000000811097207 */ /* 0x000fe20004800000 */
[----:B0-----:R-:W-:Y:S01]  /*a730*/  IMAD.WIDE R38, R22, 0x10, R4 ;  /* 0x0000001016267825 */ /* 0x001fe200078e0204 */
[----:B------:R-:W-:-:S03]  /*a740*/  SEL R17, R8, R17, !P1 ;  /* 0x0000001108117207 */ /* 0x000fc60004800000 */
[--C-:B------:R-:W-:Y:S01]  /*a750*/  IMAD.WIDE R42, R21, 0x10, R4.reuse ;  /* 0x00000010152a7825 */ /* 0x100fe200078e0204 */
[----:B------:R0:W4:Y:S04]  /*a760*/  LDG.E R8, desc[UR8][R38.64] ;  /* 0x0000000826087981 */ /* 0x000128000c1e1900 */
[----:B------:R-:W4:Y:S01]  /*a770*/  LDG.E R7, desc[UR8][R42.64] ;  /* 0x000000082a077981 */ /* 0x000f22000c1e1900 */
[----:B-1----:R-:W-:Y:S01]  /*a780*/  IMAD.WIDE R40, R0, 0x10, R4 ;  /* 0x0000001000287825 */ /* 0x002fe200078e0204 */
[----:B-----5:R-:W-:-:S04]  /*a790*/  ISETP.GE.AND P0, PT, R32, R11, PT ;  /* 0x0000000b2000720c */ /* 0x020fc80003f06270 */
[----:B------:R-:W5:Y:S01]  /*a7a0*/  LDG.E R32, desc[UR8][R40.64] ;  /* 0x0000000828207981 */ /* 0x000f62000c1e1900 */
[----:B--2---:R-:W-:Y:S01]  /*a7b0*/  ISETP.GE.AND P5, PT, R35, R24, PT ;  /* 0x000000182300720c */ /* 0x004fe20003fa6270 */
[----:B------:R-:W-:Y:S01]  /*a7c0*/  IMAD.WIDE R34, R17, 0x10, R4 ;  /* 0x0000001011227825 */ /* 0x000fe200078e0204 */
[----:B------:R-:W-:-:S04]  /*a7d0*/  SEL R24, R6, R27, !P4 ;  /* 0x0000001b06187207 */ /* 0x000fc80006000000 */
[----:B------:R-:W5:Y:S01]  /*a7e0*/  LDG.E R31, desc[UR8][R34.64] ;  /* 0x00000008221f7981 */ /* 0x000f62000c1e1900 */
[----:B0-----:R-:W-:Y:S01]  /*a7f0*/  IMAD.WIDE R38, R24, 0x10, R4 ;  /* 0x0000001018267825 */ /* 0x001fe200078e0204 */
[----:B---3--:R-:W-:-:S03]  /*a800*/  ISETP.GE.AND P1, PT, R37, R18, PT ;  /* 0x000000122500720c */ /* 0x008fc60003f26270 */
[----:B------:R-:W-:Y:S01]  /*a810*/  IMAD.WIDE R36, R9, 0x10, R4 ;  /* 0x0000001009247825 */ /* 0x000fe200078e0204 */
[----:B------:R-:W2:Y:S04]  /*a820*/  LDG.E R11, desc[UR8][R38.64] ;  /* 0x00000008260b7981 */ /* 0x000ea8000c1e1900 */
[----:B------:R0:W2:Y:S01]  /*a830*/  LDG.E R10, desc[UR8][R36.64] ;  /* 0x00000008240a7981 */ /* 0x0000a2000c1e1900 */
[----:B------:R-:W-:Y:S02]  /*a840*/  SEL R27, R27, R6, !P4 ;  /* 0x000000061b1b7207 */ /* 0x000fe40006000000 */
[----:B------:R-:W-:Y:S02]  /*a850*/  SEL R18, R13, R28, !P0 ;  /* 0x0000001c0d127207 */ /* 0x000fe40004000000 */
[----:B----4-:R-:W-:-:S02]  /*a860*/  ISETP.GE.AND P6, PT, R7, R8, PT ;  /* 0x000000080700720c */ /* 0x010fc40003fc6270 */
[----:B------:R-:W-:Y:S01]  /*a870*/  SEL R8, R14, R33, !P3 ;  /* 0x000000210e087207 */ /* 0x000fe20005800000 */
[----:B------:R-:W-:Y:S01]  /*a880*/  IMAD.WIDE R6, R27, 0x10, R4 ;  /* 0x000000101b067825 */ /* 0x000fe200078e0204 */
[----:B------:R-:W-:-:S03]  /*a890*/  SEL R13, R28, R13, !P0 ;  /* 0x0000000d1c0d7207 */ /* 0x000fc60004000000 */
[--C-:B0-----:R-:W-:Y:S01]  /*a8a0*/  IMAD.WIDE R36, R8, 0x10, R4.reuse ;  /* 0x0000001008247825 */ /* 0x101fe200078e0204 */
[----:B------:R-:W-:Y:S01]  /*a8b0*/  SEL R35, R23, R26, !P5 ;  /* 0x0000001a17237207 */ /* 0x000fe20006800000 */
[----:B------:R-:W3:Y:S01]  /*a8c0*/  LDG.E R6, desc[UR8][R6.64] ;  /* 0x0000000806067981 */ /* 0x000ee2000c1e1900 */
[----:B------:R-:W-:Y:S01]  /*a8d0*/  SEL R23, R26, R23, !P5 ;  /* 0x000000171a177207 */ /* 0x000fe20006800000 */
[--C-:B------:R-:W-:Y:S02]  /*a8e0*/  IMAD.WIDE R40, R13, 0x10, R4.reuse ;  /* 0x000000100d287825 */ /* 0x100fe400078e0204 */
[----:B------:R-:W3:Y:S02]  /*a8f0*/  LDG.E R37, desc[UR8][R36.64] ;  /* 0x0000000824257981 */ /* 0x000ee4000c1e1900 */
[----:B------:R-:W-:-:S05]  /*a900*/  IMAD.WIDE R38, R23, 0x10, R4 ;  /* 0x0000001017267825 */ /* 0x000fca00078e0204 */
[----:B------:R-:W4:Y:S01]  /*a910*/  LDG.E R28, desc[UR8][R38.64] ;  /* 0x00000008261c7981 */ /* 0x000f22000c1e1900 */
[----:B-----5:R-:W-:Y:S02]  /*a920*/  ISETP.GE.AND P4, PT, R31, R32, PT ;  /* 0x000000201f00720c */ /* 0x020fe40003f86270 */
[----:B------:R-:W-:Y:S01]  /*a930*/  SEL R32, R12, R25, !P2 ;  /* 0x000000190c207207 */ /* 0x000fe20005000000 */
[----:B------:R-:W5:Y:S04]  /*a940*/  LDG.E R31, desc[UR8][R40.64] ;  /* 0x00000008281f7981 */ /* 0x000f68000c1e1900 */
[----:B------:R-:W-:Y:S01]  /*a950*/  IMAD.WIDE R42, R32, 0x10, R4 ;  /* 0x00000010202a7825 */ /* 0x000fe200078e0204 */
[----:B--2---:R-:W-:-:S03]  /*a960*/  ISETP.GE.AND P0, PT, R11, R10, PT ;  /* 0x0000000a0b00720c */ /* 0x004fc60003f06270 */
[----:B------:R-:W-:Y:S01]  /*a970*/  IMAD.WIDE R10, R18, 0x10, R4 ;  /* 0x00000010120a7825 */ /* 0x000fe200078e0204 */
[----:B------:R0:W5:Y:S05]  /*a980*/  LDG.E R26, desc[UR8][R42.64] ;  /* 0x000000082a1a7981 */ /* 0x00016a000c1e1900 */
[----:B------:R-:W4:Y:S01]  /*a990*/  LDG.E R11, desc[UR8][R10.64] ;  /* 0x000000080a0b7981 */ /* 0x000f22000c1e1900 */
[----:B------:R-:W-:Y:S02]  /*a9a0*/  SEL R33, R33, R14, !P3 ;  /* 0x0000000e21217207 */ /* 0x000fe40005800000 */
[----:B------:R-:W-:-:S05]  /*a9b0*/  SEL R14, R20, R19, !P1 ;  /* 0x00000013140e7207 */ /* 0x000fca0004800000 */
[--C-:B------:R-:W-:Y:S01]  /*a9c0*/  IMAD.WIDE R44, R14, 0x10, R4.reuse ;  /* 0x000000100e2c7825 */ /* 0x100fe200078e0204 */
[----:B------:R-:W-:Y:S02]  /*a9d0*/  SEL R19, R19, R20, !P1 ;  /* 0x0000001413137207 */ /* 0x000fe40004800000 */
[----:B---3--:R-:W-:Y:S01]  /*a9e0*/  ISETP.GE.AND P3, PT, R37, R6, PT ;  /* 0x000000062500720c */ /* 0x008fe20003f66270 */
[----:B------:R-:W-:Y:S01]  /*a9f0*/  IMAD.WIDE R6, R35, 0x10, R4 ;  /* 0x0000001023067825 */ /* 0x000fe200078e0204 */
[----:B------:R-:W-:Y:S02]  /*aa00*/  SEL R20, R21, R22, !P6 ;  /* 0x0000001615147207 */ /* 0x000fe40007000000 */
[----:B------:R-:W-:-:S03]  /*aa10*/  SEL R21, R22, R21, !P6 ;  /* 0x0000001516157207 */ /* 0x000fc60007000000 */
[----:B------:R-:W2:Y:S01]  /*aa20*/  LDG.E R6, desc[UR8][R6.64] ;  /* 0x0000000806067981 */ /* 0x000ea2000c1e1900 */
[----:B0-----:R-:W-:-:S04]  /*aa30*/  IMAD.WIDE R42, R19, 0x10, R4 ;  /* 0x00000010132a7825 */ /* 0x001fc800078e0204 */
[----:B------:R-:W-:-:S04]  /*aa40*/  IMAD.WIDE R40, R20, 0x10, R4 ;  /* 0x0000001014287825 */ /* 0x000fc800078e0204 */
[----:B------:R-:W-:-:S05]  /*aa50*/  IMAD.WIDE R36, R21, 0x10, R4 ;  /* 0x0000001015247825 */ /* 0x000fca00078e0204 */
[----:B------:R-:W3:Y:S01]  /*aa60*/  LDG.E R10, desc[UR8][R36.64] ;  /* 0x00000008240a7981 */ /* 0x000ee2000c1e1900 */
[----:B-----5:R-:W-:-:S03]  /*aa70*/  ISETP.GE.AND P5, PT, R31, R26, PT ;  /* 0x0000001a1f00720c */ /* 0x020fc60003fa6270 */
[----:B------:R-:W2:Y:S01]  /*aa80*/  LDG.E R31, desc[UR8][R44.64] ;  /* 0x000000082c1f7981 */ /* 0x000ea2000c1e1900 */
[----:B----4-:R-:W-:-:S03]  /*aa90*/  ISETP.GE.AND P1, PT, R28, R11, PT ;  /* 0x0000000b1c00720c */ /* 0x010fc60003f26270 */
[----:B------:R0:W4:Y:S01]  /*aaa0*/  LDG.E R26, desc[UR8][R40.64] ;  /* 0x00000008281a7981 */ /* 0x000122000c1e1900 */
[----:B------:R-:W-:-:S03]  /*aab0*/  SEL R28, R17, R0, !P4 ;  /* 0x00000000111c7207 */ /* 0x000fc60006000000 */
[----:B------:R-:W4:Y:S02]  /*aac0*/  LDG.E R11, desc[UR8][R42.64] ;  /* 0x000000082a0b7981 */ /* 0x000f24000c1e1900 */
[----:B------:R-:W-:-:S05]  /*aad0*/  IMAD.WIDE R38, R28, 0x10, R4 ;  /* 0x000000101c267825 */ /* 0x000fca00078e0204 */
[----:B------:R1:W3:Y:S01]  /*aae0*/  LDG.E R7, desc[UR8][R38.64] ;  /* 0x0000000826077981 */ /* 0x0002e2000c1e1900 */
[----:B------:R-:W-:Y:S02]  /*aaf0*/  SEL R22, R24, R9, !P0 ;  /* 0x0000000918167207 */ /* 0x000fe40004000000 */
[----:B------:R-:W-:Y:S02]  /*ab00*/  SEL R24, R9, R24, !P0 ;  /* 0x0000001809187207 */ /* 0x000fe40004000000 */
[----:B------:R-:W-:-:S03]  /*ab10*/  SEL R17, R0, R17, !P4 ;  /* 0x0000001100117207 */ /* 0x000fc60006000000 */
[----:B0-----:R-:W-:-:S04]  /*ab20*/  IMAD.WIDE R40, R24, 0x10, R4 ;  /* 0x0000001018287825 */ /* 0x001fc800078e0204 */
[----:B------:R-:W-:-:S04]  /*ab30*/  IMAD.WIDE R36, R17, 0x10, R4 ;  /* 0x0000001011247825 */ /* 0x000fc800078e0204 */
[--C-:B------:R-:W-:Y:S01]  /*ab40*/  IMAD.WIDE R44, R22, 0x10, R4.reuse ;  /* 0x00000010162c7825 */ /* 0x100fe200078e0204 */
[----:B------:R0:W5:Y:S03]  /*ab50*/  LDG.E R0, desc[UR8][R36.64] ;  /* 0x0000000824007981 */ /* 0x000166000c1e1900 */
[----:B-1----:R-:W-:Y:S01]  /*ab60*/  IMAD.WIDE R38, R33, 0x10, R4 ;  /* 0x0000001021267825 */ /* 0x002fe200078e0204 */
[----:B------:R-:W5:Y:S01]  /*ab70*/  LDG.E R9, desc[UR8][R44.64] ;  /* 0x000000082c097981 */ /* 0x000f62000c1e1900 */
[----:B--2---:R-:W-:Y:S02]  /*ab80*/  ISETP.GE.AND P6, PT, R31, R6, PT ;  /* 0x000000061f00720c */ /* 0x004fe40003fc6270 */
[----:B------:R-:W-:Y:S02]  /*ab90*/  SEL R6, R27, R8, !P3 ;  /* 0x000000081b067207 */ /* 0x000fe40005800000 */
[----:B------:R-:W-:-:S05]  /*aba0*/  SEL R27, R8, R27, !P3 ;  /* 0x0000001b081b7207 */ /* 0x000fca0005800000 */
[----:B------:R-:W-:Y:S01]  /*abb0*/  IMAD.WIDE R42, R27, 0x10, R4 ;  /* 0x000000101b2a7825 */ /* 0x000fe200078e0204 */
[----:B----4-:R-:W-:-:S04]  /*abc0*/  ISETP.GE.AND P0, PT, R26, R11, PT ;  /* 0x0000000b1a00720c */ /* 0x010fc80003f06270 */
[----:B------:R1:W2:Y:S01]  /*abd0*/  LDG.E R11, desc[UR8][R42.64] ;  /* 0x000000082a0b7981 */ /* 0x0002a2000c1e1900 */
[----:B---3--:R-:W-:-:S03]  /*abe0*/  ISETP.GE.AND P3, PT, R7, R10, PT ;  /* 0x0000000a0700720c */ /* 0x008fc60003f66270 */
[----:B------:R3:W2:Y:S01]  /*abf0*/  LDG.E R10, desc[UR8][R40.64] ;  /* 0x00000008280a7981 */ /* 0x0006a2000c1e1900 */
[----:B0-----:R-:W-:-:S03]  /*ac00*/  IMAD.WIDE R36, R6, 0x10, R4 ;  /* 0x0000001006247825 */ /* 0x001fc600078e0204 */
[----:B------:R-:W4:Y:S04]  /*ac10*/  LDG.E R7, desc[UR8][R38.64] ;  /* 0x0000000826077981 */ /* 0x000f28000c1e1900 */
[----:B------:R0:W4:Y:S01]  /*ac20*/  LDG.E R8, desc[UR8][R36.64] ;  /* 0x0000000824087981 */ /* 0x000122000c1e1900 */
[----:B------:R-:W-:Y:S02]  /*ac30*/  SEL R26, R32, R13, !P5 ;  /* 0x0000000d201a7207 */ /* 0x000fe40006800000 */
[----:B------:R-:W-:Y:S02]  /*ac40*/  SEL R13, R13, R32, !P5 ;  /* 0x000000200d0d7207 */ /* 0x000fe40006800000 */
[----:B------:R-:W-:Y:S02]  /*ac50*/  SEL R32, R18, R23, !P1 ;  /* 0x0000001712207207 */ /* 0x000fe40004800000 */
[----:B------:R-:W-:Y:S01]  /*ac60*/  SEL R23, R23, R18, !P1 ;  /* 0x0000001217177207 */ /* 0x000fe20004800000 */
[----:B-1----:R-:W-:Y:S01]  /*ac70*/  IMAD.WIDE R42, R26, 0x10, R4 ;  /* 0x000000101a2a7825 */ /* 0x002fe200078e0204 */
[----:B------:R-:W-:-:S03]  /*ac80*/  SEL R12, R25, R12, !P2 ;  /* 0x0000000c190c7207 */ /* 0x000fc60005000000 */
[----:B---3--:R-:W-:Y:S01]  /*ac90*/  IMAD.WIDE R40, R23, 0x10, R4 ;  /* 0x0000001017287825 */ /* 0x008fe200078e0204 */
[----:B------:R-:W-:-:S03]  /*aca0*/  SEL R31, R14, R35, !P6 ;  /* 0x000000230e1f7207 */ /* 0x000fc60007000000 */
[----:B0-----:R-:W-:Y:S01]  /*acb0*/  IMAD.WIDE R36, R12, 0x10, R4 ;  /* 0x000000100c247825 */ /* 0x001fe200078e0204 */
[----:B-----5:R-:W-:-:S03]  /*acc0*/  ISETP.GE.AND P1, PT, R9, R0, PT ;  /* 0x000000000900720c */ /* 0x020fc60003f26270 */
[--C-:B------:R-:W-:Y:S01]  /*acd0*/  IMAD.WIDE R44, R13, 0x10, R4.reuse ;  /* 0x000000100d2c7825 */ /* 0x100fe200078e0204 */
[----:B------:R0:W3:Y:S03]  /*ace0*/  LDG.E R0, desc[UR8][R36.64] ;  /* 0x0000000824007981 */ /* 0x0000e6000c1e1900 */
[--C-:B------:R-:W-:Y:S01]  /*acf0*/  IMAD.WIDE R38, R32, 0x10, R4.reuse ;  /* 0x0000001020267825 */ /* 0x100fe200078e0204 */
[----:B------:R1:W3:Y:S03]  /*ad00*/  LDG.E R9, desc[UR8][R44.64] ;  /* 0x000000082c097981 */ /* 0x0002e6000c1e1900 */
[----:B0-----:R-:W-:Y:S01]  /*ad10*/  IMAD.WIDE R36, R31, 0x10, R4 ;  /* 0x000000101f247825 */ /* 0x001fe200078e0204 */
[----:B--2---:R-:W-:Y:S02]  /*ad20*/  ISETP.GE.AND P4, PT, R11, R10, PT ;  /* 0x0000000a0b00720c */ /* 0x004fe40003f86270 */
[----:B------:R0:W2:Y:S04]  /*ad30*/  LDG.E R10, desc[UR8][R42.64] ;  /* 0x000000082a0a7981 */ /* 0x0000a8000c1e1900 */
[----:B------:R-:W2:Y:S01]  /*ad40*/  LDG.E R11, desc[UR8][R40.64] ;  /* 0x00000008280b7981 */ /* 0x000ea2000c1e1900 */
[----:B----4-:R-:W-:-:S03]  /*ad50*/  ISETP.GE.AND P2, PT, R7, R8, PT ;  /* 0x000000080700720c */ /* 0x010fc60003f46270 */
[----:B------:R-:W4:Y:S04]  /*ad60*/  LDG.E R7, desc[UR8][R38.64] ;  /* 0x0000000826077981 */ /* 0x000f28000c1e1900 */
[----:B------:R5:W4:Y:S01]  /*ad70*/  LDG.E R8, desc[UR8][R36.64] ;  /* 0x0000000824087981 */ /* 0x000b22000c1e1900 */
[----:B------:R-:W-:Y:S02]  /*ad80*/  SEL R35, R35, R14, !P6 ;  /* 0x0000000e23237207 */ /* 0x000fe40007000000 */
[----:B------:R-:W-:Y:S02]  /*ad90*/  SEL R14, R19, R20, !P0 ;  /* 0x00000014130e7207 */ /* 0x000fe40004000000 */
[----:B------:R-:W-:Y:S02]  /*ada0*/  SEL R20, R20, R19, !P0 ;  /* 0x0000001314147207 */ /* 0x000fe40004000000 */
[----:B------:R-:W-:-:S02]  /*adb0*/  SEL R18, R21, R28, !P3 ;  /* 0x0000001c15127207 */ /* 0x000fc40005800000 */
[----:B------:R-:W-:Y:S01]  /*adc0*/  SEL R21, R28, R21, !P3 ;  /* 0x000000151c157207 */ /* 0x000fe20005800000 */
[----:B-1----:R-:W-:Y:S01]  /*add0*/  IMAD.WIDE R44, R20, 0x10, R4 ;  /* 0x00000010142c7825 */ /* 0x002fe200078e0204 */
[----:B------:R-:W-:-:S03]  /*ade0*/  SEL R25, R22, R17, !P1 ;  /* 0x0000001116197207 */ /* 0x000fc60004800000 */
[----:B0-----:R-:W-:-:S04]  /*adf0*/  IMAD.WIDE R42, R18, 0x10, R4 ;  /* 0x00000010122a7825 */ /* 0x001fc800078e0204 */
[----:B-----5:R-:W-:Y:S01]  /*ae00*/  IMAD.WIDE R36, R25, 0x10, R4 ;  /* 0x0000001019247825 */ /* 0x020fe200078e0204 */
[----:B---3--:R-:W-:-:S03]  /*ae10*/  ISETP.GE.AND P0, PT, R9, R0, PT ;  /* 0x000000000900720c */ /* 0x008fc60003f06270 */
[--C-:B------:R-:W-:Y:S01]  /*ae20*/  IMAD.WIDE R40, R14, 0x10, R4.reuse ;  /* 0x000000100e287825 */ /* 0x100fe200078e0204 */
[----:B------:R-:W3:Y:S03]  /*ae30*/  LDG.E R9, desc[UR8][R36.64] ;  /* 0x0000000824097981 */ /* 0x000ee6000c1e1900 */
[--C-:B------:R-:W-:Y:S01]  /*ae40*/  IMAD.WIDE R38, R21, 0x10, R4.reuse ;  /* 0x0000001015267825 */ /* 0x100fe200078e0204 */
[----:B------:R-:W5:Y:S01]  /*ae50*/  LDG.E R0, desc[UR8][R40.64] ;  /* 0x0000000828007981 */ /* 0x000f62000c1e1900 */
[----:B--2---:R-:W-:Y:S02]  /*ae60*/  ISETP.GE.AND P3, PT, R11, R10, PT ;  /* 0x0000000a0b00720c */ /* 0x004fe40003f66270 */
[----:B------:R-:W-:-:S06]  /*ae70*/  IMAD.WIDE R10, R35, 0x10, R4 ;  /* 0x00000010230a7825 */ /* 0x000fcc00078e0204 */
[----:B------:R-:W2:Y:S01]  /*ae80*/  LDG.E R10, desc[UR8][R10.64] ;  /* 0x000000080a0a7981 */ /* 0x000ea2000c1e1900 */
[----:B----4-:R-:W-:-:S03]  /*ae90*/  ISETP.GE.AND P5, PT, R8, R7, PT ;  /* 0x000000070800720c */ /* 0x010fc60003fa6270 */
[----:B------:R-:W3:Y:S04]  /*aea0*/  LDG.E R8, desc[UR8][R42.64] ;  /* 0x000000082a087981 */ /* 0x000ee8000c1e1900 */
[----:B------:R-:W5:Y:S04]  /*aeb0*/  LDG.E R7, desc[UR8][R38.64] ;  /* 0x0000000826077981 */ /* 0x000f68000c1e1900 */
[----:B------:R0:W2:Y:S01]  /*aec0*/  LDG.E R11, desc[UR8][R44.64] ;  /* 0x000000082c0b7981 */ /* 0x0000a2000c1e1900 */
[----:B------:R-:W-:Y:S02]  /*aed0*/  SEL R22, R17, R22, !P1 ;  /* 0x0000001611167207 */ /* 0x000fe40004800000 */
[----:B------:R-:W-:-:S02]  /*aee0*/  SEL R19, R6, R33, !P2 ;  /* 0x0000002106137207 */ /* 0x000fc40005000000 */
[----:B------:R-:W-:Y:S02]  /*aef0*/  SEL R17, R24, R27, !P4 ;  /* 0x0000001b18117207 */ /* 0x000fe40006000000 */
[----:B------:R-:W-:-:S03]  /*af00*/  SEL R6, R33, R6, !P2 ;  /* 0x0000000621067207 */ /* 0x000fc60005000000 */
[----:B0-----:R-:W-:-:S04]  /*af10*/  IMAD.WIDE R44, R17, 0x10, R4 ;  /* 0x00000010112c7825 */ /* 0x001fc800078e0204 */
[----:B------:R-:W-:Y:S01]  /*af20*/  IMAD.WIDE R42, R6, 0x10, R4 ;  /* 0x00000010062a7825 */ /* 0x000fe200078e0204 */
[----:B------:R-:W-:-:S04]  /*af30*/  SEL R27, R27, R24, !P4 ;  /* 0x000000181b1b7207 */ /* 0x000fc80006000000 */
[----:B------:R-:W4:Y:S01]  /*af40*/  LDG.E R24, desc[UR8][R42.64] ;  /* 0x000000082a187981 */ /* 0x000f22000c1e1900 */
[----:B------:R-:W-:-:S04]  /*af50*/  IMAD.WIDE R40, R22, 0x10, R4 ;  /* 0x0000001016287825 */ /* 0x000fc800078e0204 */
[----:B------:R-:W-:Y:S01]  /*af60*/  IMAD.WIDE R38, R27, 0x10, R4 ;  /* 0x000000101b267825 */ /* 0x000fe200078e0204 */
[----:B------:R-:W4:Y:S04]  /*af70*/  LDG.E R28, desc[UR8][R40.64] ;  /* 0x00000008281c7981 */ /* 0x000f28000c1e1900 */
[----:B------:R-:W4:Y:S01]  /*af80*/  LDG.E R33, desc[UR8][R38.64] ;  /* 0x0000000826217981 */ /* 0x000f22000c1e1900 */
[----:B---3--:R-:W-:Y:S02]  /*af90*/  ISETP.GE.AND P2, PT, R9, R8, PT ;  /* 0x000000080900720c */ /* 0x008fe40003f46270 */
[----:B--2---:R-:W-:Y:S02]  /*afa0*/  ISETP.GE.AND P6, PT, R11, R10, PT ;  /* 0x0000000a0b00720c */ /* 0x004fe40003fc6270 */
[----:B------:R-:W-:-:S02]  /*afb0*/  SEL R11, R12, R13, !P0 ;  /* 0x0000000d0c0b7207 */ /* 0x000fc40004000000 */
[----:B------:R-:W-:-:S03]  /*afc0*/  SEL R10, R23, R26, !P3 ;  /* 0x0000001a170a7207 */ /* 0x000fc60005800000 */
[--C-:B------:R-:W-:Y:S01]  /*afd0*/  IMAD.WIDE R8, R11, 0x10, R4.reuse ;  /* 0x000000100b087825 */ /* 0x100fe200078e0204 */
[----:B-----5:R-:W-:Y:S02]  /*afe0*/  ISETP.GE.AND P1, PT, R7, R0, PT ;  /* 0x000000000700720c */ /* 0x020fe40003f26270 */
[----:B------:R0:W2:Y:S01]  /*aff0*/  LDG.E R7, desc[UR8][R44.64] ;  /* 0x000000082c077981 */ /* 0x0000a2000c1e1900 */
[----:B------:R-:W-:-:S03]  /*b000*/  IMAD.WIDE R36, R10, 0x10, R4 ;  /* 0x000000100a247825 */ /* 0x000fc600078e0204 */
[----:B------:R-:W3:Y:S04]  /*b010*/  LDG.E R9, desc[UR8][R8.64] ;  /* 0x0000000808097981 */ /* 0x000ee8000c1e1900 */
[----:B------:R-:W3:Y:S01]  /*b020*/  LDG.E R0, desc[UR8][R36.64] ;  /* 0x0000000824007981 */ /* 0x000ee2000c1e1900 */
[----:B------:R-:W-:Y:S02]  /*b030*/  SEL R26, R26, R23, !P3 ;  /* 0x000000171a1a7207 */ /* 0x000fe40005800000 */
[----:B------:R-:W-:-:S03]  /*b040*/  SEL R23, R31, R32, !P5 ;  /* 0x000000201f177207 */ /* 0x000fc60006800000 */
[----:B0-----:R-:W-:-:S04]  /*b050*/  IMAD.WIDE R44, R26, 0x10, R4 ;  /* 0x000000101a2c7825 */ /* 0x001fc800078e0204 */
[--C-:B------:R-:W-:Y:S01]  /*b060*/  IMAD.WIDE R42, R23, 0x10, R4.reuse ;  /* 0x00000010172a7825 */ /* 0x100fe200078e0204 */
[----:B----4-:R-:W-:Y:S02]  /*b070*/  ISETP.GE.AND P4, PT, R33, R28, PT ;  /* 0x0000001c2100720c */ /* 0x010fe40003f86270 */
[----:B------:R-:W-:Y:S01]  /*b080*/  SEL R32, R32, R31, !P5 ;  /* 0x0000001f20207207 */ /* 0x000fe20006800000 */
[----:B------:R-:W4:Y:S04]  /*b090*/  LDG.E R28, desc[UR8][R44.64] ;  /* 0x000000082c1c7981 */ /* 0x000f28000c1e1900 */
[----:B------:R-:W4:Y:S01]  /*b0a0*/  LDG.E R33, desc[UR8][R42.64] ;  /* 0x000000082a217981 */ /* 0x000f22000c1e1900 */
[----:B------:R-:W-:Y:S01]  /*b0b0*/  IMAD.WIDE R40, R32, 0x10, R4 ;  /* 0x0000001020287825 */ /* 0x000fe200078e0204 */
[----:B--2---:R-:W-:-:S02]  /*b0c0*/  ISETP.GE.AND P3, PT, R24, R7, PT ;  /* 0x000000071800720c */ /* 0x004fc40003f66270 */
[----:B------:R-:W-:Y:S02]  /*b0d0*/  SEL R7, R20, R35, !P6 ;  /* 0x0000002314077207 */ /* 0x000fe40007000000 */
[----:B------:R0:W2:Y:S01]  /*b0e0*/  LDG.E R24, desc[UR8][R40.64] ;  /* 0x0000000828187981 */ /* 0x0000a2000c1e1900 */
[----:B------:R-:W-:Y:S02]  /*b0f0*/  SEL R35, R35, R20, !P6 ;  /* 0x0000001423237207 */ /* 0x000fe40007000000 */
[----:B---3--:R-:W-:Y:S02]  /*b100*/  ISETP.GE.AND P6, PT, R0, R9, PT ;  /* 0x000000090000720c */ /* 0x008fe40003fc6270 */
[----:B------:R-:W-:Y:S01]  /*b110*/  SEL R0, R21, R14, !P1 ;  /* 0x0000000e15007207 */ /* 0x000fe20004800000 */
[----:B------:R-:W-:-:S04]  /*b120*/  IMAD.WIDE R8, R35, 0x10, R4 ;  /* 0x0000001023087825 */ /* 0x000fc800078e0204 */
[--C-:B------:R-:W-:Y:S02]  /*b130*/  IMAD.WIDE R36, R0, 0x10, R4.reuse ;  /* 0x0000001000247825 */ /* 0x100fe400078e0204 */
[----:B------:R-:W3:Y:S04]  /*b140*/  LDG.E R9, desc[UR8][R8.64] ;  /* 0x0000000808097981 */ /* 0x000ee8000c1e1900 */
[----:B------:R-:W3:Y:S01]  /*b150*/  LDG.E R20, desc[UR8][R36.64] ;  /* 0x0000000824147981 */ /* 0x000ee2000c1e1900 */
[----:B------:R-:W-:-:S05]  /*b160*/  IMAD.WIDE R38, R7, 0x10, R4 ;  /* 0x0000001007267825 */ /* 0x000fca00078e0204 */
[----:B------:R-:W2:Y:S01]  /*b170*/  LDG.E R31, desc[UR8][R38.64] ;  /* 0x00000008261f7981 */ /* 0x000ea2000c1e1900 */
[----:B------:R-:W-:Y:S02]  /*b180*/  SEL R14, R14, R21, !P1 ;  /* 0x000000150e0e7207 */ /* 0x000fe40004800000 */
[----:B------:R-:W-:Y:S02]  /*b190*/  SEL R21, R25, R18, !P2 ;  /* 0x0000001219157207 */ /* 0x000fe40005000000 */
[----:B------:R-:W-:Y:S02]  /*b1a0*/  SEL R25, R18, R25, !P2 ;  /* 0x0000001912197207 */ /* 0x000fe40005000000 */
[----:B------:R-:W-:Y:S02]  /*b1b0*/  SEL R18, R27, R22, !P4 ;  /* 0x000000161b127207 */ /* 0x000fe40006000000 */
[----:B------:R-:W-:Y:S01]  /*b1c0*/  SEL R27, R22, R27, !P4 ;  /* 0x0000001b161b7207 */ /* 0x000fe20006000000 */
[----:B0-----:R-:W-:Y:S01]  /*b1d0*/  IMAD.WIDE R40, R14, 0x10, R4 ;  /* 0x000000100e287825 */ /* 0x001fe200078e0204 */
[----:B----4-:R-:W-:-:S03]  /*b1e0*/  ISETP.GE.AND P5, PT, R33, R28, PT ;  /* 0x0000001c2100720c */ /* 0x010fc60003fa6270 */
[--C-:B------:R-:W-:Y:S01]  /*b1f0*/  IMAD.WIDE R44, R21, 0x10, R4.reuse ;  /* 0x00000010152c7825 */ /* 0x100fe200078e0204 */
[----:B------:R0:W4:Y:S04]  /*b200*/  LDG.E R28, desc[UR8][R40.64] ;  /* 0x00000008281c7981 */ /* 0x000128000c1e1900 */
[----:B------:R-:W4:Y:S01]  /*b210*/  LDG.E R37, desc[UR8][R44.64] ;  /* 0x000000082c257981 */ /* 0x000f22000c1e1900 */
[----:B------:R-:W-:-:S04]  /*b220*/  IMAD.WIDE R42, R25, 0x10, R4 ;  /* 0x00000010192a7825 */ /* 0x000fc800078e0204 */
[--C-:B0-----:R-:W-:Y:S01]  /*b230*/  IMAD.WIDE R40, R18, 0x10, R4.reuse ;  /* 0x0000001012287825 */ /* 0x101fe200078e0204 */
[----:B---3--:R-:W-:Y:S02]  /*b240*/  ISETP.GE.AND P4, PT, R20, R9, PT ;  /* 0x000000091400720c */ /* 0x008fe40003f86270 */
[----:B------:R-:W-:Y:S01]  /*b250*/  SEL R20, R6, R17, !P3 ;  /* 0x0000001106147207 */ /* 0x000fe20005800000 */
[----:B------:R-:W-:-:S04]  /*b260*/  IMAD.WIDE R8, R27, 0x10, R4 ;  /* 0x000000101b087825 */ /* 0x000fc800078e0204 */
[----:B------:R-:W-:Y:S01]  /*b270*/  IMAD.WIDE R38, R20, 0x10, R4 ;  /* 0x0000001014267825 */ /* 0x000fe200078e0204 */
[----:B------:R0:W3:Y:S04]  /*b280*/  LDG.E R33, desc[UR8][R8.64] ;  /* 0x0000000808217981 */ /* 0x0000e8000c1e1900 */
[----:B------:R-:W3:Y:S01]  /*b290*/  LDG.E R22, desc[UR8][R38.64] ;  /* 0x0000000826167981 */ /* 0x000ee2000c1e1900 */
[----:B--2---:R-:W-:-:S03]  /*b2a0*/  ISETP.GE.AND P1, PT, R31, R24, PT ;  /* 0x000000181f00720c */ /* 0x004fc60003f26270 */
[----:B------:R1:W2:Y:S04]  /*b2b0*/  LDG.E R24, desc[UR8][R42.64] ;  /* 0x000000082a187981 */ /* 0x0002a8000c1e1900 */
[----:B------:R5:W2:Y:S01]  /*b2c0*/  LDG.E R31, desc[UR8][R40.64] ;  /* 0x00000008281f7981 */ /* 0x000aa2000c1e1900 */
[----:B------:R-:W-:Y:S02]  /*b2d0*/  SEL R13, R13, R12, !P0 ;  /* 0x0000000c0d0d7207 */ /* 0x000fe40004000000 */
[----:B0-----:R-:W-:Y:S02]  /*b2e0*/  SEL R9, R26, R23, !P5 ;  /* 0x000000171a097207 */ /* 0x001fe40006800000 */
[----:B------:R-:W-:Y:S02]  /*b2f0*/  SEL R12, R10, R11, !P6 ;  /* 0x0000000b0a0c7207 */ /* 0x000fe40007000000 */
[----:B------:R-:W-:-:S02]  /*b300*/  SEL R8, R7, R32, !P1 ;  /* 0x0000002007087207 */ /* 0x000fc40004800000 */
[----:B------:R-:W-:Y:S02]  /*b310*/  SEL R10, R11, R10, !P6 ;  /* 0x0000000a0b0a7207 */ /* 0x000fe40007000000 */
[----:B------:R-:W-:Y:S02]  /*b320*/  SEL R11, R23, R26, !P5 ;  /* 0x0000001a170b7207 */ /* 0x000fe40006800000 */
[----:B----4-:R-:W-:Y:S01]  /*b330*/  ISETP.GE.AND P2, PT, R37, R28, PT ;  /* 0x0000001c2500720c */ /* 0x010fe20003f46270 */
[----:B------:R-:W-:-:S04]  /*b340*/  IMAD.WIDE R36, R8, 0x10, R4 ;  /* 0x0000001008247825 */ /* 0x000fc800078e0204 */
[--C-:B------:R-:W-:Y:S01]  /*b350*/  IMAD.WIDE R44, R13, 0x10, R4.reuse ;  /* 0x000000100d2c7825 */ /* 0x100fe200078e0204 */
[----:B------:R-:W4:Y:S03]  /*b360*/  LDG.E R28, desc[UR8][R36.64] ;  /* 0x00000008241c7981 */ /* 0x000f26000c1e1900 */
[----:B-1----:R-:W-:-:S04]  /*b370*/  IMAD.WIDE R42, R12, 0x10, R4 ;  /* 0x000000100c2a7825 */ /* 0x002fc800078e0204 */
[----:B-----5:R-:W-:-:S04]  /*b380*/  IMAD.WIDE R40, R10, 0x10, R4 ;  /* 0x000000100a287825 */ /* 0x020fc800078e0204 */
[--C-:B------:R-:W-:Y:S01]  /*b390*/  IMAD.WIDE R38, R11, 0x10, R4.reuse ;  /* 0x000000100b267825 */ /* 0x100fe200078e0204 */
[----:B------:R-:W5:Y:S01]  /*b3a0*/  LDG.E R26, desc[UR8][R40.64] ;  /* 0x00000008281a7981 */ /* 0x000f62000c1e1900 */
[----:B---3--:R-:W-:Y:S02]  /*b3b0*/  ISETP.GE.AND P5, PT, R22, R33, PT ;  /* 0x000000211600720c */ /* 0x008fe40003fa6270 */
[----:B------:R-:W-:Y:S01]  /*b3c0*/  IMAD.WIDE R22, R9, 0x10, R4 ;  /* 0x0000001009167825 */ /* 0x000fe200078e0204 */
[----:B------:R-:W5:Y:S05]  /*b3d0*/  LDG.E R33, desc[UR8][R38.64] ;  /* 0x0000000826217981 */ /* 0x000f6a000c1e1900 */
[----:B------:R-:W4:Y:S01]  /*b3e0*/  LDG.E R23, desc[UR8][R22.64] ;  /* 0x0000000816177981 */ /* 0x000f22000c1e1900 */
[----:B--2---:R-:W-:-:S03]  /*b3f0*/  ISETP.GE.AND P0, PT, R31, R24, PT ;  /* 0x000000181f00720c */ /* 0x004fc60003f06270 */
[----:B------:R-:W2:Y:S04]  /*b400*/  LDG.E R24, desc[UR8][R44.64] ;  /* 0x000000082c187981 */ /* 0x000ea8000c1e1900 */
[----:B------:R0:W2:Y:S01]  /*b410*/  LDG.E R31, desc[UR8][R42.64] ;  /* 0x000000082a1f7981 */ /* 0x0000a2000c1e1900 */
[----:B------:R-:W-:Y:S02]  /*b420*/  SEL R6, R17, R6, !P3 ;  /* 0x0000000611067207 */ /* 0x000fe40005800000 */
[----:B------:R-:W-:Y:S02]  /*b430*/  SEL R17, R35, R0, !P4 ;  /* 0x0000000023117207 */ /* 0x000fe40006000000 */
[----:B------:R-:W-:Y:S01]  /*b440*/  SEL R0, R0, R35, !P4 ;  /* 0x0000002300007207 */ /* 0x000fe20006000000 */
[----:B------:R-:W-:Y:S01]  /*b450*/  IMAD.WIDE R34, R6, 0x10, R4 ;  /* 0x0000001006227825 */ /* 0x000fe200078e0204 */
[----:B------:R-:W-:-:S03]  /*b460*/  SEL R7, R32, R7, !P1 ;  /* 0x0000000720077207 */ /* 0x000fc60004800000 */
[--C-:B0-----:R-:W-:Y:S02]  /*b470*/  IMAD.WIDE R42, R19, 0x10, R4.reuse ;  /* 0x00000010132a7825 */ /* 0x101fe400078e0204 */
[----:B------:R-:W3:Y:S02]  /*b480*/  LDG.E R35, desc[UR8][R34.64] ;  /* 0x0000000822237981 */ /* 0x000ee4000c1e1900 */
[----:B------:R-:W-:-:S04]  /*b490*/  IMAD.WIDE R38, R17, 0x10, R4 ;  /* 0x0000001011267825 */ /* 0x000fc800078e0204 */
[----:B------:R-:W-:-:S04]  /*b4a0*/  IMAD.WIDE R40, R7, 0x10, R4 ;  /* 0x0000001007287825 */ /* 0x000fc800078e0204 */
[----:B------:R-:W-:Y:S01]  /*b4b0*/  IMAD.WIDE R36, R0, 0x10, R4 ;  /* 0x0000001000247825 */ /* 0x000fe200078e0204 */
[----:B------:R-:W3:Y:S01]  /*b4c0*/  LDG.E R22, desc[UR8][R40.64] ;  /* 0x0000000828167981 */ /* 0x000ee2000c1e1900 */
[----:B-----5:R-:W-:-:S03]  /*b4d0*/  ISETP.GE.AND P3, PT, R33, R26, PT ;  /* 0x0000001a2100720c */ /* 0x020fc60003f66270 */
[----:B------:R-:W5:Y:S01]  /*b4e0*/  LDG.E R26, desc[UR8][R38.64] ;  /* 0x00000008261a7981 */ /* 0x000f62000c1e1900 */
[----:B----4-:R-:W-:Y:S02]  /*b4f0*/  ISETP.GE.AND P4, PT, R28, R23, PT ;  /* 0x000000171c00720c */ /* 0x010fe40003f86270 */
[----:B------:R-:W-:Y:S02]  /*b500*/  SEL R28, R21, R14, !P2 ;  /* 0x0000000e151c7207 */ /* 0x000fe40005000000 */
[----:B--2---:R-:W-:Y:S02]  /*b510*/  ISETP.GE.AND P1, PT, R31, R24, PT ;  /* 0x000000181f00720c */ /* 0x004fe40003f26270 */
[----:B------:R-:W3:Y:S01]  /*b520*/  LDG.E R24, desc[UR8][R42.64] ;  /* 0x000000082a187981 */ /* 0x000ee2000c1e1900 */
[----:B------:R-:W-:-:S03]  /*b530*/  IMAD.WIDE R32, R28, 0x10, R4 ;  /* 0x000000101c207825 */ /* 0x000fc600078e0204 */
[----:B------:R0:W2:Y:S04]  /*b540*/  LDG.E R31, desc[UR8][R36.64] ;  /* 0x00000008241f7981 */ /* 0x0000a8000c1e1900 */
[----:B------:R-:W5:Y:S01]  /*b550*/  LDG.E R33, desc[UR8][R32.64] ;  /* 0x0000000820217981 */ /* 0x000f62000c1e1900 */
[----:B------:R-:W-:Y:S02]  /*b560*/  SEL R23, R25, R18, !P0 ;  /* 0x0000001219177207 */ /* 0x000fe40004000000 */
[----:B------:R-:W-:Y:S02]  /*b570*/  SEL R18, R18, R25, !P0 ;  /* 0x0000001912127207 */ /* 0x000fe40004000000 */
[----:B------:R-:W-:Y:S02]  /*b580*/  SEL R21, R14, R21, !P2 ;  /* 0x000000150e157207 */ /* 0x000fe40005000000 */
[----:B------:R-:W-:Y:S01]  /*b590*/  SEL R25, R27, R20, !P5 ;  /* 0x000000141b197207 */ /* 0x000fe20006800000 */
[----:B0-----:R-:W-:Y:S01]  /*b5a0*/  IMAD.WIDE R36, R18, 0x10, R4 ;  /* 0x0000001012247825 */ /* 0x001fe200078e0204 */
[----:B------:R-:W-:-:S03]  /*b5b0*/  SEL R20, R20, R27, !P5 ;  /* 0x0000001b14147207 */ /* 0x000fc60006800000 */
[--C-:B------:R-:W-:Y:S02]  /*b5c0*/  IMAD.WIDE R42, R21, 0x10, R4.reuse ;  /* 0x00000010152a7825 */ /* 0x100fe400078e0204 */
[----:B------:R-:W4:Y:S02]  /*b5d0*/  LDG.E R37, desc[UR8][R36.64] ;  /* 0x0000000824257981 */ /* 0x000f24000c1e1900 */
[--C-:B------:R-:W-:Y:S02]  /*b5e0*/  IMAD.WIDE R38, R23, 0x10, R4.reuse ;  /* 0x0000001017267825 */ /* 0x100fe400078e0204 */
[----:B------:R-:W4:Y:S02]  /*b5f0*/  LDG.E R14, desc[UR8][R42.64] ;  /* 0x000000082a0e7981 */ /* 0x000f24000c1e1900 */
[----:B------:R-:W-:-:S05]  /*b600*/  IMAD.WIDE R40, R20, 0x10, R4 ;  /* 0x0000001014287825 */ /* 0x000fca00078e0204 */
[----:B------:R-:W4:Y:S01]  /*b610*/  LDG.E R27, desc[UR8][R40.64] ;  /* 0x00000008281b7981 */ /* 0x000f22000c1e1900 */
[----:B---3--:R-:W-:-:S04]  /*b620*/  ISETP.GE.AND P2, PT, R24, R35, PT ;  /* 0x000000231800720c */ /* 0x008fc80003f46270 */
[----:B------:R-:W-:Y:S01]  /*b630*/  SEL R24, R19, R6, !P2 ;  /* 0x0000000613187207 */ /* 0x000fe20005000000 */
[----:B------:R-:W-:Y:S01]  /*b640*/  IMAD.WIDE R34, R25, 0x10, R4 ;  /* 0x0000001019227825 */ /* 0x000fe200078e0204 */
[----:B-----5:R-:W-:-:S03]  /*b650*/  ISETP.GE.AND P6, PT, R33, R26, PT ;  /* 0x0000001a2100720c */ /* 0x020fc60003fc6270 */
[----:B------:R-:W-:Y:S01]  /*b660*/  IMAD.WIDE R32, R24, 0x10, R4 ;  /* 0x0000001018207825 */ /* 0x000fe200078e0204 */
[----:B--2---:R-:W-:Y:S01]  /*b670*/  ISETP.GE.AND P5, PT, R31, R22, PT ;  /* 0x000000161f00720c */ /* 0x004fe20003fa6270 */
[----:B------:R0:W2:Y:S04]  /*b680*/  LDG.E R26, desc[UR8][R34.64] ;  /* 0x00000008221a7981 */ /* 0x0000a8000c1e1900 */
[----:B------:R-:W2:Y:S04]  /*b690*/  LDG.E R31, desc[UR8][R32.64] ;  /* 0x00000008201f7981 */ /* 0x000ea8000c1e1900 */
[----:B------:R-:W3:Y:S01]  /*b6a0*/  LDG.E R22, desc[UR8][R38.64] ;  /* 0x0000000826167981 */ /* 0x000ee2000c1e1900 */
[----:B----4-:R-:W-:-:S02]  /*b6b0*/  ISETP.GE.AND P0, PT, R37, R14, PT ;  /* 0x0000000e2500720c */ /* 0x010fc40003f06270 */
[----:B------:R-:W-:Y:S02]  /*b6c0*/  SEL R14, R13, R12, !P1 ;  /* 0x0000000c0d0e7207 */ /* 0x000fe40004800000 */
[----:B------:R-:W-:Y:S02]  /*b6d0*/  SEL R13, R12, R13, !P1 ;  /* 0x0000000d0c0d7207 */ /* 0x000fe40004800000 */
[----:B------:R-:W-:Y:S02]  /*b6e0*/  SEL R12, R10, R11, !P3 ;  /* 0x0000000b0a0c7207 */ /* 0x000fe40005800000 */
[----:B------:R-:W-:Y:S02]  /*b6f0*/  SEL R11, R11, R10, !P3 ;  /* 0x0000000a0b0b7207 */ /* 0x000fe40005800000 */
[----:B------:R-:W-:Y:S02]  /*b700*/  SEL R10, R9, R8, !P4 ;  /* 0x00000008090a7207 */ /* 0x000fe40006000000 */
[----:B------:R-:W-:-:S02]  /*b710*/  SEL R9, R8, R9, !P4 ;  /* 0x0000000908097207 */ /* 0x000fc40006000000 */
[----:B------:R-:W-:Y:S02]  /*b720*/  SEL R8, R7, R0, !P5 ;  /* 0x0000000007087207 */ /* 0x000fe40006800000 */
[----:B------:R-:W-:Y:S02]  /*b730*/  SEL R7, R0, R7, !P5 ;  /* 0x0000000700077207 */ /* 0x000fe40006800000 */
[----:B0-----:R-:W-:Y:S02]  /*b740*/  SEL R34, R6, R19, !P2 ;  /* 0x0000001306227207 */ /* 0x001fe40005000000 */
[----:B------:R-:W-:Y:S02]  /*b750*/  SEL R0, R17, R28, !P6 ;  /* 0x0000001c11007207 */ /* 0x000fe40007000000 */
[----:B------:R-:W-:Y:S02]  /*b760*/  SEL R17, R28, R17, !P6 ;  /* 0x000000111c117207 */ /* 0x000fe40007000000 */
[----:B--2---:R-:W-:-:S02]  /*b770*/  ISETP.GE.AND P3, PT, R31, R26, PT ;  /* 0x0000001a1f00720c */ /* 0x004fc40003f66270 */
[----:B---3--:R-:W-:Y:S02]  /*b780*/  ISETP.GE.AND P1, PT, R27, R22, PT ;  /* 0x000000161b00720c */ /* 0x008fe40003f26270 */
[----:B------:R-:W-:Y:S02]  /*b790*/  SEL R19, R25, R24, !P3 ;  /* 0x0000001819137207 */ /* 0x000fe40005800000 */
[----:B------:R-:W-:Y:S02]  /*b7a0*/  SEL R26, R21, R18, !P0 ;  /* 0x00000012151a7207 */ /* 0x000fe40004000000 */
[----:B------:R-:W-:Y:S02]  /*b7b0*/  SEL R31, R18, R21, !P0 ;  /* 0x00000015121f7207 */ /* 0x000fe40004000000 */
[----:B------:R-:W-:Y:S02]  /*b7c0*/  SEL R27, R23, R20, !P1 ;  /* 0x00000014171b7207 */ /* 0x000fe40004800000 */
[----:B------:R-:W-:-:S02]  /*b7d0*/  SEL R32, R20, R23, !P1 ;  /* 0x0000001714207207 */ /* 0x000fc40004800000 */
[----:B------:R-:W-:-:S07]  /*b7e0*/  SEL R24, R24, R25, !P3 ;  /* 0x0000001918187207 */ /* 0x000fce0005800000 */
.L_x_369:
[----:B------:R-:W-:Y:S05]  /*b7f0*/  BSYNC.RECONVERGENT B0 ;  /* 0x0000000000007941 */ /* 0x000fea0003800200 */
.L_x_368:
[----:B------:R-:W-:-:S07]  /*b800*/  IMAD.MOV.U32 R6, RZ, RZ, 0x2 ;  /* 0x00000002ff067424 */ /* 0x000fce00078e00ff */
.L_x_407:
[----:B------:R-:W0:Y:S01]  /*b810*/  S2R R33, SR_CgaCtaId ;  /* 0x0000000000217919 */ /* 0x000e220000008800 */
[----:B------:R-:W-:Y:S01]  /*b820*/  IMAD.MOV R21, RZ, RZ, -R6 ;  /* 0x000000ffff157224 */ /* 0x000fe200078e0a06 */
[----:B--2---:R-:W-:Y:S01]  /*b830*/  MOV R20, 0x400 ;  /* 0x0000040000147802 */ /* 0x004fe20000000f00 */
[----:B------:R-:W-:Y:S01]  /*b840*/  VIADD R25, R6, 0xffffffff ;  /* 0xffffffff06197836 */ /* 0x000fe20000000000 */
[----:B------:R-:W-:Y:S02]  /*b850*/  BAR.SYNC.DEFER_BLOCKING 0x0 ;  /* 0x0000000000007b1d */ /* 0x000fe40000010000 */
[----:B------:R-:W-:-:S04]  /*b860*/  LOP3.LUT R18, R16, R21, RZ, 0xc0, !PT ;  /* 0x0000001510127212 */ /* 0x000fc800078ec0ff */
[----:B------:R-:W-:Y:S01]  /*b870*/  BSSY.RECONVERGENT B0, `(.L_x_370) ;  /* 0x000003a000007945 */ /* 0x000fe20003800200 */
[----:B------:R-:W-:Y:S01]  /*b880*/  IMAD R23, R18, 0x11, RZ ;  /* 0x0000001112177824 */ /* 0x000fe200078e02ff */
[----:B------:R-:W-:-:S04]  /*b890*/  SHF.R.U32.HI R18, RZ, 0x1, R6 ;  /* 0x00000001ff127819 */ /* 0x000fc80000011606 */
[----:B------:R-:W-:-:S05]  /*b8a0*/  VIMNMX R23, PT, PT, R30, R23, PT ;  /* 0x000000171e177248 */ /* 0x000fca0003fe0100 */
[----:B------:R-:W-:-:S05]  /*b8b0*/  IMAD R21, R18, 0x11, R23 ;  /* 0x0000001112157824 */ /* 0x000fca00078e0217 */
[----:B------:R-:W-:Y:S02]  /*b8c0*/  VIMNMX R28, PT, PT, R30, R21, PT ;  /* 0x000000151e1c7248 */ /* 0x000fe40003fe0100 */
[----:B0-----:R-:W-:-:S03]  /*b8d0*/  LEA R21, R33, R20, 0x18 ;  /* 0x0000001421157211 */ /* 0x001fc600078ec0ff */
[----:B------:R-:W-:Y:S01]  /*b8e0*/  IMAD R33, R18, 0x11, R28 ;  /* 0x0000001112217824 */ /* 0x000fe200078e021c */
[----:B------:R-:W-:Y:S01]  /*b8f0*/  LOP3.LUT R20, R25, R16, RZ, 0xc0, !PT ;  /* 0x0000001019147212 */ /* 0x000fe200078ec0ff */
[----:B------:R-:W-:-:S03]  /*b900*/  IMAD R25, R16, 0x44, R21 ;  /* 0x0000004410197824 */ /* 0x000fc600078e0215 */
[----:B------:R-:W-:Y:S01]  /*b910*/  VIMNMX R33, PT, PT, R30, R33, PT ;  /* 0x000000211e217248 */ /* 0x000fe20003fe0100 */
[----:B------:R-:W-:Y:S01]  /*b920*/  IMAD R35, R20, 0x11, RZ ;  /* 0x0000001114237824 */ /* 0x000fe200078e02ff */
[----:B------:R0:W-:Y:S03]  /*b930*/  STS [R25], R13 ;  /* 0x0000000d19007388 */ /* 0x0001e60000000800 */
[----:B------:R-:W-:Y:S01]  /*b940*/  IMAD.IADD R18, R33, 0x1, -R28 ;  /* 0x0000000121127824 */ /* 0x000fe200078e0a1c */
[----:B------:R-:W-:Y:S01]  /*b950*/  VIMNMX R35, PT, PT, R30, R35, PT ;  /* 0x000000231e237248 */ /* 0x000fe20003fe0100 */
[----:B------:R1:W-:Y:S03]  /*b960*/  STS [R25+0x4], R14 ;  /* 0x0000040e19007388 */ /* 0x0003e60000000800 */
[C---:B------:R-:W-:Y:S01]  /*b970*/  ISETP.GE.AND P0, PT, R35.reuse, R18, PT ;  /* 0x000000122300720c */ /* 0x040fe20003f06270 */
[----:B------:R-:W-:Y:S01]  /*b980*/  IMAD.IADD R18, R35, 0x1, -R18 ;  /* 0x0000000123127824 */ /* 0x000fe200078e0a12 */
[----:B------:R2:W-:Y:S01]  /*b990*/  STS [R25+0x8], R11 ;  /* 0x0000080b19007388 */ /* 0x0005e20000000800 */
[----:B0-----:R-:W-:-:S03]  /*b9a0*/  VIADDMNMX R13, R28, -R23, R35, PT ;  /* 0x800000171c0d7246 */ /* 0x001fc60003800123 */
[----:B------:R2:W-:Y:S01]  /*b9b0*/  STS [R25+0xc], R12 ;  /* 0x00000c0c19007388 */ /* 0x0005e20000000800 */
[----:B-1----:R-:W-:-:S03]  /*b9c0*/  SEL R14, R18, RZ, P0 ;  /* 0x000000ff120e7207 */ /* 0x002fc60000000000 */
        /* <DEDUP_REMOVED lines=16> */
[----:B------:R-:W-:-:S07]  /*bad0*/  IMAD.IADD R18, R35, 0x1, R28 ;  /* 0x0000000123127824 */ /* 0x000fce00078e021c */
.L_x_372:
[----:B--2---:R-:W-:-:S05]  /*bae0*/  IMAD.IADD R0, R13, 0x1, -R14 ;  /* 0x000000010d007824 */ /* 0x004fca00078e0a0e */
        /* <DEDUP_REMOVED lines=18> */
.L_x_371:
[----:B------:R-:W-:Y:S05]  /*bc10*/  BSYNC.RECONVERGENT B0 ;  /* 0x0000000000007941 */ /* 0x000fea0003800200 */
.L_x_370:
[----:B------:R-:W-:Y:S01]  /*bc20*/  IMAD.IADD R23, R23, 0x1, R14 ;  /* 0x0000000117177824 */ /* 0x000fe200078e020e */
[----:B------:R-:W-:Y:S01]  /*bc30*/  IADD3 R14, PT, PT, -R14, R28, R35 ;  /* 0x0000001c0e0e7210 */ /* 0x000fe20007ffe123 */
[----:B------:R-:W-:Y:S01]  /*bc40*/  BSSY.RECONVERGENT B0, `(.L_x_373) ;  /* 0x0000012000007945 */ /* 0x000fe20003800200 */
[----:B------:R-:W-:Y:S01]  /*bc50*/  PLOP3.LUT P0, PT, PT, PT, PT, 0x8, 0x80 ;  /* 0x000000000080781c */ /* 0x000fe20003f0e170 */
[C-C-:B--2---:R-:W-:Y:S01]  /*bc60*/  IMAD R25, R23.reuse, 0x4, R21.reuse ;  /* 0x0000000417197824 */ /* 0x144fe200078e0215 */
        /* <DEDUP_REMOVED lines=15> */
.L_x_374:
[----:B------:R-:W-:Y:S05]  /*bd60*/  BSYNC.RECONVERGENT B0 ;  /* 0x0000000000007941 */ /* 0x000fea0003800200 */
.L_x_373:
[----:B------:R-:W-:Y:S01]  /*bd70*/  @!P0 IMAD.MOV R0, RZ, RZ, R14 ;  /* 0x000000ffff008224 */ /* 0x000fe200078e020e */
[----:B------:R-:W-:Y:S01]  /*bd80*/  BSSY.RECONVERGENT B0, `(.L_x_375) ;  /* 0x0000014000007945 */ /* 0x000fe20003800200 */
[----:B------:R-:W-:Y:S01]  /*bd90*/  @P0 IMAD.MOV R7, RZ, RZ, R23 ;  /* 0x000000ffff070224 */ /* 0x000fe200078e0217 */
[----:B01----:R-:W-:Y:S01]  /*bda0*/  SEL R13, R20, R25, P0 ;  /* 0x00000019140d7207 */ /* 0x003fe20000000000 */
        /* <DEDUP_REMOVED lines=17> */
.L_x_376:
[----:B------:R-:W-:Y:S05]  /*bec0*/  BSYNC.RECONVERGENT B0 ;  /* 0x0000000000007941 */ /* 0x000fea0003800200 */
.L_x_375:
        /* <DEDUP_REMOVED lines=8> */
[----:B------:R1:W2:Y:S01]  /*bf50*/  @P0 LDS R20, [R7] ;  /* 0x0000000007140984 */ /* 0x0002a20000000800 */
[----:B------:R-:W-:-:S03]  /*bf60*/  VIADD R23, R17, 0x1 ;  /* 0x0000000111177836 */ /* 0x000fc60000000000 */
[----:B------:R1:W3:Y:S01]  /*bf70*/  @!P0 LDS R25, [R0] ;  /* 0x0000000000198984 */ /* 0x0002e20000000800 */
[----:B------:R-:W-:-:S04]  /*bf80*/  PLOP3.LUT P0, PT, PT, PT, PT, 0x8, 0x80 ;  /* 0x000000000080781c */ /* 0x000fc80003f0e170 */
[----:B------:R-:W-:Y:S09]  /*bf90*/  @P1 BRA `(.L_x_378) ;  /* 0x0000000000201947 */ /* 0x000ff20003800000 */
[----:B------:R-:W-:Y:S02]  /*bfa0*/  ISETP.GE.AND P1, PT, R17, R28, PT ;  /* 0x0000001c1100720c */ /* 0x000fe40003f26270 */
[----:B------:R-:W-:-:S11]  /*bfb0*/  PLOP3.LUT P0, PT, PT, PT, PT, 0x80, 0x8 ;  /* 0x000000000008781c */ /* 0x000fd60003f0f070 */
[----:B------:R-:W-:Y:S05]  /*bfc0*/  @P1 BRA `(.L_x_378) ;  /* 0x0000000000141947 */ /* 0x000fea0003800000 */
[----:B0-2---:R-:W-:-:S04]  /*bfd0*/  IMAD.WIDE R8, R20, 0x10, R4 ;  /* 0x0000001014087825 */ /* 0x005fc800078e0204 */
[----:B---3--:R-:W-:Y:S02]  /*bfe0*/  IMAD.WIDE R10, R25, 0x10, R4 ;  /* 0x00000010190a7825 */ /* 0x008fe400078e0204 */
[----:B------:R-:W2:Y:S04]  /*bff0*/  LDG.E R8, desc[UR8][R8.64] ;  /* 0x0000000808087981 */ /* 0x000ea8000c1e1900 */
[----:B------:R-:W2:Y:S02]  /*c000*/  LDG.E R11, desc[UR8][R10.64] ;  /* 0x000000080a0b7981 */ /* 0x000ea4000c1e1900 */
[----:B--2---:R-:W-:-:S13]  /*c010*/  ISETP.LT.AND P0, PT, R8, R11, PT ;  /* 0x0000000b0800720c */ /* 0x004fda0003f01270 */
.L_x_378:
[----:B------:R-:W-:Y:S05]  /*c020*/  BSYNC.RECONVERGENT B0 ;  /* 0x0000000000007941 */ /* 0x000fea0003800200 */
.L_x_377:
[----:B------:R-:W-:Y:S01]  /*c030*/  @!P0 IMAD.MOV R22, RZ, RZ, R12 ;  /* 0x000000ffff168224 */ /* 0x000fe200078e020c */
[----:B------:R-:W-:Y:S01]  /*c040*/  BSSY.RECONVERGENT B0, `(.L_x_379) ;  /* 0x0000014000007945 */ /* 0x000fe20003800200 */
[----:B------:R-:W-:Y:S01]  /*c050*/  @P0 IMAD.MOV R23, RZ, RZ, R17 ;  /* 0x000000ffff170224 */ /* 0x000fe200078e0211 */
[----:B--23--:R-:W-:Y:S01]  /*c060*/  SEL R11, R20, R25, P0 ;  /* 0x00000019140b7207 */ /* 0x00cfe20000000000 */
[C-C-:B0-----:R-:W-:Y:S01]  /*c070*/  @P0 IMAD R9, R22.reuse, 0x4, R21.reuse ;  /* 0x0000000416090824 */ /* 0x141fe200078e0215 */
[C---:B------:R-:W-:Y:S01]  /*c080*/  ISETP.GE.AND P1, PT, R22.reuse, R33, PT ;  /* 0x000000211600720c */ /* 0x040fe20003f26270 */
[C---:B------:R-:W-:Y:S02]  /*c090*/  @!P0 IMAD R8, R23.reuse, 0x4, R21 ;  /* 0x0000000417088824 */ /* 0x040fe400078e0215 */
[----:B-1----:R-:W-:Y:S01]  /*c0a0*/  VIADD R0, R22, 0x1 ;  /* 0x0000000116007836 */ /* 0x002fe20000000000 */
        /* <DEDUP_REMOVED lines=13> */
.L_x_380:
[----:B------:R-:W-:Y:S05]  /*c180*/  BSYNC.RECONVERGENT B0 ;  /* 0x0000000000007941 */ /* 0x000fea0003800200 */
.L_x_379:
        /* <DEDUP_REMOVED lines=21> */
.L_x_382:
[----:B------:R-:W-:Y:S05]  /*c2e0*/  BSYNC.RECONVERGENT B0 ;  /* 0x0000000000007941 */ /* 0x000fea0003800200 */
.L_x_381:
        /* <DEDUP_REMOVED lines=21> */
.L_x_384:
[----:B------:R-:W-:Y:S05]  /*c440*/  BSYNC.RECONVERGENT B0 ;  /* 0x0000000000007941 */ /* 0x000fea0003800200 */
.L_x_383:
        /* <DEDUP_REMOVED lines=21> */
.L_x_386:
[----:B------:R-:W-:Y:S05]  /*c5a0*/  BSYNC.RECONVERGENT B0 ;  /* 0x0000000000007941 */ /* 0x000fea0003800200 */
.L_x_385:
[----:B------:R-:W-:Y:S01]  /*c5b0*/  @!P0 IMAD.MOV R8, RZ, RZ, R0 ;  /* 0x000000ffff088224 */ /* 0x000fe200078e0200 */
[----:B------:R-:W-:Y:S01]  /*c5c0*/  BSSY.RECONVERGENT B0, `(.L_x_387) ;  /* 0x0000014000007945 */ /* 0x000fe20003800200 */
[----:B------:R-:W-:Y:S01]  /*c5d0*/  @P0 IMAD.MOV R24, RZ, RZ, R7 ;  /* 0x000000ffff180224 */ /* 0x000fe200078e0207 */
[----:B-12---:R-:W-:Y:S01]  /*c5e0*/  SEL R7, R20, R25, P0 ;  /* 0x0000001914077207 */ /* 0x006fe20000000000 */
[C-C-:B------:R-:W-:Y:S01]  /*c5f0*/  @P0 IMAD R19, R8.reuse, 0x4, R21.reuse ;  /* 0x0000000408130824 */ /* 0x140fe200078e0215 */
[----:B------:R-:W-:Y:S01]  /*c600*/  ISETP.GE.AND P1, PT, R8, R33, PT ;  /* 0x000000210800720c */ /* 0x000fe20003f26270 */
[----:B0-----:R-:W-:Y:S02]  /*c610*/  @!P0 IMAD R18, R24, 0x4, R21 ;  /* 0x0000000418128824 */ /* 0x001fe400078e0215 */
        /* <DEDUP_REMOVED lines=14> */
.L_x_388:
[----:B------:R-:W-:Y:S05]  /*c700*/  BSYNC.RECONVERGENT B0 ;  /* 0x0000000000007941 */ /* 0x000fea0003800200 */
.L_x_387:
        /* <DEDUP_REMOVED lines=21> */
.L_x_390:
[----:B------:R-:W-:Y:S05]  /*c860*/  BSYNC.RECONVERGENT B0 ;  /* 0x0000000000007941 */ /* 0x000fea0003800200 */
.L_x_389:
        /* <DEDUP_REMOVED lines=21> */
.L_x_392:
[----:B------:R-:W-:Y:S05]  /*c9c0*/  BSYNC.RECONVERGENT B0 ;  /* 0x0000000000007941 */ /* 0x000fea0003800200 */
.L_x_391:
[----:B------:R-:W-:Y:S01]  /*c9d0*/  @!P0 IMAD.MOV R26, RZ, RZ, R32 ;  /* 0x000000ffff1a8224 */ /* 0x000fe200078e0220 */
[----:B------:R-:W-:Y:S01]  /*c9e0*/  BSSY.RECONVERGENT B0, `(.L_x_393) ;  /* 0x0000013000007945 */ /* 0x000fe20003800200 */
[----:B------:R-:W-:Y:S01]  /*c9f0*/  @P0 IMAD.MOV R24, RZ, RZ, R27 ;  /* 0x000000ffff180224 */ /* 0x000fe200078e021b */
[----:B012---:R-:W-:Y:S01]  /*ca00*/  SEL R0, R20, R25, P0 ;  /* 0x0000001914007207 */ /* 0x007fe20000000000 */
[C-C-:B------:R-:W-:Y:S01]  /*ca10*/  @P0 IMAD R19, R26.reuse, 0x4, R21.reuse ;  /* 0x000000041a130824 */ /* 0x140fe200078e0215 */
        /* <DEDUP_REMOVED lines=15> */
.L_x_394:
[----:B------:R-:W-:Y:S05]  /*cb10*/  BSYNC.RECONVERGENT B0 ;  /* 0x0000000000007941 */ /* 0x000fea0003800200 */
.L_x_393:
        /* <DEDUP_REMOVED lines=20> */
.L_x_396:
[----:B------:R-:W-:Y:S05]  /*cc60*/  BSYNC.RECONVERGENT B0 ;  /* 0x0000000000007941 */ /* 0x000fea0003800200 */
.L_x_395:
[----:B------:R-:W-:Y:S01]  /*cc70*/  VIADD R34, R32, 0x1 ;  /* 0x0000000120227836 */ /* 0x000fe20000000000 */
[----:B------:R-:W-:Y:S01]  /*cc80*/  BSSY.RECONVERGENT B0, `(.L_x_397) ;  /* 0x0000014000007945 */ /* 0x000fe20003800200 */
[----:B------:R-:W-:Y:S01]  /*cc90*/  @!P0 IMAD.MOV R34, RZ, RZ, R32 ;  /* 0x000000ffff228224 */ /* 0x000fe200078e0220 */
[----:B-12---:R-:W-:Y:S01]  /*cca0*/  SEL R26, R20, R25, P0 ;  /* 0x00000019141a7207 */ /* 0x006fe20000000000 */
[----:B------:R-:W-:Y:S02]  /*ccb0*/  VIADD R24, R27, 0x1 ;  /* 0x000000011b187836 */ /* 0x000fe40000000000 */
[----:B------:R-:W-:Y:S01]  /*ccc0*/  @P0 IMAD.MOV R24, RZ, RZ, R27 ;  /* 0x000000ffff180224 */ /* 0x000fe200078e021b */
[C---:B------:R-:W-:Y:S01]  /*ccd0*/  ISETP.GE.AND P1, PT, R34.reuse, R33, PT ;  /* 0x000000212200720c */ /* 0x040fe20003f26270 */
[--C-:B0-----:R-:W-:Y:S02]  /*cce0*/  @P0 IMAD R19, R34, 0x4, R21.reuse ;  /* 0x0000000422130824 */ /* 0x101fe400078e0215 */
        /* <DEDUP_REMOVED lines=13> */
.L_x_398:
[----:B------:R-:W-:Y:S05]  /*cdc0*/  BSYNC.RECONVERGENT B0 ;  /* 0x0000000000007941 */ /* 0x000fea0003800200 */
.L_x_397:
        /* <DEDUP_REMOVED lines=21> */
.L_x_400:
[----:B------:R-:W-:Y:S05]  /*cf20*/  BSYNC.RECONVERGENT B0 ;  /* 0x0000000000007941 */ /* 0x000fea0003800200 */
.L_x_399:
[----:B------:R-:W-:Y:S01]  /*cf30*/  VIADD R24, R36, 0x1 ;  /* 0x0000000124187836 */ /* 0x000fe20000000000 */
[----:B------:R-:W-:Y:S01]  /*cf40*/  BSSY.RECONVERGENT B0, `(.L_x_401) ;  /* 0x0000014000007945 */ /* 0x000fe20003800200 */
[----:B------:R-:W-:Y:S02]  /*cf50*/  @!P0 IMAD.MOV R24, RZ, RZ, R36 ;  /* 0x000000ffff188224 */ /* 0x000fe400078e0224 */
[----:B------:R-:W-:Y:S02]  /*cf60*/  VIADD R34, R27, 0x1 ;  /* 0x000000011b227836 */ /* 0x000fe40000000000 */
[----:B------:R-:W-:Y:S01]  /*cf70*/  @P0 IMAD.MOV R34, RZ, RZ, R27 ;  /* 0x000000ffff220224 */ /* 0x000fe200078e021b */
[C---:B------:R-:W-:Y:S01]  /*cf80*/  ISETP.GE.AND P1, PT, R24.reuse, R33, PT ;  /* 0x000000211800720c */ /* 0x040fe20003f26270 */
[--C-:B0-----:R-:W-:Y:S01]  /*cf90*/  @P0 IMAD R19, R24, 0x4, R21.reuse ;  /* 0x0000000418130824 */ /* 0x101fe200078e0215 */
        /* <DEDUP_REMOVED lines=14> */
.L_x_402:
[----:B------:R-:W-:Y:S05]  /*d080*/  BSYNC.RECONVERGENT B0 ;  /* 0x0000000000007941 */ /* 0x000fea0003800200 */
.L_x_401:
        /* <DEDUP_REMOVED lines=21> */
.L_x_404:
[----:B------:R-:W-:Y:S05]  /*d1e0*/  BSYNC.RECONVERGENT B0 ;  /* 0x0000000000007941 */ /* 0x000fea0003800200 */
.L_x_403:
[----:B------:R-:W-:Y:S01]  /*d1f0*/  VIADD R22, R35, 0x1 ;  /* 0x0000000123167836 */ /* 0x000fe20000000000 */
[----:B012---:R-:W-:Y:S01]  /*d200*/  SEL R19, R20, R25, P0 ;  /* 0x0000001914137207 */ /* 0x007fe20000000000 */
[----:B------:R-:W-:Y:S01]  /*d210*/  @P0 IMAD.MOV R22, RZ, RZ, R35 ;  /* 0x000000ffff160224 */ /* 0x000fe200078e0223 */
[----:B------:R-:W-:Y:S01]  /*d220*/  BSSY.RECONVERGENT B0, `(.L_x_405) ;  /* 0x0000013000007945 */ /* 0x000fe20003800200 */
[----:B------:R-:W-:Y:S02]  /*d230*/  VIADD R18, R36, 0x1 ;  /* 0x0000000124127836 */ /* 0x000fe40000000000 */
[----:B------:R-:W-:Y:S02]  /*d240*/  @!P0 IMAD R23, R22, 0x4, R21 ;  /* 0x0000000416178824 */ /* 0x000fe400078e0215 */
[----:B------:R-:W-:-:S03]  /*d250*/  @!P0 IMAD.MOV R18, RZ, RZ, R36 ;  /* 0x000000ffff128224 */ /* 0x000fc600078e0224 */
[----:B------:R-:W0:Y:S01]  /*d260*/  @!P0 LDS R25, [R23] ;  /* 0x0000000017198984 */ /* 0x000e220000000800 */
[----:B------:R-:W-:-:S05]  /*d270*/  @P0 IMAD R35, R18, 0x4, R21 ;  /* 0x0000000412230824 */ /* 0x000fca00078e0215 */
        /* <DEDUP_REMOVED lines=13> */
.L_x_406:
[----:B------:R-:W-:Y:S05]  /*d350*/  BSYNC.RECONVERGENT B0 ;  /* 0x0000000000007941 */ /* 0x000fea0003800200 */
.L_x_405:
[C---:B------:R-:W-:Y:S01]  /*d360*/  ISETP.GE.U32.AND P0, PT, R6.reuse, 0x81, PT ;  /* 0x000000810600780c */ /* 0x040fe20003f06070 */
[----:B------:R-:W-:-:S12]  /*d370*/  IMAD.SHL.U32 R6, R6, 0x2, RZ ;  /* 0x0000000206067824 */ /* 0x000fd800078e00ff */
[----:B------:R-:W-:Y:S05]  /*d380*/  @!P0 BRA `(.L_x_407) ;  /* 0xffffffe400208947 */ /* 0x000fea000383ffff */
[----:B------:R-:W0:Y:S01]  /*d390*/  LDCU.U8 UR4, c[0x0][0x380] ;  /* 0x00007000ff0477ac */ /* 0x000e220008000000 */
[C---:B------:R-:W-:Y:S02]  /*d3a0*/  VIADD R22, R3.reuse, 0x140 ;  /* 0x0000014003167836 */ /* 0x040fe40000000000 */
[C---:B------:R-:W-:Y:S02]  /*d3b0*/  VIADD R5, R3.reuse, 0x160 ;  /* 0x0000016003057836 */ /* 0x040fe40000000000 */
[C---:B------:R-:W-:Y:S02]  /*d3c0*/  VIADD R4, R3.reuse, 0x1a0 ;  /* 0x000001a003047836 */ /* 0x040fe40000000000 */
[C---:B------:R-:W-:Y:S02]  /*d3d0*/  VIADD R6, R3.reuse, 0x180 ;  /* 0x0000018003067836 */ /* 0x040fe40000000000 */
[C---:B------:R-:W-:Y:S02]  /*d3e0*/  VIADD R18, R3.reuse, 0x20 ;  /* 0x0000002003127836 */ /* 0x040fe40000000000 */
[----:B------:R-:W-:-:S02]  /*d3f0*/  VIADD R28, R3, 0x40 ;  /* 0x00000040031c7836 */ /* 0x000fc40000000000 */
[----:B--2---:R-:W-:Y:S01]  /*d400*/  VIADD R20, R3, 0x60 ;  /* 0x0000006003147836 */ /* 0x004fe20000000000 */
        /* <DEDUP_REMOVED lines=43> */
[----:B-1----:R-:W1:Y:S01]  /*d6c0*/  S2R R8, SR_TID.X ;  /* 0x0000000000087919 */ /* 0x002e620000002100 */
[----:B------:R-:W3:Y:S01]  /*d6d0*/  S2R R10, SR_TID.X ;  /* 0x00000000000a7919 */ /* 0x000ee20000002100 */
[----:B------:R4:W5:Y:S01]  /*d6e0*/  LDS R0, [R21+0x4400] ;  /* 0x0044000015007984 */ /* 0x0009620000000800 */
[----:B-1----:R-:W-:-:S02]  /*d6f0*/  LOP3.LUT R9, R8, 0x3e0, RZ, 0xc0, !PT ;  /* 0x000003e008097812 */ /* 0x002fc400078ec0ff */
[----:B------:R-:W-:Y:S02]  /*d700*/  LOP3.LUT R8, R8, 0x1f, RZ, 0xc0, !PT ;  /* 0x0000001f08087812 */ /* 0x000fe400078ec0ff */
[C---:B---3--:R-:W-:Y:S01]  /*d710*/  LOP3.LUT R12, R10.reuse, 0x1f, RZ, 0xc0, !PT ;  /* 0x0000001f0a0c7812 */ /* 0x048fe200078ec0ff */
[----:B------:R-:W-:Y:S01]  /*d720*/  IMAD R9, R9, 0x11, RZ ;  /* 0x0000001109097824 */ /* 0x000fe200078e02ff */
[----:B--2---:R-:W-:Y:S01]  /*d730*/  LOP3.LUT R29, R10, 0x3e0, RZ, 0xc0, !PT ;  /* 0x000003e00a1d7812 */ /* 0x004fe200078ec0ff */
[----:B------:R-:W-:-:S04]  /*d740*/  IMAD.IADD R8, R2, 0x1, R8 ;  /* 0x0000000102087824 */ /* 0x000fc800078e0208 */
[----:B------:R-:W-:Y:S01]  /*d750*/  IMAD R12, R29, 0x11, R12 ;  /* 0x000000111d0c7824 */ /* 0x000fe200078e020c */
[----:B------:R-:W-:-:S03]  /*d760*/  IADD3 R2, P0, PT, R9, R8, RZ ;  /* 0x0000000809027210 */ /* 0x000fc60007f1e0ff */
[----:B----4-:R-:W-:Y:S02]  /*d770*/  VIADD R21, R12, 0xa0 ;  /* 0x000000a00c157836 */ /* 0x010fe40000000000 */
[----:B------:R-:W-:Y:S01]  /*d780*/  IMAD.X R9, RZ, RZ, RZ, P0 ;  /* 0x000000ffff097224 */ /* 0x000fe200000e06ff */
[----:B0-----:R-:W-:-:S04]  /*d790*/  LEA R8, P0, R2, UR4, 0x2 ;  /* 0x0000000402087c11 */ /* 0x001fc8000f8010ff */
[----:B------:R-:W-:Y:S02]  /*d7a0*/  LEA.HI.X R9, R2, UR5, R9, 0x2, P0 ;  /* 0x0000000502097c11 */ /* 0x000fe400080f1409 */
[-C--:B-----5:R-:W-:Y:S01]  /*d7b0*/  ISETP.GE.AND P2, PT, R3, R0.reuse, PT ;  /* 0x000000000300720c */ /* 0x0a0fe20003f46270 */
[----:B------:R-:W-:Y:S01]  /*d7c0*/  VIADD R3, R12, 0x80 ;  /* 0x000000800c037836 */ /* 0x000fe20000000000 */
[----:B------:R-:W-:Y:S02]  /*d7d0*/  LOP3.LUT R2, R10, 0x1f, RZ, 0xc0, !PT ;  /* 0x0000001f0a027812 */ /* 0x000fe400078ec0ff */
[-C--:B------:R-:W-:Y:S02]  /*d7e0*/  ISETP.GE.AND P4, PT, R20, R0.reuse, PT ;  /* 0x000000001400720c */ /* 0x080fe40003f86270 */
[-C--:B------:R-:W-:Y:S01]  /*d7f0*/  ISETP.GE.AND P1, PT, R18, R0.reuse, PT ;  /* 0x000000001200720c */ /* 0x080fe20003f26270 */
[----:B------:R-:W-:Y:S01]  /*d800*/  IMAD R2, R29, 0x11, R2 ;  /* 0x000000111d027824 */ /* 0x000fe200078e0202 */
[----:B------:R-:W-:-:S02]  /*d810*/  ISETP.GE.AND P0, PT, R28, R0, PT ;  /* 0x000000001c00720c */ /* 0x000fc40003f06270 */
[-C--:B------:R-:W-:Y:S01]  /*d820*/  ISETP.GE.AND P6, PT, R3, R0.reuse, PT ;  /* 0x000000000300720c */ /* 0x080fe20003fc6270 */
[----:B------:R-:W-:Y:S01]  /*d830*/  VIADD R3, R2, 0xc0 ;  /* 0x000000c002037836 */ /* 0x000fe20000000000 */
[-C--:B------:R-:W-:Y:S01]  /*d840*/  ISETP.GE.AND P5, PT, R21, R0.reuse, PT ;  /* 0x000000001500720c */ /* 0x080fe20003fa6270 */
[----:B------:R0:W-:Y:S01]  /*d850*/  @!P2 STG.E desc[UR8][R8.64], R43 ;  /* 0x0000002b0800a986 */ /* 0x0001e2000c101908 */
[-C--:B------:R-:W-:Y:S02]  /*d860*/  ISETP.GE.AND P3, PT, R22, R0.reuse, PT ;  /* 0x000000001600720c */ /* 0x080fe40003f66270 */
[-C--:B------:R-:W-:Y:S01]  /*d870*/  ISETP.GE.AND P2, PT, R5, R0.reuse, PT ;  /* 0x000000000500720c */ /* 0x080fe20003f46270 */
[----:B------:R0:W-:Y:S01]  /*d880*/  @!P4 STG.E desc[UR8][R8.64+0x180], R37 ;  /* 0x000180250800c986 */ /* 0x0001e2000c101908 */
[C---:B------:R-:W-:Y:S01]  /*d890*/  VIADD R5, R2.reuse, 0x1c0 ;  /* 0x000001c002057836 */ /* 0x040fe20000000000 */
[-C--:B------:R-:W-:Y:S01]  /*d8a0*/  ISETP.GE.AND P4, PT, R3, R0.reuse, PT ;  /* 0x000000000300720c */ /* 0x080fe20003f86270 */
[----:B------:R-:W-:Y:S01]  /*d8b0*/  VIADD R3, R2, 0x1e0 ;  /* 0x000001e002037836 */ /* 0x000fe20000000000 */
[----:B------:R0:W-:Y:S01]  /*d8c0*/  @!P1 STG.E desc[UR8][R8.64+0x80], R41 ;  /* 0x0000802908009986 */ /* 0x0001e2000c101908 */
[----:B------:R-:W-:-:S03]  /*d8d0*/  ISETP.GE.AND P1, PT, R6, R0, PT ;  /* 0x000000000600720c */ /* 0x000fc60003f26270 */
[----:B------:R0:W-:Y:S01]  /*d8e0*/  @!P0 STG.E desc[UR8][R8.64+0x100], R39 ;  /* 0x0001002708008986 */ /* 0x0001e2000c101908 */
[----:B------:R-:W-:-:S03]  /*d8f0*/  ISETP.GE.AND P0, PT, R4, R0, PT ;  /* 0x000000000400720c */ /* 0x000fc60003f06270 */
        /* <DEDUP_REMOVED lines=25> */
.L_x_408:
        /* <DEDUP_REMOVED lines=38> */
[----:B0-----:R-:W1:Y:S01]  /*dcf0*/  S2R R32, SR_TID.X ;  /* 0x0000000000207919 */ /* 0x001e620000002100 */
[----:B------:R-:W0:Y:S01]  /*dd00*/  S2R R31, SR_TID.X ;  /* 0x00000000001f7919 */ /* 0x000e220000002100 */
[----:B------:R2:W3:Y:S01]  /*dd10*/  LDS R25, [R21+0x4400] ;  /* 0x0044000015197984 */ /* 0x0004e20000000800 */
[----:B-1----:R-:W-:-:S02]  /*dd20*/  LOP3.LUT R30, R32, 0x1f, RZ, 0xc0, !PT ;  /* 0x0000001f201e7812 */ /* 0x002fc400078ec0ff */
[----:B--2---:R-:W-:-:S05]  /*dd30*/  LOP3.LUT R21, R32, 0x3e0, RZ, 0xc0, !PT ;  /* 0x000003e020157812 */ /* 0x004fca00078ec0ff */
[----:B------:R-:W-:-:S04]  /*dd40*/  IMAD R30, R21, 0x11, R30 ;  /* 0x00000011151e7824 */ /* 0x000fc800078e021e */
[C---:B------:R-:W-:Y:S02]  /*dd50*/  VIADD R34, R30.reuse, 0x80 ;  /* 0x000000801e227836 */ /* 0x040fe40000000000 */
[----:B------:R-:W-:Y:S01]  /*dd60*/  VIADD R30, R30, 0xa0 ;  /* 0x000000a01e1e7836 */ /* 0x000fe20000000000 */
[-C--:B---3--:R-:W-:Y:S02]  /*dd70*/  ISETP.GE.AND P0, PT, R3, R25.reuse, PT ;  /* 0x000000190300720c */ /* 0x088fe40003f06270 */
[-C--:B------:R-:W-:Y:S02]  /*dd80*/  ISETP.GE.AND P4, PT, R18, R25.reuse, PT ;  /* 0x000000191200720c */ /* 0x080fe40003f86270 */
[-C--:B------:R-:W-:Y:S02]  /*dd90*/  ISETP.GE.AND P1, PT, R28, R25.reuse, PT ;  /* 0x000000191c00720c */ /* 0x080fe40003f26270 */
[----:B------:R-:W-:-:S07]  /*dda0*/  ISETP.GE.AND P3, PT, R20, R25, PT ;  /* 0x000000191400720c */ /* 0x000fce0003f66270 */
[----:B------:R-:W1:Y:S01]  /*ddb0*/  @!P0 LDC.64 R16, c[0x0][0x3b0] ;  /* 0x0000ec00ff108b82 */ /* 0x000e620000000a00 */
[----:B------:R-:W-:-:S07]  /*ddc0*/  @!P0 IADD3 R29, P5, PT, R2, R3, RZ ;  /* 0x00000003021d8210 */ /* 0x000fce0007fbe0ff */
[----:B------:R-:W2:Y:S08]  /*ddd0*/  @!P4 LDC.64 R18, c[0x0][0x3b0] ;  /* 0x0000ec00ff12cb82 */ /* 0x000eb00000000a00 */
[----:B------:R-:W3:Y:S01]  /*dde0*/  @!P3 LDC.64 R20, c[0x0][0x3b0] ;  /* 0x0000ec00ff14bb82 */ /* 0x000ee20000000a00 */
[----:B-1----:R-:W-:Y:S01]  /*ddf0*/  @!P0 LEA R28, P2, R29, R16, 0x2 ;  /* 0x000000101d1c8211 */ /* 0x002fe200078410ff */
[----:B------:R-:W-:-:S05]  /*de00*/  @!P0 IMAD.X R16, RZ, RZ, RZ, P5 ;  /* 0x000000ffff108224 */ /* 0x000fca00028e06ff */
[----:B------:R-:W-:Y:S02]  /*de10*/  @!P0 LEA.HI.X R29, R29, R17, R16, 0x2, P2 ;  /* 0x000000111d1d8211 */ /* 0x000fe400010f1410 */
[----:B------:R-:W1:Y:S01]  /*de20*/  @!P1 LDC.64 R16, c[0x0][0x3b0] ;  /* 0x0000ec00ff109b82 */ /* 0x000e620000000a00 */
[----:B------:R-:W-:Y:S02]  /*de30*/  @!P4 IADD3 R32, P2, PT, R2, R3, RZ ;  /* 0x000000030220c210 */ /* 0x000fe40007f5e0ff */
[----:B------:R4:W-:Y:S01]  /*de40*/  @!P0 STG.E desc[UR8][R28.64], R33 ;  /* 0x000000211c008986 */ /* 0x0009e2000c101908 */
[-C--:B------:R-:W-:Y:S02]  /*de50*/  ISETP.GE.AND P0, PT, R34, R25.reuse, PT ;  /* 0x000000192200720c */ /* 0x080fe40003f06270 */
[----:B--2---:R-:W-:Y:S01]  /*de60*/  @!P4 LEA R36, P5, R32, R18, 0x2 ;  /* 0x000000122024c211 */ /* 0x004fe200078a10ff */
[----:B------:R-:W-:Y:S01]  /*de70*/  @!P4 IMAD.X R18, RZ, RZ, RZ, P2 ;  /* 0x000000ffff12c224 */ /* 0x000fe200010e06ff */
[----:B------:R-:W-:-:S04]  /*de80*/  ISETP.GE.AND P2, PT, R30, R25, PT ;  /* 0x000000191e00720c */ /* 0x000fc80003f46270 */
[----:B------:R-:W-:Y:S02]  /*de90*/  @!P4 LEA.HI.X R37, R32, R19, R18, 0x2, P5 ;  /* 0x000000132025c211 */ /* 0x000fe400028f1412 */
[C---:B0-----:R-:W-:Y:S02]  /*dea0*/  LOP3.LUT R18, R31.reuse, 0x1f, RZ, 0xc0, !PT ;  /* 0x0000001f1f127812 */ /* 0x041fe400078ec0ff */
[----:B------:R-:W-:Y:S01]  /*deb0*/  LOP3.LUT R31, R31, 0x3e0, RZ, 0xc0, !PT ;  /* 0x000003e01f1f7812 */ /* 0x000fe200078ec0ff */
[----:B------:R0:W-:Y:S01]  /*dec0*/  @!P4 STG.E desc[UR8][R36.64+0x80], R35 ;  /* 0x000080232400c986 */ /* 0x0001e2000c101908 */
[----:B----4-:R-:W-:-:S03]  /*ded0*/  @!P1 IADD3 R29, P5, PT, R2, R3, RZ ;  /* 0x00000003021d9210 */ /* 0x010fc60007fbe0ff */
[----:B------:R-:W-:Y:S02]  /*dee0*/  IMAD R28, R31, 0x11, R18 ;  /* 0x000000111f1c7824 */ /* 0x000fe400078e0212 */
[----:B------:R-:W2:Y:S01]  /*def0*/  @!P0 LDC.64 R18, c[0x0][0x3b0] ;  /* 0x0000ec00ff128b82 */ /* 0x000ea20000000a00 */
[----:B------:R-:W-:Y:S01]  /*df00*/  @!P1 IMAD.X R32, RZ, RZ, RZ, P5 ;  /* 0x000000ffff209224 */ /* 0x000fe200028e06ff */
[C---:B-1----:R-:W-:Y:S01]  /*df10*/  @!P1 LEA R30, P4, R29.reuse, R16, 0x2 ;  /* 0x000000101d1e9211 */ /* 0x042fe200078810ff */
[----:B------:R-:W-:Y:S01]  /*df20*/  VIADD R34, R28, 0xc0 ;  /* 0x000000c01c227836 */ /* 0x000fe20000000000 */
[----:B------:R-:W-:Y:S01]  /*df30*/  @!P3 IADD3 R16, P5, PT, R2, R3, RZ ;  /* 0x000000030210b210 */ /* 0x000fe20007fbe0ff */
[----:B------:R-:W-:Y:S01]  /*df40*/  VIADD R38, R28, 0x100 ;  /* 0x000001001c267836 */ /* 0x000fe20000000000 */
[----:B------:R-:W-:Y:S02]  /*df50*/  @!P1 LEA.HI.X R31, R29, R17, R32, 0x2, P4 ;  /* 0x000000111d1f9211 */ /* 0x000fe400020f1420 */
[----:B---3--:R-:W-:Y:S01]  /*df60*/  @!P3 LEA R32, P4, R16, R20, 0x2 ;  /* 0x000000141020b211 */ /* 0x008fe200078810ff */
[----:B------:R-:W-:Y:S01]  /*df70*/  @!P3 IMAD.X R17, RZ, RZ, RZ, P5 ;  /* 0x000000ffff11b224 */ /* 0x000fe200028e06ff */
[CC--:B0-----:R-:W-:Y:S01]  /*df80*/  @!P2 IADD3 R37, P6, PT, R2.reuse, R3.reuse, RZ ;  /* 0x000000030225a210 */ /* 0x0c1fe20007fde0ff */
[----:B------:R0:W-:Y:S01]  /*df90*/  @!P1 STG.E desc[UR8][R30.64+0x100], R22 ;  /* 0x000100161e009986 */ /* 0x0001e2000c101908 */
[----:B------:R-:W-:-:S02]  /*dfa0*/  @!P0 IADD3 R29, P1, PT, R2, R3, RZ ;  /* 0x00000003021d8210 */ /* 0x000fc40007f3e0ff */
[----:B------:R-:W-:Y:S01]  /*dfb0*/  @!P3 LEA.HI.X R33, R16, R21, R17, 0x2, P4 ;  /* 0x000000151021b211 */ /* 0x000fe200020f1411 */
[----:B------:R-:W-:Y:S01]  /*dfc0*/  VIADD R16, R28, 0xe0 ;  /* 0x000000e01c107836 */ /* 0x000fe20000000000 */
[-C--:B------:R-:W-:Y:S01]  /*dfd0*/  ISETP.GE.AND P4, PT, R34, R25.reuse, PT ;  /* 0x000000192200720c */ /* 0x080fe20003f86270 */
[----:B------:R-:W1:Y:S01]  /*dfe0*/  @!P2 LDC.64 R20, c[0x0][0x3b0] ;  /* 0x0000ec00ff14ab82 */ /* 0x000e620000000a00 */
[----:B------:R-:W-:Y:S01]  /*dff0*/  @!P0 IMAD.X R36, RZ, RZ, RZ, P1 ;  /* 0x000000ffff248224 */ /* 0x000fe200008e06ff */
[----:B------:R3:W-:Y:S01]  /*e000*/  @!P3 STG.E desc[UR8][R32.64+0x180], R23 ;  /* 0x000180172000b986 */ /* 0x0007e2000c101908 */
[-C--:B------:R-:W-:Y:S02]  /*e010*/  ISETP.GE.AND P5, PT, R16, R25.reuse, PT ;  /* 0x000000191000720c */ /* 0x080fe40003fa6270 */
[----:B------:R-:W-:Y:S01]  /*e020*/  ISETP.GE.AND P3, PT, R38, R25, PT ;  /* 0x000000192600720c */ /* 0x000fe20003f66270 */
[----:B0-----:R-:W-:Y:S01]  /*e030*/  @!P2 IMAD.X R22, RZ, RZ, RZ, P6 ;  /* 0x000000ffff16a224 */ /* 0x001fe200030e06ff */
[----:B--2---:R-:W-:-:S04]  /*e040*/  @!P0 LEA R34, P1, R29, R18, 0x2 ;  /* 0x000000121d228211 */ /* 0x004fc800078210ff */
[----:B------:R-:W-:Y:S01]  /*e050*/  @!P0 LEA.HI.X R35, R29, R19, R36, 0x2, P1 ;  /* 0x000000131d238211 */ /* 0x000fe200008f1424 */
[----:B------:R-:W0:Y:S01]  /*e060*/  @!P4 LDC.64 R16, c[0x0][0x3b0] ;  /* 0x0000ec00ff10cb82 */ /* 0x000e220000000a00 */
[----:B------:R-:W-:-:S03]  /*e070*/  VIADD R36, R28, 0x120 ;  /* 0x000001201c247836 */ /* 0x000fc60000000000 */
[----:B------:R2:W-:Y:S01]  /*e080*/  @!P0 STG.E desc[UR8][R34.64+0x200], R26 ;  /* 0x0002001a22008986 */ /* 0x0005e2000c101908 */
[----:B------:R-:W-:Y:S02]  /*e090*/  @!P4 IADD3 R29, P0, PT, R2, R3, RZ ;  /* 0x00000003021dc210 */ /* 0x000fe40007f1e0ff */
[----:B------:R-:W-:Y:S01]  /*e0a0*/  ISETP.GE.AND P1, PT, R36, R25, PT ;  /* 0x000000192400720c */ /* 0x000fe20003f26270 */
[----:B------:R-:W4:Y:S01]  /*e0b0*/  @!P5 LDC.64 R18, c[0x0][0x3b0] ;  /* 0x0000ec00ff12db82 */ /* 0x000f220000000a00 */
[----:B------:R-:W-:Y:S02]  /*e0c0*/  VIADD R36, R28, 0x140 ;  /* 0x000001401c247836 */ /* 0x000fe40000000000 */
[----:B---3--:R-:W-:Y:S01]  /*e0d0*/  @!P4 IMAD.X R32, RZ, RZ, RZ, P0 ;  /* 0x000000ffff20c224 */ /* 0x008fe200000e06ff */
[----:B-1----:R-:W-:-:S04]  /*e0e0*/  @!P2 LEA R30, P6, R37, R20, 0x2 ;  /* 0x00000014251ea211 */ /* 0x002fc800078c10ff */
[----:B------:R-:W-:Y:S02]  /*e0f0*/  @!P2 LEA.HI.X R31, R37, R21, R22, 0x2, P6 ;  /* 0x00000015251fa211 */ /* 0x000fe400030f1416 */
[----:B------:R-:W1:Y:S01]  /*e100*/  @!P3 LDC.64 R20, c[0x0][0x3b0] ;  /* 0x0000ec00ff14bb82 */ /* 0x000e620000000a00 */
[----:B------:R-:W-:Y:S02]  /*e110*/  @!P5 IADD3 R33, P6, PT, R2, R3, RZ ;  /* 0x000000030221d210 */ /* 0x000fe40007fde0ff */
[----:B------:R3:W-:Y:S01]  /*e120*/  @!P2 STG.E desc[UR8][R30.64+0x280], R27 ;  /* 0x0002801b1e00a986 */ /* 0x0007e2000c101908 */
[----:B------:R-:W-:Y:S02]  /*e130*/  ISETP.GE.AND P2, PT, R36, R25, PT ;  /* 0x000000192400720c */ /* 0x000fe40003f46270 */
[C---:B0-----:R-:W-:Y:S01]  /*e140*/  @!P4 LEA R16, P0, R29.reuse, R16, 0x2 ;  /* 0x000000101d10c211 */ /* 0x041fe200078010ff */
[----:B--2---:R-:W-:Y:S01]  /*e150*/  @!P5 IMAD.X R26, RZ, RZ, RZ, P6 ;  /* 0x000000ffff1ad224 */ /* 0x004fe200030e06ff */
[----:B------:R-:W0:Y:S02]  /*e160*/  @!P1 LDC.64 R22, c[0x0][0x3b0] ;  /* 0x0000ec00ff169b82 */ /* 0x000e240000000a00 */
[----:B------:R-:W-:-:S02]  /*e170*/  @!P4 LEA.HI.X R17, R29, R17, R32, 0x2, P0 ;  /* 0x000000111d11c211 */ /* 0x000fc400000f1420 */
[----:B----4-:R-:W-:-:S03]  /*e180*/  @!P5 LEA R18, P0, R33, R18, 0x2 ;  /* 0x000000122112d211 */ /* 0x010fc600078010ff */
[----:B------:R-:W-:Y:S01]  /*e190*/  @!P4 STG.E desc[UR8][R16.64+0x300], R7 ;  /* 0x000300071000c986 */ /* 0x000fe2000c101908 */
[----:B------:R-:W-:Y:S02]  /*e1a0*/  @!P5 LEA.HI.X R19, R33, R19, R26, 0x2, P0 ;  /* 0x000000132113d211 */ /* 0x000fe400000f141a */
[----:B------:R-:W-:Y:S01]  /*e1b0*/  ISETP.GE.AND P0, PT, R5, R25, PT ;  /* 0x000000190500720c */ /* 0x000fe20003f06270 */
[----:B---3--:R-:W2:Y:S01]  /*e1c0*/  @!P2 LDC.64 R26, c[0x0][0x3b0] ;  /* 0x0000ec00ff1aab82 */ /* 0x008ea20000000a00 */
[CC--:B------:R-:W-:Y:S01]  /*e1d0*/  @!P3 IADD3 R5, P4, PT, R2.reuse, R3.reuse, RZ ;  /* 0x000000030205b210 */ /* 0x0c0fe20007f9e0ff */
[----:B------:R3:W-:Y:S01]  /*e1e0*/  @!P5 STG.E desc[UR8][R18.64+0x380], R8 ;  /* 0x000380081200d986 */ /* 0x0007e2000c101908 */
[----:B------:R-:W-:-:S03]  /*e1f0*/  @!P1 IADD3 R29, P5, PT, R2, R3, RZ ;  /* 0x00000003021d9210 */ /* 0x000fc60007fbe0ff */
[----:B------:R-:W-:Y:S01]  /*e200*/  @!P3 IMAD.X R30, RZ, RZ, RZ, P4 ;  /* 0x000000ffff1eb224 */ /* 0x000fe200020e06ff */
[----:B-1----:R-:W-:Y:S01]  /*e210*/  @!P3 LEA R20, P4, R5, R20, 0x2 ;  /* 0x000000140514b211 */ /* 0x002fe200078810ff */
[----:B------:R-:W-:Y:S01]  /*e220*/  @!P1 IMAD.X R32, RZ, RZ, RZ, P5 ;  /* 0x000000ffff209224 */ /* 0x000fe200028e06ff */
[----:B------:R-:W-:Y:S01]  /*e230*/  ISETP.GE.AND P5, PT, R6, R25, PT ;  /* 0x000000190600720c */ /* 0x000fe20003fa6270 */
[C---:B------:R-:W-:Y:S01]  /*e240*/  VIADD R6, R28.reuse, 0x1c0 ;  /* 0x000001c01c067836 */ /* 0x040fe20000000000 */
[----:B0-----:R-:W-:Y:S02]  /*e250*/  @!P1 LEA R22, P6, R29, R22, 0x2 ;  /* 0x000000161d169211 */ /* 0x001fe400078c10ff */
[----:B------:R-:W-:Y:S01]  /*e260*/  @!P3 LEA.HI.X R21, R5, R21, R30, 0x2, P4 ;  /* 0x000000150515b211 */ /* 0x000fe200020f141e */
[----:B---3--:R-:W-:Y:S01]  /*e270*/  VIADD R8, R28, 0x1e0 ;  /* 0x000001e01c087836 */ /* 0x008fe20000000000 */
[----:B------:R-:W-:Y:S01]  /*e280*/  ISETP.GE.AND P4, PT, R4, R25, PT ;  /* 0x000000190400720c */ /* 0x000fe20003f86270 */
[----:B------:R-:W-:Y:S01]  /*e290*/  VIADD R28, R28, 0x200 ;  /* 0x000002001c1c7836 */ /* 0x000fe20000000000 */
[----:B------:R-:W0:Y:S01]  /*e2a0*/  @!P0 LDC.64 R4, c[0x0][0x3b0] ;  /* 0x0000ec00ff048b82 */ /* 0x000e220000000a00 */
[----:B------:R-:W-:Y:S01]  /*e2b0*/  @!P1 LEA.HI.X R23, R29, R23, R32, 0x2, P6 ;  /* 0x000000171d179211 */ /* 0x000fe200030f1420 */
[----:B------:R-:W-:Y:S01]  /*e2c0*/  @!P3 STG.E desc[UR8][R20.64+0x400], R9 ;  /* 0x000400091400b986 */ /* 0x000fe2000c101908 */
[----:B------:R-:W-:-:S02]  /*e2d0*/  ISETP.GE.AND P3, PT, R8, R25, PT ;  /* 0x000000190800720c */ /* 0x000fc40003f66270 */
[----:B------:R-:W-:Y:S01]  /*e2e0*/  ISETP.GE.AND P6, PT, R6, R25, PT ;  /* 0x000000190600720c */ /* 0x000fe20003fc6270 */
[----:B------:R1:W-:Y:S01]  /*e2f0*/  @!P1 STG.E desc[UR8][R22.64+0x480], R10 ;  /* 0x0004800a16009986 */ /* 0x0003e2000c101908 */
[----:B------:R-:W-:Y:S01]  /*e300*/  @!P2 IADD3 R8, P1, PT, R2, R3, RZ ;  /* 0x000000030208a210 */ /* 0x000fe20007f3e0ff */
[----:B------:R-:W3:Y:S04]  /*e310*/  @!P5 LDC.64 R6, c[0x0][0x3b0] ;  /* 0x0000ec00ff06db82 */ /* 0x000ee80000000a00 */
[----:B------:R-:W-:Y:S01]  /*e320*/  @!P2 IMAD.X R18, RZ, RZ, RZ, P1 ;  /* 0x000000ffff12a224 */ /* 0x000fe200008e06ff */
[----:B--2---:R-:W-:-:S03]  /*e330*/  @!P2 LEA R26, P1, R8, R26, 0x2 ;  /* 0x0000001a081aa211 */ /* 0x004fc600078210ff */
[----:B------:R-:W2:Y:S01]  /*e340*/  @!P4 LDC.64 R16, c[0x0][0x3b0] ;  /* 0x0000ec00ff10cb82 */ /* 0x000ea20000000a00 */
[----:B------:R-:W-:Y:S02]  /*e350*/  @!P2 LEA.HI.X R27, R8, R27, R18, 0x2, P1 ;  /* 0x0000001b081ba211 */ /* 0x000fe400008f1412 */
[----:B------:R-:W-:-:S03]  /*e360*/  @!P0 IADD3 R29, P1, PT, R2, R3, RZ ;  /* 0x00000003021d8210 */ /* 0x000fc60007f3e0ff */
[----:B------:R4:W-:Y:S01]  /*e370*/  @!P2 STG.E desc[UR8][R26.64+0x500], R11 ;  /* 0x0005000b1a00a986 */ /* 0x0009e2000c101908 */
[----:B-1----:R-:W-:Y:S01]  /*e380*/  @!P5 IADD3 R10, P2, PT, R2, R3, RZ ;  /* 0x00000003020ad210 */ /* 0x002fe20007f5e0ff */
[----:B------:R-:W1:Y:S01]  /*e390*/  @!P6 LDC.64 R8, c[0x0][0x3b0] ;  /* 0x0000ec00ff08eb82 */ /* 0x000e620000000a00 */
[----:B------:R-:W-:Y:S01]  /*e3a0*/  @!P0 IMAD.X R20, RZ, RZ, RZ, P1 ;  /* 0x000000ffff148224 */ /* 0x000fe200008e06ff */
[----:B0-----:R-:W-:-:S04]  /*e3b0*/  @!P0 LEA R4, P1, R29, R4, 0x2 ;  /* 0x000000041d048211 */ /* 0x001fc800078210ff */
[----:B------:R-:W-:Y:S01]  /*e3c0*/  @!P0 LEA.HI.X R5, R29, R5, R20, 0x2, P1 ;  /* 0x000000051d058211 */ /* 0x000fe200008f1414 */
[----:B------:R-:W-:Y:S01]  /*e3d0*/  @!P5 IMAD.X R20, RZ, RZ, RZ, P2 ;  /* 0x000000ffff14d224 */ /* 0x000fe200010e06ff */
[----:B------:R-:W0:Y:S01]  /*e3e0*/  @!P3 LDC.64 R18, c[0x0][0x3b0] ;  /* 0x0000ec00ff12bb82 */ /* 0x000e220000000a00 */
[----:B------:R-:W-:Y:S02]  /*e3f0*/  @!P4 IADD3 R21, P1, PT, R2, R3, RZ ;  /* 0x000000030215c210 */ /* 0x000fe40007f3e0ff */
[----:B------:R5:W-:Y:S01]  /*e400*/  @!P0 STG.E desc[UR8][R4.64+0x580], R12 ;  /* 0x0005800c04008986 */ /* 0x000be2000c101908 */
[C---:B---3--:R-:W-:Y:S02]  /*e410*/  @!P5 LEA R6, P0, R10.reuse, R6, 0x2 ;  /* 0x000000060a06d211 */ /* 0x048fe400078010ff */
[----:B------:R-:W-:Y:S02]  /*e420*/  @!P4 IMAD.X R22, RZ, RZ, RZ, P1 ;  /* 0x000000ffff16c224 */ /* 0x000fe400008e06ff */
[----:B------:R-:W-:-:S02]  /*e430*/  @!P5 LEA.HI.X R7, R10, R7, R20, 0x2, P0 ;  /* 0x000000070a07d211 */ /* 0x000fc400000f1414 */
[----:B------:R-:W-:Y:S02]  /*e440*/  @!P6 IADD3 R10, P0, PT, R2, R3, RZ ;  /* 0x00000003020ae210 */ /* 0x000fe40007f1e0ff */
[C---:B--2---:R-:W-:Y:S01]  /*e450*/  @!P4 LEA R16, P1, R21.reuse, R16, 0x2 ;  /* 0x000000101510c211 */ /* 0x044fe200078210ff */
[----:B------:R2:W-:Y:S02]  /*e460*/  @!P5 STG.E desc[UR8][R6.64+0x600], R13 ;  /* 0x0006000d0600d986 */ /* 0x0005e4000c101908 */
[----:B----4-:R-:W-:Y:S01]  /*e470*/  @!P6 IMAD.X R11, RZ, RZ, RZ, P0 ;  /* 0x000000ffff0be224 */ /* 0x010fe200000e06ff */
[----:B-1----:R-:W-:Y:S02]  /*e480*/  @!P6 LEA R8, P0, R10, R8, 0x2 ;  /* 0x000000080a08e211 */ /* 0x002fe400078010ff */
[----:B------:R-:W-:Y:S02]  /*e490*/  @!P4 LEA.HI.X R17, R21, R17, R22, 0x2, P1 ;  /* 0x000000111511c211 */ /* 0x000fe400008f1416 */
[----:B------:R-:W-:-:S02]  /*e4a0*/  @!P3 IADD3 R20, P1, PT, R2, R3, RZ ;  /* 0x000000030214b210 */ /* 0x000fc40007f3e0ff */
[----:B------:R-:W-:Y:S01]  /*e4b0*/  @!P6 LEA.HI.X R9, R10, R9, R11, 0x2, P0 ;  /* 0x000000090a09e211 */ /* 0x000fe200000f140b */
[----:B------:R2:W-:Y:S01]  /*e4c0*/  @!P4 STG.E desc[UR8][R16.64+0x680], R14 ;  /* 0x0006800e1000c986 */ /* 0x0005e2000c101908 */
[----:B------:R-:W-:Y:S01]  /*e4d0*/  ISETP.GE.AND P0, PT, R28, R25, PT ;  /* 0x000000191c00720c */ /* 0x000fe20003f06270 */
[----:B-----5:R-:W-:Y:S01]  /*e4e0*/  @!P3 IMAD.X R4, RZ, RZ, RZ, P1 ;  /* 0x000000ffff04b224 */ /* 0x020fe200008e06ff */
[C---:B0-----:R-:W-:Y:S01]  /*e4f0*/  @!P3 LEA R18, P1, R20.reuse, R18, 0x2 ;  /* 0x000000121412b211 */ /* 0x041fe200078210ff */
[----:B------:R2:W-:Y:S03]  /*e500*/  @!P6 STG.E desc[UR8][R8.64+0x700], R15 ;  /* 0x0007000f0800e986 */ /* 0x0005e6000c101908 */
[----:B------:R-:W-:-:S05]  /*e510*/  @!P3 LEA.HI.X R19, R20, R19, R4, 0x2, P1 ;  /* 0x000000131413b211 */ /* 0x000fca00008f1404 */
[----:B------:R2:W-:Y:S02]  /*e520*/  @!P3 STG.E desc[UR8][R18.64+0x780], R24 ;  /* 0x000780181200b986 */ /* 0x0005e4000c101908 */
[----:B------:R-:W-:Y:S05]  /*e530*/  @P0 EXIT ;  /* 0x000000000000094d */ /* 0x000fea0003800000 */
[----:B------:R-:W0:Y:S01]  /*e540*/  LDCU.64 UR4, c[0x0][0x3b0] ;  /* 0x00007600ff0477ac */ /* 0x000e220008000a00 */
[----:B------:R-:W-:-:S05]  /*e550*/  IADD3 R3, P0, PT, R2, R3, RZ ;  /* 0x0000000302037210 */ /* 0x000fca0007f1e0ff */
[----:B------:R-:W-:Y:S01]  /*e560*/  IMAD.X R4, RZ, RZ, RZ, P0 ;  /* 0x000000ffff047224 */ /* 0x000fe200000e06ff */
[----:B0-----:R-:W-:-:S04]  /*e570*/  LEA R2, P0, R3, UR4, 0x2 ;  /* 0x0000000403027c11 */ /* 0x001fc8000f8010ff */
[----:B------:R-:W-:-:S05]  /*e580*/  LEA.HI.X R3, R3, UR5, R4, 0x2, P0 ;  /* 0x0000000503037c11 */ /* 0x000fca00080f1404 */
[----:B------:R-:W-:Y:S01]  /*e590*/  STG.E desc[UR8][R2.64+0x800], R0 ;  /* 0x0008000002007986 */ /* 0x000fe2000c101908 */
[----:B------:R-:W-:Y:S05]  /*e5a0*/  EXIT ;  /* 0x000000000000794d */ /* 0x000fea0003800000 */
.L_x_409:
        /* <DEDUP_REMOVED lines=13> */
.L_x_1116:


//--------------------- .text._ZN3cub18CUB_300001_SM_10006detail8for_each13static_kernelINS2_12policy_hub_t12policy_500_tEmN6thrust24THRUST_300001_SM_1000_NS8cuda_cub20__uninitialized_fill7functorINS7_10device_ptrI5SCandEESC_EEEEvT0_T1_ --------------------------
	.section	.text._ZN3cub18CUB_300001_SM_10006detail8for_each13static_kernelINS2_12policy_hub_t12policy_500_tEmN6thrust24THRUST_300001_SM_1000_NS8cuda_cub20__uninitialized_fill7functorINS7_10device_ptrI5SCandEESC_EEEEvT0_T1_,"ax",@progbits
	.align	128
        .global         _ZN3cub18CUB_300001_SM_10006detail8for_each13static_kernelINS2_12policy_hub_t12policy_500_tEmN6thrust24THRUST_300001_SM_1000_NS8cuda_cub20__uninitialized_fill7functorINS7_10device_ptrI5SCandEESC_EEEEvT0_T1_
        .type           _ZN3cub18CUB_300001_SM_10006detail8for_each13static_kernelINS2_12policy_hub_t12policy_500_tEmN6thrust24THRUST_300001_SM_1000_NS8cuda_cub20__uninitialized_fill7functorINS7_10device_ptrI5SCandEESC_EEEEvT0_T1_,@function
        .size           _ZN3cub18CUB_300001_SM_10006detail8for_each13static_kernelINS2_12policy_hub_t12policy_500_tEmN6thrust24THRUST_300001_SM_1000_NS8cuda_cub20__uninitialized_fill7functorINS7_10device_ptrI5SCandEESC_EEEEvT0_T1_,(.L_x_1117 - _ZN3cub18CUB_300001_SM_10006detail8for_each13static_kernelINS2_12policy_hub_t12policy_500_tEmN6thrust24THRUST_300001_SM_1000_NS8cuda_cub20__uninitialized_fill7functorINS7_10device_ptrI5SCandEESC_EEEEvT0_T1_)
        .other          _ZN3cub18CUB_300001_SM_10006detail8for_each13static_kernelINS2_12policy_hub_t12policy_500_tEmN6thrust24THRUST_300001_SM_1000_NS8cuda_cub20__uninitialized_fill7functorINS7_10device_ptrI5SCandEESC_EEEEvT0_T1_,@"STO_CUDA_ENTRY STV_DEFAULT"
_ZN3cub18CUB_300001_SM_10006detail8for_each13static_kernelINS2_12policy_hub_t12policy_500_tEmN6thrust24THRUST_300001_SM_1000_NS8cuda_cub20__uninitialized_fill7functorINS7_10device_ptrI5SCandEESC_EEEEvT0_T1_:
.text._ZN3cub18CUB_300001_SM_10006detail8for_each13static_kernelINS2_12policy_hub_t12policy_500_tEmN6thrust24THRUST_300001_SM_1000_NS8cuda_cub20__uninitialized_fill7functorINS7_10device_ptrI5SCandEESC_EEEEvT0_T1_:
[----:B------:R-:W-:Y:S08]  /*0000*/  LDC R1, c[0x0][0x37c] ;  /* 0x0000df00ff017b82 */ /* 0x000ff00000000800 */
[----:B------:R-:W0:Y:S01]  /*0010*/  S2UR UR4, SR_CTAID.X ;  /* 0x00000000000479c3 */ /* 0x000e220000002500 */
[----:B------:R-:W1:Y:S01]  /*0020*/  LDCU.64 UR6, c[0x0][0x380] ;  /* 0x00007000ff0677ac */ /* 0x000e620008000a00 */
[----:B------:R-:W2:Y:S01]  /*0030*/  LDCU.64 UR8, c[0x0][0x358] ;  /* 0x00006b00ff0877ac */ /* 0x000ea20008000a00 */
[----:B0-----:R-:W-:-:S04]  /*0040*/  UIMAD.WIDE.U32 UR4, UR4, 0x200, URZ ;  /* 0x00000200040478a5 */ /* 0x001fc8000f8e00ff */
[----:B-1----:R-:W-:-:S04]  /*0050*/  UIADD3 UR6, UP0, UPT, -UR4, UR6, URZ ;  /* 0x0000000604067290 */ /* 0x002fc8000ff1e1ff */
[----:B------:R-:W-:Y:S02]  /*0060*/  UIADD3.X UR7, UPT, UPT, ~UR5, UR7, URZ, UP0, !UPT ;  /* 0x0000000705077290 */ /* 0x000fe400087fe5ff */
[----:B------:R-:W-:-:S04]  /*0070*/  UISETP.GE.U32.AND UP0, UPT, UR6, 0x200, UPT ;  /* 0x000002000600788c */ /* 0x000fc8000bf06070 */
[----:B------:R-:W-:-:S09]  /*0080*/  UISETP.GE.U32.AND.EX UP0, UPT, UR7, URZ, UPT, UP0 ;  /* 0x000000ff0700728c */ /* 0x000fd2000bf06100 */
[----:B--2---:R-:W-:Y:S05]  /*0090*/  BRA.U !UP0, `(.L_x_410) ;  /* 0x0000000108447547 */ /* 0x004fea000b800000 */
[----:B------:R-:W0:Y:S01]  /*00a0*/  S2R R0, SR_TID.X ;  /* 0x0000000000007919 */ /* 0x000e220000002100 */
[----:B------:R-:W1:Y:S01]  /*00b0*/  LDCU.64 UR6, c[0x0][0x388] ;  /* 0x00007100ff0677ac */ /* 0x000e620008000a00 */
[----:B------:R-:W2:Y:S08]  /*00c0*/  LDC.64 R4, c[0x0][0x390] ;  /* 0x0000e400ff047b82 */ /* 0x000eb00000000a00 */
[----:B------:R-:W3:Y:S01]  /*00d0*/  LDC.64 R6, c[0x0][0x398] ;  /* 0x0000e600ff067b82 */ /* 0x000ee20000000a00 */
[----:B0-----:R-:W-:-:S05]  /*00e0*/  IADD3 R0, P0, PT, R0, UR4, RZ ;  /* 0x0000000400007c10 */ /* 0x001fca000ff1e0ff */
[----:B------:R-:W-:Y:S01]  /*00f0*/  IMAD.X R3, RZ, RZ, UR5, P0 ;  /* 0x00000005ff037e24 */ /* 0x000fe200080e06ff */
[----:B-1----:R-:W-:-:S04]  /*0100*/  LEA R2, P0, R0, UR6, 0x4 ;  /* 0x0000000600027c11 */ /* 0x002fc8000f8020ff */
[----:B------:R-:W-:-:S05]  /*0110*/  LEA.HI.X R3, R0, UR7, R3, 0x4, P0 ;  /* 0x0000000700037c11 */ /* 0x000fca00080f2403 */
[----:B--2---:R-:W-:Y:S04]  /*0120*/  STG.E desc[UR8][R2.64], R4 ;  /* 0x0000000402007986 */ /* 0x004fe8000c101908 */
[----:B------:R-:W-:Y:S04]  /*0130*/  STG.E desc[UR8][R2.64+0x1000], R4 ;  /* 0x0010000402007986 */ /* 0x000fe8000c101908 */
[----:B------:R-:W-:Y:S04]  /*0140*/  STG.E desc[UR8][R2.64+0x4], R5 ;  /* 0x0000040502007986 */ /* 0x000fe8000c101908 */
[----:B------:R-:W-:Y:S04]  /*0150*/  STG.E desc[UR8][R2.64+0x1004], R5 ;  /* 0x0010040502007986 */ /* 0x000fe8000c101908 */
[----:B---3--:R-:W-:Y:S04]  /*0160*/  STG.E desc[UR8][R2.64+0x8], R6 ;  /* 0x0000080602007986 */ /* 0x008fe8000c101908 */
[----:B------:R-:W-:Y:S04]  /*0170*/  STG.E desc[UR8][R2.64+0x1008], R6 ;  /* 0x0010080602007986 */ /* 0x000fe8000c101908 */
[----:B------:R-:W-:Y:S04]  /*0180*/  STG.E desc[UR8][R2.64+0xc], R7 ;  /* 0x00000c0702007986 */ /* 0x000fe8000c101908 */
[----:B------:R-:W-:Y:S01]  /*0190*/  STG.E desc[UR8][R2.64+0x100c], R7 ;  /* 0x00100c0702007986 */ /* 0x000fe2000c101908 */
[----:B------:R-:W-:Y:S05]  /*01a0*/  EXIT ;  /* 0x000000000000794d */ /* 0x000fea0003800000 */
.L_x_410:
[----:B------:R-:W0:Y:S01]  /*01b0*/  S2R R0, SR_TID.X ;  /* 0x0000000000007919 */ /* 0x000e220000002100 */
[----:B------:R-:W1:Y:S01]  /*01c0*/  LDCU.64 UR10, c[0x0][0x388] ;  /* 0x00007100ff0a77ac */ /* 0x000e620008000a00 */
[----:B------:R-:W2:Y:S01]  /*01d0*/  LDC.64 R6, c[0x0][0x390] ;  /* 0x0000e400ff067b82 */ /* 0x000ea20000000a00 */
[----:B------:R-:W-:-:S07]  /*01e0*/  IMAD.U32 R2, RZ, RZ, UR7 ;  /* 0x00000007ff027e24 */ /* 0x000fce000f8e00ff */
[----:B------:R-:W3:Y:S01]  /*01f0*/  LDC.64 R8, c[0x0][0x398] ;  /* 0x0000e600ff087b82 */ /* 0x000ee20000000a00 */
[C---:B0-----:R-:W-:Y:S02]  /*0200*/  ISETP.LT.U32.AND P0, PT, R0.reuse, UR6, PT ;  /* 0x0000000600007c0c */ /* 0x041fe4000bf01070 */
[C---:B------:R-:W-:Y:S01]  /*0210*/  IADD3 R3, P1, PT, R0.reuse, UR4, RZ ;  /* 0x0000000400037c10 */ /* 0x040fe2000ff3e0ff */
[----:B------:R-:W-:Y:S01]  /*0220*/  VIADD R0, R0, 0x100 ;  /* 0x0000010000007836 */ /* 0x000fe20000000000 */
[----:B------:R-:W-:Y:S02]  /*0230*/  ISETP.GT.U32.AND.EX P0, PT, R2, RZ, PT, P0 ;  /* 0x000000ff0200720c */ /* 0x000fe40003f04100 */
[----:B-1----:R-:W-:Y:S01]  /*0240*/  LEA R2, P2, R3, UR10, 0x4 ;  /* 0x0000000a03027c11 */ /* 0x002fe2000f8420ff */
[----:B------:R-:W-:Y:S01]  /*0250*/  IMAD.X R4, RZ, RZ, UR5, P1 ;  /* 0x00000005ff047e24 */ /* 0x000fe200088e06ff */
[----:B------:R-:W-:Y:S01]  /*0260*/  ISETP.LT.U32.AND P1, PT, R0, UR6, PT ;  /* 0x0000000600007c0c */ /* 0x000fe2000bf21070 */
[----:B------:R-:W-:-:S03]  /*0270*/  IMAD.U32 R0, RZ, RZ, UR7 ;  /* 0x00000007ff007e24 */ /* 0x000fc6000f8e00ff */
[----:B------:R-:W-:Y:S02]  /*0280*/  LEA.HI.X R3, R3, UR11, R4, 0x4, P2 ;  /* 0x0000000b03037c11 */ /* 0x000fe400090f2404 */
[----:B------:R-:W-:-:S03]  /*0290*/  ISETP.GT.U32.AND.EX P1, PT, R0, RZ, PT, P1 ;  /* 0x000000ff0000720c */ /* 0x000fc60003f24110 */
[----:B--2---:R0:W-:Y:S04]  /*02a0*/  @P0 STG.E desc[UR8][R2.64], R6 ;  /* 0x0000000602000986 */ /* 0x0041e8000c101908 */
[----:B------:R0:W-:Y:S04]  /*02b0*/  @P0 STG.E desc[UR8][R2.64+0x4], R7 ;  /* 0x0000040702000986 */ /* 0x0001e8000c101908 */
[----:B---3--:R0:W-:Y:S04]  /*02c0*/  @P0 STG.E desc[UR8][R2.64+0x8], R8 ;  /* 0x0000080802000986 */ /* 0x0081e8000c101908 */
[----:B------:R0:W-:Y:S01]  /*02d0*/  @P0 STG.E desc[UR8][R2.64+0xc], R9 ;  /* 0x00000c0902000986 */ /* 0x0001e2000c101908 */
[----:B------:R-:W-:Y:S05]  /*02e0*/  @!P1 EXIT ;  /* 0x000000000000994d */ /* 0x000fea0003800000 */
[----:B------:R-:W1:Y:S08]  /*02f0*/  LDC.64 R4, c[0x0][0x390] ;  /* 0x0000e400ff047b82 */ /* 0x000e700000000a00 */
[----:B0-----:R-:W0:Y:S01]  /*0300*/  LDC.64 R6, c[0x0][0x398] ;  /* 0x0000e600ff067b82 */ /* 0x001e220000000a00 */
[----:B-1----:R-:W-:Y:S04]  /*0310*/  STG.E desc[UR8][R2.64+0x1000], R4 ;  /* 0x0010000402007986 */ /* 0x002fe8000c101908 */
[----:B------:R-:W-:Y:S04]  /*0320*/  STG.E desc[UR8][R2.64+0x1004], R5 ;  /* 0x0010040502007986 */ /* 0x000fe8000c101908 */
[----:B0-----:R-:W-:Y:S04]  /*0330*/  STG.E desc[UR8][R2.64+0x1008], R6 ;  /* 0x0010080602007986 */ /* 0x001fe8000c101908 */
[----:B------:R-:W-:Y:S01]  /*0340*/  STG.E desc[UR8][R2.64+0x100c], R7 ;  /* 0x00100c0702007986 */ /* 0x000fe2000c101908 */
[----:B------:R-:W-:Y:S05]  /*0350*/  EXIT ;  /* 0x000000000000794d */ /* 0x000fea0003800000 */
.L_x_411:
        /* <DEDUP_REMOVED lines=10> */
.L_x_1117:


//--------------------- .text._ZN3cub18CUB_300001_SM_10006detail8for_each13static_kernelINS2_12policy_hub_t12policy_500_tEmN6thrust24THRUST_300001_SM_1000_NS8cuda_cub20__uninitialized_fill7functorINS7_10device_ptrIiEEiEEEEvT0_T1_ --------------------------
	.section	.text._ZN3cub18CUB_300001_SM_10006detail8for_each13static_kernelINS2_12policy_hub_t12policy_500_tEmN6thrust24THRUST_300001_SM_1000_NS8cuda_cub20__uninitialized_fill7functorINS7_10device_ptrIiEEiEEEEvT0_T1_,"ax",@progbits
	.align	128
        .global         _ZN3cub18CUB_300001_SM_10006detail8for_each13static_kernelINS2_12policy_hub_t12policy_500_tEmN6thrust24THRUST_300001_SM_1000_NS8cuda_cub20__uninitialized_fill7functorINS7_10device_ptrIiEEiEEEEvT0_T1_
        .type           _ZN3cub18CUB_300001_SM_10006detail8for_each13static_kernelINS2_12policy_hub_t12policy_500_tEmN6thrust24THRUST_300001_SM_1000_NS8cuda_cub20__uninitialized_fill7functorINS7_10device_ptrIiEEiEEEEvT0_T1_,@function
        .size           _ZN3cub18CUB_300001_SM_10006detail8for_each13static_kernelINS2_12policy_hub_t12policy_500_tEmN6thrust24THRUST_300001_SM_1000_NS8cuda_cub20__uninitialized_fill7functorINS7_10device_ptrIiEEiEEEEvT0_T1_,(.L_x_1118 - _ZN3cub18CUB_300001_SM_10006detail8for_each13static_kernelINS2_12policy_hub_t12policy_500_tEmN6thrust24THRUST_300001_SM_1000_NS8cuda_cub20__uninitialized_fill7functorINS7_10device_ptrIiEEiEEEEvT0_T1_)
        .other          _ZN3cub18CUB_300001_SM_10006detail8for_each13static_kernelINS2_12policy_hub_t12policy_500_tEmN6thrust24THRUST_300001_SM_1000_NS8cuda_cub20__uninitialized_fill7functorINS7_10device_ptrIiEEiEEEEvT0_T1_,@"STO_CUDA_ENTRY STV_DEFAULT"
_ZN3cub18CUB_300001_SM_10006detail8for_each13static_kernelINS2_12policy_hub_t12policy_500_tEmN6thrust24THRUST_300001_SM_1000_NS8cuda_cub20__uninitialized_fill7functorINS7_10device_ptrIiEEiEEEEvT0_T1_:
.text._ZN3cub18CUB_300001_SM_10006detail8for_each13static_kernelINS2_12policy_hub_t12policy_500_tEmN6thrust24THRUST_300001_SM_1000_NS8cuda_cub20__uninitialized_fill7functorINS7_10device_ptrIiEEiEEEEvT0_T1_:
        /* <DEDUP_REMOVED lines=12> */
[----:B------:R-:W2:Y:S01]  /*00c0*/  LDC R5, c[0x0][0x390] ;  /* 0x0000e400ff057b82 */ /* 0x000ea20000000800 */
[----:B0-----:R-:W-:-:S05]  /*00d0*/  IADD3 R0, P0, PT, R0, UR4, RZ ;  /* 0x0000000400007c10 */ /* 0x001fca000ff1e0ff */
[----:B------:R-:W-:Y:S01]  /*00e0*/  IMAD.X R3, RZ, RZ, UR5, P0 ;  /* 0x00000005ff037e24 */ /* 0x000fe200080e06ff */
[----:B-1----:R-:W-:-:S04]  /*00f0*/  LEA R2, P0, R0, UR6, 0x2 ;  /* 0x0000000600027c11 */ /* 0x002fc8000f8010ff */
[----:B------:R-:W-:-:S05]  /*0100*/  LEA.HI.X R3, R0, UR7, R3, 0x2, P0 ;  /* 0x0000000700037c11 */ /* 0x000fca00080f1403 */
[----:B--2---:R-:W-:Y:S04]  /*0110*/  STG.E desc[UR8][R2.64], R5 ;  /* 0x0000000502007986 */ /* 0x004fe8000c101908 */
[----:B------:R-:W-:Y:S01]  /*0120*/  STG.E desc[UR8][R2.64+0x400], R5 ;  /* 0x0004000502007986 */ /* 0x000fe2000c101908 */
[----:B------:R-:W-:Y:S05]  /*0130*/  EXIT ;  /* 0x000000000000794d */ /* 0x000fea0003800000 */
.L_x_412:
[----:B------:R-:W0:Y:S01]  /*0140*/  S2R R0, SR_TID.X ;  /* 0x0000000000007919 */ /* 0x000e220000002100 */
[----:B------:R-:W-:Y:S01]  /*0150*/  IMAD.U32 R2, RZ, RZ, UR7 ;  /* 0x00000007ff027e24 */ /* 0x000fe2000f8e00ff */
[----:B------:R-:W1:Y:S01]  /*0160*/  LDCU.64 UR10, c[0x0][0x388] ;  /* 0x00007100ff0a77ac */ /* 0x000e620008000a00 */
[----:B------:R-:W-:Y:S01]  /*0170*/  IMAD.U32 R4, RZ, RZ, UR7 ;  /* 0x00000007ff047e24 */ /* 0x000fe2000f8e00ff */
[----:B0-----:R-:W-:-:S04]  /*0180*/  ISETP.LT.U32.AND P0, PT, R0, UR6, PT ;  /* 0x0000000600007c0c */ /* 0x001fc8000bf01070 */
[----:B------:R-:W-:Y:S01]  /*0190*/  ISETP.GT.U32.AND.EX P0, PT, R2, RZ, PT, P0 ;  /* 0x000000ff0200720c */ /* 0x000fe20003f04100 */
[C---:B------:R-:W-:Y:S01]  /*01a0*/  VIADD R2, R0.reuse, 0x100 ;  /* 0x0000010000027836 */ /* 0x040fe20000000000 */
[----:B------:R-:W-:-:S04]  /*01b0*/  IADD3 R0, P2, PT, R0, UR4, RZ ;  /* 0x0000000400007c10 */ /* 0x000fc8000ff5e0ff */
[----:B------:R-:W-:Y:S01]  /*01c0*/  ISETP.LT.U32.AND P1, PT, R2, UR6, PT ;  /* 0x0000000602007c0c */ /* 0x000fe2000bf21070 */
[----:B------:R-:W-:Y:S01]  /*01d0*/  IMAD.X R3, RZ, RZ, UR5, P2 ;  /* 0x00000005ff037e24 */ /* 0x000fe200090e06ff */
[----:B-1----:R-:W-:Y:S02]  /*01e0*/  LEA R2, P2, R0, UR10, 0x2 ;  /* 0x0000000a00027c11 */ /* 0x002fe4000f8410ff */
[----:B------:R-:W-:Y:S02]  /*01f0*/  ISETP.GT.U32.AND.EX P1, PT, R4, RZ, PT, P1 ;  /* 0x000000ff0400720c */ /* 0x000fe40003f24110 */
[----:B------:R-:W-:Y:S01]  /*0200*/  LEA.HI.X R3, R0, UR11, R3, 0x2, P2 ;  /* 0x0000000b00037c11 */ /* 0x000fe200090f1403 */
[----:B------:R-:W0:Y:S04]  /*0210*/  @P0 LDC R5, c[0x0][0x390] ;  /* 0x0000e400ff050b82 */ /* 0x000e280000000800 */
[----:B0-----:R0:W-:Y:S06]  /*0220*/  @P0 STG.E desc[UR8][R2.64], R5 ;  /* 0x0000000502000986 */ /* 0x0011ec000c101908 */
[----:B------:R-:W-:Y:S05]  /*0230*/  @!P1 EXIT ;  /* 0x000000000000994d */ /* 0x000fea0003800000 */
[----:B0-----:R-:W0:Y:S02]  /*0240*/  LDC R5, c[0x0][0x390] ;  /* 0x0000e400ff057b82 */ /* 0x001e240000000800 */
[----:B0-----:R-:W-:Y:S01]  /*0250*/  STG.E desc[UR8][R2.64+0x400], R5 ;  /* 0x0004000502007986 */ /* 0x001fe2000c101908 */
[----:B------:R-:W-:Y:S05]  /*0260*/  EXIT ;  /* 0x000000000000794d */ /* 0x000fea0003800000 */
.L_x_413:
        /* <DEDUP_REMOVED lines=9> */
.L_x_1118:


//--------------------- .text._ZN3cub18CUB_300001_SM_10006detail11EmptyKernelIvEEvv --------------------------
	.section	.text._ZN3cub18CUB_300001_SM_10006detail11EmptyKernelIvEEvv,"ax",@progbits
	.align	128
        .global         _ZN3cub18CUB_300001_SM_10006detail11EmptyKernelIvEEvv
        .type           _ZN3cub18CUB_300001_SM_10006detail11EmptyKernelIvEEvv,@function
        .size           _ZN3cub18CUB_300001_SM_10006detail11EmptyKernelIvEEvv,(.L_x_1119 - _ZN3cub18CUB_300001_SM_10006detail11EmptyKernelIvEEvv)
        .other          _ZN3cub18CUB_300001_SM_10006detail11EmptyKernelIvEEvv,@"STO_CUDA_ENTRY STV_DEFAULT"
_ZN3cub18CUB_300001_SM_10006detail11EmptyKernelIvEEvv:
.text._ZN3cub18CUB_300001_SM_10006detail11EmptyKernelIvEEvv:
[----:B------:R-:W-:Y:S01]  /*0000*/  LDC R1, c[0x0][0x37c] ;  /* 0x0000df00ff017b82 */ /* 0x000fe20000000800 */
[----:B------:R-:W-:Y:S05]  /*0010*/  EXIT ;  /* 0x000000000000794d */ /* 0x000fea0003800000 */
.L_x_414:
        /* <DEDUP_REMOVED lines=14> */
.L_x_1119:


//--------------------- .text._ZN6thrust24THRUST_300001_SM_1000_NS8cuda_cub4core6detail13_kernel_agentINS1_8__reduce11ReduceAgentIPN4cuda3std3__45tupleIJilEEESC_SB_lNS1_9__extrema9arg_max_fIil11CompareCandEEEEJSC_SC_iSG_EEEvDpT0_ --------------------------
	.section	.text._ZN6thrust24THRUST_300001_SM_1000_NS8cuda_cub4core6detail13_kernel_agentINS1_8__reduce11ReduceAgentIPN4cuda3std3__45tupleIJilEEESC_SB_lNS1_9__extrema9arg_max_fIil11CompareCandEEEEJSC_SC_iSG_EEEvDpT0_,"ax",@progbits
	.align	128
        .global         _ZN6thrust24THRUST_300001_SM_1000_NS8cuda_cub4core6detail13_kernel_agentINS1_8__reduce11ReduceAgentIPN4cuda3std3__45tupleIJilEEESC_SB_lNS1_9__extrema9arg_max_fIil11CompareCandEEEEJSC_SC_iSG_EEEvDpT0_
        .type           _ZN6thrust24THRUST_300001_SM_1000_NS8cuda_cub4core6detail13_kernel_agentINS1_8__reduce11ReduceAgentIPN4cuda3std3__45tupleIJilEEESC_SB_lNS1_9__extrema9arg_max_fIil11CompareCandEEEEJSC_SC_iSG_EEEvDpT0_,@function
        .size           _ZN6thrust24THRUST_300001_SM_1000_NS8cuda_cub4core6detail13_kernel_agentINS1_8__reduce11ReduceAgentIPN4cuda3std3__45tupleIJilEEESC_SB_lNS1_9__extrema9arg_max_fIil11CompareCandEEEEJSC_SC_iSG_EEEvDpT0_,(.L_x_1120 - _ZN6thrust24THRUST_300001_SM_1000_NS8cuda_cub4core6detail13_kernel_agentINS1_8__reduce11ReduceAgentIPN4cuda3std3__45tupleIJilEEESC_SB_lNS1_9__extrema9arg_max_fIil11CompareCandEEEEJSC_SC_iSG_EEEvDpT0_)
        .other          _ZN6thrust24THRUST_300001_SM_1000_NS8cuda_cub4core6detail13_kernel_agentINS1_8__reduce11ReduceAgentIPN4cuda3std3__45tupleIJilEEESC_SB_lNS1_9__extrema9arg_max_fIil11CompareCandEEEEJSC_SC_iSG_EEEvDpT0_,@"STO_CUDA_ENTRY STV_DEFAULT"
_ZN6thrust24THRUST_300001_SM_1000_NS8cuda_cub4core6detail13_kernel_agentINS1_8__reduce11ReduceAgentIPN4cuda3std3__45tupleIJilEEESC_SB_lNS1_9__extrema9arg_max_fIil11CompareCandEEEEJSC_SC_iSG_EEEvDpT0_:
.text._ZN6thrust24THRUST_300001_SM_1000_NS8cuda_cub4core6detail13_kernel_agentINS1_8__reduce11ReduceAgentIPN4cuda3std3__45tupleIJilEEESC_SB_lNS1_9__extrema9arg_max_fIil11CompareCandEEEEJSC_SC_iSG_EEEvDpT0_:
[----:B------:R-:W-:Y:S01]  /*0000*/  LDC R1, c[0x0][0x37c] ;  /* 0x0000df00ff017b82 */ /* 0x000fe20000000800 */
[----:B------:R-:W0:Y:S02]  /*0010*/  LDCU UR6, c[0x0][0x390] ;  /* 0x00007200ff0677ac */ /* 0x000e240008000800 */
[----:B0-----:R-:W-:-:S13]  /*0020*/  ISETP.NE.AND P0, PT, RZ, UR6, PT ;  /* 0x00000006ff007c0c */ /* 0x001fda000bf05270 */
[----:B------:R-:W-:Y:S05]  /*0030*/  @!P0 EXIT ;  /* 0x000000000000894d */ /* 0x000fea0003800000 */
[----:B------:R-:W-:Y:S01]  /*0040*/  UISETP.GT.AND UP0, UPT, UR6, 0x4ff, UPT ;  /* 0x000004ff0600788c */ /* 0x000fe2000bf04270 */
[----:B------:R-:W-:Y:S01]  /*0050*/  BSSY.RECONVERGENT B0, `(.L_x_415) ;  /* 0x0000645000007945 */ /* 0x000fe20003800200 */
[----:B------:R-:W0:Y:S07]  /*0060*/  LDCU.64 UR8, c[0x0][0x358] ;  /* 0x00006b00ff0877ac */ /* 0x000e2e0008000a00 */
[----:B------:R-:W-:Y:S05]  /*0070*/  BRA.U UP0, `(.L_x_416) ;  /* 0x0000003900987547 */ /* 0x000fea000b800000 */
[----:B------:R-:W1:Y:S01]  /*0080*/  S2R R0, SR_TID.X ;  /* 0x0000000000007919 */ /* 0x000e620000002100 */
[----:B------:R-:W2:Y:S01]  /*0090*/  LDCU UR4, c[0x0][0x390] ;  /* 0x00007200ff0477ac */ /* 0x000ea20008000800 */
[----:B------:R-:W-:Y:S01]  /*00a0*/  BSSY.RECONVERGENT B1, `(.L_x_417) ;  /* 0x000000b000017945 */ /* 0x000fe20003800200 */
[----:B------:R-:W-:Y:S01]  /*00b0*/  IMAD.MOV.U32 R13, RZ, RZ, RZ ;  /* 0x000000ffff0d7224 */ /* 0x000fe200078e00ff */
[----:B------:R-:W-:Y:S02]  /*00c0*/  CS2R R10, SRZ ;  /* 0x00000000000a7805 */ /* 0x000fe4000001ff00 */
[----:B-1----:R-:W-:Y:S01]  /*00d0*/  ISETP.GE.AND P0, PT, R0, UR6, PT ;  /* 0x0000000600007c0c */ /* 0x002fe2000bf06270 */
[----:B------:R-:W-:-:S12]  /*00e0*/  IMAD.MOV.U32 R9, RZ, RZ, R0 ;  /* 0x000000ffff097224 */ /* 0x000fd800078e0000 */
[----:B--2---:R-:W-:Y:S05]  /*00f0*/  @P0 BRA `(.L_x_418) ;  /* 0x0000000000140947 */ /* 0x004fea0003800000 */
[----:B------:R-:W1:Y:S02]  /*0100*/  LDC.64 R2, c[0x0][0x380] ;  /* 0x0000e000ff027b82 */ /* 0x000e640000000a00 */
[----:B-1----:R-:W-:-:S05]  /*0110*/  IMAD.WIDE.U32 R2, R0, 0x10, R2 ;  /* 0x0000001000027825 */ /* 0x002fca00078e0002 */
[----:B0-----:R1:W5:Y:S04]  /*0120*/  LDG.E.CONSTANT R13, desc[UR8][R2.64] ;  /* 0x00000008020d7981 */ /* 0x001368000c1e9900 */
[----:B------:R1:W5:Y:S01]  /*0130*/  LDG.E.64.CONSTANT R10, desc[UR8][R2.64+0x8] ;  /* 0x00000808020a7981 */ /* 0x000362000c1e9b00 */
[----:B------:R-:W-:-:S07]  /*0140*/  VIADD R9, R0, 0x100 ;  /* 0x0000010000097836 */ /* 0x000fce0000000000 */
.L_x_418:
[----:B0-----:R-:W-:Y:S05]  /*0150*/  BSYNC.RECONVERGENT B1 ;  /* 0x0000000000017941 */ /* 0x001fea0003800200 */
.L_x_417:
[----:B------:R-:W-:Y:S01]  /*0160*/  ISETP.GE.AND P0, PT, R9, UR6, PT ;  /* 0x0000000609007c0c */ /* 0x000fe2000bf06270 */
[----:B------:R-:W-:-:S12]  /*0170*/  BSSY.RECONVERGENT B1, `(.L_x_419) ;  /* 0x000009c000017945 */ /* 0x000fd80003800200 */
[----:B------:R-:W-:Y:S05]  /*0180*/  @P0 BRA `(.L_x_420) ;  /* 0x0000000800680947 */ /* 0x000fea0003800000 */
[----:B------:R-:W-:Y:S01]  /*0190*/  LOP3.LUT R8, RZ, R9, RZ, 0x33, !PT ;  /* 0x00000009ff087212 */ /* 0x000fe200078e33ff */
[----:B------:R-:W-:Y:S04]  /*01a0*/  BSSY.RECONVERGENT B2, `(.L_x_421) ;  /* 0x0000030000027945 */ /* 0x000fe80003800200 */
[----:B------:R-:W-:-:S05]  /*01b0*/  VIADD R8, R8, UR6 ;  /* 0x0000000608087c36 */ /* 0x000fca0008000000 */
[----:B-1----:R-:W-:-:S04]  /*01c0*/  LOP3.LUT R2, R8, 0x300, RZ, 0xc0, !PT ;  /* 0x0000030008027812 */ /* 0x002fc800078ec0ff */
[----:B------:R-:W-:-:S13]  /*01d0*/  ISETP.NE.AND P0, PT, R2, 0x300, PT ;  /* 0x000003000200780c */ /* 0x000fda0003f05270 */
[----:B------:R-:W-:Y:S05]  /*01e0*/  @!P0 BRA `(.L_x_422) ;  /* 0x0000000000ac8947 */ /* 0x000fea0003800000 */
[----:B------:R-:W0:Y:S01]  /*01f0*/  LDC.64 R4, c[0x0][0x380] ;  /* 0x0000e000ff047b82 */ /* 0x000e220000000a00 */
[----:B------:R-:W-:-:S04]  /*0200*/  LEA.HI R6, R8, 0x1, RZ, 0x18 ;  /* 0x0000000108067811 */ /* 0x000fc800078fc0ff */
[----:B------:R-:W-:-:S03]  /*0210*/  LOP3.LUT R6, R6, 0x3, RZ, 0xc0, !PT ;  /* 0x0000000306067812 */ /* 0x000fc600078ec0ff */
[----:B------:R-:W1:Y:S02]  /*0220*/  LDC.64 R2, c[0x0][0x398] ;  /* 0x0000e600ff027b82 */ /* 0x000e640000000a00 */
[----:B------:R-:W-:Y:S02]  /*0230*/  IMAD.MOV R12, RZ, RZ, -R6 ;  /* 0x000000ffff0c7224 */ /* 0x000fe400078e0a06 */
[----:B0-----:R-:W-:-:S04]  /*0240*/  IMAD.WIDE.U32 R4, R9, 0x10, R4 ;  /* 0x0000001009047825 */ /* 0x001fc800078e0004 */
[----:B------:R-:W-:-:S07]  /*0250*/  IMAD.MOV.U32 R18, RZ, RZ, R4 ;  /* 0x000000ffff127224 */ /* 0x000fce00078e0004 */
.L_x_425:
[----:B------:R-:W-:-:S05]  /*0260*/  IMAD.MOV.U32 R4, RZ, RZ, R18 ;  /* 0x000000ffff047224 */ /* 0x000fca00078e0012 */
[----:B------:R-:W2:Y:S01]  /*0270*/  LDG.E.CONSTANT R20, desc[UR8][R4.64] ;  /* 0x0000000804147981 */ /* 0x000ea2000c1e9900 */
[----:B-1---5:R-:W-:-:S03]  /*0280*/  IMAD.WIDE R14, R13, 0x10, R2 ;  /* 0x000000100d0e7825 */ /* 0x022fc600078e0202 */
[----:B------:R-:W3:Y:S04]  /*0290*/  LDG.E.64.CONSTANT R6, desc[UR8][R4.64+0x8] ;  /* 0x0000080804067981 */ /* 0x000ee8000c1e9b00 */
[----:B------:R-:W4:Y:S01]  /*02a0*/  LDG.E R14, desc[UR8][R14.64+0xc] ;  /* 0x00000c080e0e7981 */ /* 0x000f22000c1e1900 */
[----:B--2---:R-:W-:-:S06]  /*02b0*/  IMAD.WIDE R16, R20, 0x10, R2 ;  /* 0x0000001014107825 */ /* 0x004fcc00078e0202 */
[----:B------:R-:W4:Y:S01]  /*02c0*/  LDG.E R17, desc[UR8][R16.64+0xc] ;  /* 0x00000c0810117981 */ /* 0x000f22000c1e1900 */
[----:B------:R-:W-:Y:S01]  /*02d0*/  VIADD R12, R12, 0x1 ;  /* 0x000000010c0c7836 */ /* 0x000fe20000000000 */
[----:B------:R-:W-:Y:S01]  /*02e0*/  BSSY.RECONVERGENT B3, `(.L_x_423) ;  /* 0x0000018000037945 */ /* 0x000fe20003800200 */
[----:B------:R-:W-:Y:S01]  /*02f0*/  IMAD.MOV.U32 R23, RZ, RZ, R11 ;  /* 0x000000ffff177224 */ /* 0x000fe200078e000b */
[----:B------:R-:W-:Y:S01]  /*0300*/  IADD3 R18, P3, PT, R4, 0x1000, RZ ;  /* 0x0000100004127810 */ /* 0x000fe20007f7e0ff */
[----:B------:R-:W-:Y:S01]  /*0310*/  IMAD.MOV.U32 R21, RZ, RZ, R10 ;  /* 0x000000ffff157224 */ /* 0x000fe200078e000a */
[----:B------:R-:W-:Y:S01]  /*0320*/  ISETP.NE.AND P2, PT, R12, RZ, PT ;  /* 0x000000ff0c00720c */ /* 0x000fe20003f45270 */
[----:B------:R-:W-:Y:S02]  /*0330*/  IMAD.MOV.U32 R19, RZ, RZ, R13 ;  /* 0x000000ffff137224 */ /* 0x000fe400078e000d */
[----:B------:R-:W-:Y:S02]  /*0340*/  IMAD.MOV.U32 R13, RZ, RZ, R20 ;  /* 0x000000ffff0d7224 */ /* 0x000fe400078e0014 */
[----:B---3--:R-:W-:-:S02]  /*0350*/  IMAD.MOV.U32 R10, RZ, RZ, R6 ;  /* 0x000000ffff0a7224 */ /* 0x008fc400078e0006 */
[----:B------:R-:W-:Y:S01]  /*0360*/  IMAD.MOV.U32 R11, RZ, RZ, R7 ;  /* 0x000000ffff0b7224 */ /* 0x000fe200078e0007 */
[----:B----4-:R-:W-:-:S13]  /*0370*/  FSETP.GEU.AND P0, PT, R14, R17, PT ;  /* 0x000000110e00720b */ /* 0x010fda0003f0e000 */
[----:B------:R-:W-:Y:S05]  /*0380*/  @!P0 BRA `(.L_x_424) ;  /* 0x0000000000348947 */ /* 0x000fea0003800000 */
[----:B------:R-:W-:Y:S01]  /*0390*/  FSETP.GEU.AND P4, PT, R17, R14, PT ;  /* 0x0000000e1100720b */ /* 0x000fe20003f8e000 */
[----:B------:R-:W-:Y:S02]  /*03a0*/  IMAD.MOV.U32 R13, RZ, RZ, R19 ;  /* 0x000000ffff0d7224 */ /* 0x000fe400078e0013 */
[----:B------:R-:W-:Y:S02]  /*03b0*/  IMAD.MOV.U32 R10, RZ, RZ, R21 ;  /* 0x000000ffff0a7224 */ /* 0x000fe400078e0015 */
[----:B------:R-:W-:-:S08]  /*03c0*/  IMAD.MOV.U32 R11, RZ, RZ, R23 ;  /* 0x000000ffff0b7224 */ /* 0x000fd000078e0017 */
[CC--:B------:R-:W-:Y:S02]  /*03d0*/  @P4 ISETP.LT.U32.AND P1, PT, R21.reuse, R6.reuse, PT ;  /* 0x000000061500420c */ /* 0x0c0fe40003f21070 */
[-C--:B------:R-:W-:Y:S02]  /*03e0*/  @P4 ISETP.GE.U32.AND P0, PT, R21, R6.reuse, PT ;  /* 0x000000061500420c */ /* 0x080fe40003f06070 */
[CC--:B------:R-:W-:Y:S02]  /*03f0*/  @P4 ISETP.LT.AND.EX P1, PT, R23.reuse, R7.reuse, PT, P1 ;  /* 0x000000071700420c */ /* 0x0c0fe40003f21310 */
[-C--:B------:R-:W-:Y:S02]  /*0400*/  @P4 ISETP.GE.AND.EX P0, PT, R23, R7.reuse, PT, P0 ;  /* 0x000000071700420c */ /* 0x080fe40003f06300 */
[----:B------:R-:W-:Y:S02]  /*0410*/  @P4 SEL R6, R21, R6, P1 ;  /* 0x0000000615064207 */ /* 0x000fe40000800000 */
[----:B------:R-:W-:-:S02]  /*0420*/  @P4 SEL R7, R23, R7, P1 ;  /* 0x0000000717074207 */ /* 0x000fc40000800000 */
[----:B------:R-:W-:Y:S01]  /*0430*/  @P4 SEL R13, R19, R20, !P0 ;  /* 0x00000014130d4207 */ /* 0x000fe20004000000 */
[----:B------:R-:W-:Y:S02]  /*0440*/  @P4 IMAD.MOV.U32 R10, RZ, RZ, R6 ;  /* 0x000000ffff0a4224 */ /* 0x000fe400078e0006 */
[----:B------:R-:W-:-:S07]  /*0450*/  @P4 IMAD.MOV.U32 R11, RZ, RZ, R7 ;  /* 0x000000ffff0b4224 */ /* 0x000fce00078e0007 */
.L_x_424:
[----:B------:R-:W-:Y:S05]  /*0460*/  BSYNC.RECONVERGENT B3 ;  /* 0x0000000000037941 */ /* 0x000fea0003800200 */
.L_x_423:
[----:B------:R-:W-:Y:S02]  /*0470*/  IMAD.X R5, RZ, RZ, R5, P3 ;  /* 0x000000ffff057224 */ /* 0x000fe400018e0605 */
[----:B------:R-:W-:Y:S01]  /*0480*/  VIADD R9, R9, 0x100 ;  /* 0x0000010009097836 */ /* 0x000fe20000000000 */
[----:B------:R-:W-:Y:S06]  /*0490*/  @P2 BRA `(.L_x_425) ;  /* 0xfffffffc00702947 */ /* 0x000fec000383ffff */
.L_x_422:
[----:B------:R-:W-:Y:S05]  /*04a0*/  BSYNC.RECONVERGENT B2 ;  /* 0x0000000000027941 */ /* 0x000fea0003800200 */
.L_x_421:
[----:B------:R-:W0:Y:S01]  /*04b0*/  LDC.64 R6, c[0x0][0x398] ;  /* 0x0000e600ff067b82 */ /* 0x000e220000000a00 */
[----:B------:R-:W-:-:S07]  /*04c0*/  ISETP.GE.U32.AND P0, PT, R8, 0x300, PT ;  /* 0x000003000800780c */ /* 0x000fce0003f06070 */
[----:B------:R-:W2:Y:S06]  /*04d0*/  LDC.64 R4, c[0x0][0x380] ;  /* 0x0000e000ff047b82 */ /* 0x000eac0000000a00 */
[----:B------:R-:W-:Y:S05]  /*04e0*/  @!P0 BRA `(.L_x_420) ;  /* 0x0000000400908947 */ /* 0x000fea0003800000 */
.L_x_434:
[----:B--2---:R-:W-:-:S05]  /*04f0*/  IMAD.WIDE R2, R9, 0x10, R4 ;  /* 0x0000001009027825 */ /* 0x004fca00078e0204 */
[----:B------:R-:W2:Y:S01]  /*0500*/  LDG.E.CONSTANT R8, desc[UR8][R2.64] ;  /* 0x0000000802087981 */ /* 0x000ea2000c1e9900 */
[----:B0----5:R-:W-:-:S03]  /*0510*/  IMAD.WIDE R18, R13, 0x10, R6 ;  /* 0x000000100d127825 */ /* 0x021fc600078e0206 */
[----:B------:R-:W3:Y:S04]  /*0520*/  LDG.E.64.CONSTANT R16, desc[UR8][R2.64+0x8] ;  /* 0x0000080802107981 */ /* 0x000ee8000c1e9b00 */
[----:B------:R-:W4:Y:S04]  /*0530*/  LDG.E R18, desc[UR8][R18.64+0xc] ;  /* 0x00000c0812127981 */ /* 0x000f28000c1e1900 */
[----:B------:R-:W4:Y:S01]  /*0540*/  LDG.E.CONSTANT R15, desc[UR8][R2.64+0x1000] ;  /* 0x00100008020f7981 */ /* 0x000f22000c1e9900 */
[----:B--2---:R-:W-:-:S06]  /*0550*/  IMAD.WIDE R20, R8, 0x10, R6 ;  /* 0x0000001008147825 */ /* 0x004fcc00078e0206 */
[----:B------:R-:W2:Y:S01]  /*0560*/  LDG.E R21, desc[UR8][R20.64+0xc] ;  /* 0x00000c0814157981 */ /* 0x000ea2000c1e1900 */
[----:B------:R-:W-:Y:S01]  /*0570*/  BSSY.RECONVERGENT B2, `(.L_x_426) ;  /* 0x0000012000027945 */ /* 0x000fe20003800200 */
[----:B------:R-:W-:Y:S02]  /*0580*/  IMAD.MOV.U32 R14, RZ, RZ, R8 ;  /* 0x000000ffff0e7224 */ /* 0x000fe400078e0008 */
[----:B---3--:R-:W-:Y:S02]  /*0590*/  IMAD.MOV.U32 R23, RZ, RZ, R16 ;  /* 0x000000ffff177224 */ /* 0x008fe400078e0010 */
[----:B----4-:R-:W-:-:S04]  /*05a0*/  IMAD.WIDE R24, R15, 0x10, R6 ;  /* 0x000000100f187825 */ /* 0x010fc800078e0206 */
[----:B------:R-:W-:Y:S01]  /*05b0*/  IMAD.MOV.U32 R27, RZ, RZ, R17 ;  /* 0x000000ffff1b7224 */ /* 0x000fe200078e0011 */
[----:B--2---:R-:W-:-:S13]  /*05c0*/  FSETP.GEU.AND P0, PT, R18, R21, PT ;  /* 0x000000151200720b */ /* 0x004fda0003f0e000 */
[----:B------:R-:W-:Y:S05]  /*05d0*/  @!P0 BRA `(.L_x_427) ;  /* 0x00000000002c8947 */ /* 0x000fea0003800000 */
[----:B------:R-:W-:Y:S01]  /*05e0*/  FSETP.GEU.AND P2, PT, R21, R18, PT ;  /* 0x000000121500720b */ /* 0x000fe20003f4e000 */
[----:B------:R-:W-:Y:S02]  /*05f0*/  IMAD.MOV.U32 R23, RZ, RZ, R10 ;  /* 0x000000ffff177224 */ /* 0x000fe400078e000a */
[----:B------:R-:W-:Y:S02]  /*0600*/  IMAD.MOV.U32 R27, RZ, RZ, R11 ;  /* 0x000000ffff1b7224 */ /* 0x000fe400078e000b */
[----:B------:R-:W-:-:S08]  /*0610*/  IMAD.MOV.U32 R14, RZ, RZ, R13 ;  /* 0x000000ffff0e7224 */ /* 0x000fd000078e000d */
[CC--:B------:R-:W-:Y:S02]  /*0620*/  @P2 ISETP.GE.U32.AND P0, PT, R10.reuse, R16.reuse, PT ;  /* 0x000000100a00220c */ /* 0x0c0fe40003f06070 */
[C---:B------:R-:W-:Y:S02]  /*0630*/  @P2 ISETP.LT.U32.AND P1, PT, R10.reuse, R16, PT ;  /* 0x000000100a00220c */ /* 0x040fe40003f21070 */
[CC--:B------:R-:W-:Y:S02]  /*0640*/  @P2 ISETP.GE.AND.EX P0, PT, R11.reuse, R17.reuse, PT, P0 ;  /* 0x000000110b00220c */ /* 0x0c0fe40003f06300 */
[----:B------:R-:W-:Y:S02]  /*0650*/  @P2 ISETP.LT.AND.EX P1, PT, R11, R17, PT, P1 ;  /* 0x000000110b00220c */ /* 0x000fe40003f21310 */
[----:B------:R-:W-:Y:S02]  /*0660*/  @P2 SEL R14, R13, R8, !P0 ;  /* 0x000000080d0e2207 */ /* 0x000fe40004000000 */
[----:B------:R-:W-:-:S02]  /*0670*/  @P2 SEL R23, R10, R16, P1 ;  /* 0x000000100a172207 */ /* 0x000fc40000800000 */
[----:B------:R-:W-:-:S07]  /*0680*/  @P2 SEL R27, R11, R17, P1 ;  /* 0x000000110b1b2207 */ /* 0x000fce0000800000 */
.L_x_427:
[----:B------:R-:W-:Y:S05]  /*0690*/  BSYNC.RECONVERGENT B2 ;  /* 0x0000000000027941 */ /* 0x000fea0003800200 */
.L_x_426:
[----:B------:R-:W-:Y:S01]  /*06a0*/  IMAD.WIDE R28, R14, 0x10, R6 ;  /* 0x000000100e1c7825 */ /* 0x000fe200078e0206 */
[----:B------:R-:W2:Y:S04]  /*06b0*/  LDG.E R25, desc[UR8][R24.64+0xc] ;  /* 0x00000c0818197981 */ /* 0x000ea8000c1e1900 */
[----:B------:R-:W3:Y:S04]  /*06c0*/  LDG.E.64.CONSTANT R10, desc[UR8][R2.64+0x1008] ;  /* 0x00100808020a7981 */ /* 0x000ee8000c1e9b00 */
[----:B------:R-:W2:Y:S04]  /*06d0*/  LDG.E R28, desc[UR8][R28.64+0xc] ;  /* 0x00000c081c1c7981 */ /* 0x000ea8000c1e1900 */
[----:B------:R-:W4:Y:S01]  /*06e0*/  LDG.E.CONSTANT R17, desc[UR8][R2.64+0x2000] ;  /* 0x0020000802117981 */ /* 0x000f22000c1e9900 */
[----:B------:R-:W-:Y:S01]  /*06f0*/  BSSY.RECONVERGENT B2, `(.L_x_428) ;  /* 0x0000012000027945 */ /* 0x000fe20003800200 */
[----:B------:R-:W-:Y:S01]  /*0700*/  IMAD.MOV.U32 R8, RZ, RZ, R15 ;  /* 0x000000ffff087224 */ /* 0x000fe200078e000f */
[----:B--2---:R-:W-:Y:S01]  /*0710*/  FSETP.GEU.AND P0, PT, R28, R25, PT ;  /* 0x000000191c00720b */ /* 0x004fe20003f0e000 */
[----:B---3--:R-:W-:-:S02]  /*0720*/  IMAD.MOV.U32 R19, RZ, RZ, R10 ;  /* 0x000000ffff137224 */ /* 0x008fc400078e000a */
[----:B------:R-:W-:Y:S02]  /*0730*/  IMAD.MOV.U32 R21, RZ, RZ, R11 ;  /* 0x000000ffff157224 */ /* 0x000fe400078e000b */
[----:B----4-:R-:W-:-:S08]  /*0740*/  IMAD.WIDE R12, R17, 0x10, R6 ;  /* 0x00000010110c7825 */ /* 0x010fd000078e0206 */
[----:B------:R-:W-:Y:S05]  /*0750*/  @!P0 BRA `(.L_x_429) ;  /* 0x00000000002c8947 */ /* 0x000fea0003800000 */
[----:B------:R-:W-:Y:S01]  /*0760*/  FSETP.GEU.AND P2, PT, R25, R28, PT ;  /* 0x0000001c1900720b */ /* 0x000fe20003f4e000 */
[----:B------:R-:W-:Y:S02]  /*0770*/  IMAD.MOV.U32 R19, RZ, RZ, R23 ;  /* 0x000000ffff137224 */ /* 0x000fe400078e0017 */
[----:B------:R-:W-:Y:S02]  /*0780*/  IMAD.MOV.U32 R21, RZ, RZ, R27 ;  /* 0x000000ffff157224 */ /* 0x000fe400078e001b */
[----:B------:R-:W-:-:S08]  /*0790*/  IMAD.MOV.U32 R8, RZ, RZ, R14 ;  /* 0x000000ffff087224 */ /* 0x000fd000078e000e */
[CC--:B------:R-:W-:Y:S02]  /*07a0*/  @P2 ISETP.GE.U32.AND P0, PT, R23.reuse, R10.reuse, PT ;  /* 0x0000000a1700220c */ /* 0x0c0fe40003f06070 */
[-C--:B------:R-:W-:Y:S02]  /*07b0*/  @P2 ISETP.LT.U32.AND P1, PT, R23, R10.reuse, PT ;  /* 0x0000000a1700220c */ /* 0x080fe40003f21070 */
[CC--:B------:R-:W-:Y:S02]  /*07c0*/  @P2 ISETP.GE.AND.EX P0, PT, R27.reuse, R11.reuse, PT, P0 ;  /* 0x0000000b1b00220c */ /* 0x0c0fe40003f06300 */
[----:B------:R-:W-:Y:S02]  /*07d0*/  @P2 ISETP.LT.AND.EX P1, PT, R27, R11, PT, P1 ;  /* 0x0000000b1b00220c */ /* 0x000fe40003f21310 */
[----:B------:R-:W-:Y:S02]  /*07e0*/  @P2 SEL R8, R14, R15, !P0 ;  /* 0x0000000f0e082207 */ /* 0x000fe40004000000 */
[----:B------:R-:W-:-:S02]  /*07f0*/  @P2 SEL R19, R23, R10, P1 ;  /* 0x0000000a17132207 */ /* 0x000fc40000800000 */
[----:B------:R-:W-:-:S07]  /*0800*/  @P2 SEL R21, R27, R11, P1 ;  /* 0x0000000b1b152207 */ /* 0x000fce0000800000 */
.L_x_429:
[----:B------:R-:W-:Y:S05]  /*0810*/  BSYNC.RECONVERGENT B2 ;  /* 0x0000000000027941 */ /* 0x000fea0003800200 */
.L_x_428:
        /* <DEDUP_REMOVED lines=23> */
.L_x_431:
[----:B------:R-:W-:Y:S05]  /*0990*/  BSYNC.RECONVERGENT B2 ;  /* 0x0000000000027941 */ /* 0x000fea0003800200 */
.L_x_430:
[----:B------:R-:W-:Y:S01]  /*09a0*/  IMAD.WIDE R20, R25, 0x10, R6 ;  /* 0x0000001019147825 */ /* 0x000fe200078e0206 */
[----:B------:R-:W2:Y:S04]  /*09b0*/  LDG.E R15, desc[UR8][R14.64+0xc] ;  /* 0x00000c080e0f7981 */ /* 0x000ea8000c1e1900 */
[----:B------:R0:W5:Y:S04]  /*09c0*/  LDG.E.64.CONSTANT R10, desc[UR8][R2.64+0x3008] ;  /* 0x00300808020a7981 */ /* 0x000168000c1e9b00 */
[----:B------:R-:W2:Y:S01]  /*09d0*/  LDG.E R20, desc[UR8][R20.64+0xc] ;  /* 0x00000c0814147981 */ /* 0x000ea2000c1e1900 */
[----:B------:R-:W-:Y:S01]  /*09e0*/  BSSY.RECONVERGENT B2, `(.L_x_432) ;  /* 0x0000011000027945 */ /* 0x000fe20003800200 */
[----:B------:R-:W-:Y:S01]  /*09f0*/  IMAD.MOV.U32 R13, RZ, RZ, R18 ;  /* 0x000000ffff0d7224 */ /* 0x000fe200078e0012 */
[----:B--2---:R-:W-:-:S13]  /*0a00*/  FSETP.GEU.AND P0, PT, R20, R15, PT ;  /* 0x0000000f1400720b */ /* 0x004fda0003f0e000 */
[----:B0-----:R-:W-:Y:S05]  /*0a10*/  @!P0 BRA `(.L_x_433) ;  /* 0x0000000000348947 */ /* 0x001fea0003800000 */
[----:B------:R-:W-:Y:S01]  /*0a20*/  FSETP.GEU.AND P2, PT, R15, R20, PT ;  /* 0x000000140f00720b */ /* 0x000fe20003f4e000 */
[----:B------:R-:W-:-:S12]  /*0a30*/  IMAD.MOV.U32 R13, RZ, RZ, R25 ;  /* 0x000000ffff0d7224 */ /* 0x000fd800078e0019 */
[CC--:B-----5:R-:W-:Y:S02]  /*0a40*/  @P2 ISETP.LT.U32.AND P1, PT, R16.reuse, R10.reuse, PT ;  /* 0x0000000a1000220c */ /* 0x0e0fe40003f21070 */
[CC--:B------:R-:W-:Y:S02]  /*0a50*/  @P2 ISETP.GE.U32.AND P0, PT, R16.reuse, R10.reuse, PT ;  /* 0x0000000a1000220c */ /* 0x0c0fe40003f06070 */
[CC--:B------:R-:W-:Y:S02]  /*0a60*/  @P2 ISETP.LT.AND.EX P1, PT, R23.reuse, R11.reuse, PT, P1 ;  /* 0x0000000b1700220c */ /* 0x0c0fe40003f21310 */
[CC--:B------:R-:W-:Y:S02]  /*0a70*/  @P2 ISETP.GE.AND.EX P0, PT, R23.reuse, R11.reuse, PT, P0 ;  /* 0x0000000b1700220c */ /* 0x0c0fe40003f06300 */
[----:B------:R-:W-:Y:S01]  /*0a80*/  @P2 SEL R2, R16, R10, P1 ;  /* 0x0000000a10022207 */ /* 0x000fe20000800000 */
[----:B------:R-:W-:Y:S01]  /*0a90*/  IMAD.MOV.U32 R10, RZ, RZ, R16 ;  /* 0x000000ffff0a7224 */ /* 0x000fe200078e0010 */
[----:B------:R-:W-:Y:S01]  /*0aa0*/  @P2 SEL R3, R23, R11, P1 ;  /* 0x0000000b17032207 */ /* 0x000fe20000800000 */
[----:B------:R-:W-:Y:S01]  /*0ab0*/  IMAD.MOV.U32 R11, RZ, RZ, R23 ;  /* 0x000000ffff0b7224 */ /* 0x000fe200078e0017 */
[----:B------:R-:W-:Y:S01]  /*0ac0*/  @P2 SEL R13, R25, R18, !P0 ;  /* 0x00000012190d2207 */ /* 0x000fe20004000000 */
[----:B------:R-:W-:-:S02]  /*0ad0*/  @P2 IMAD.MOV.U32 R10, RZ, RZ, R2 ;  /* 0x000000ffff0a2224 */ /* 0x000fc400078e0002 */
[----:B------:R-:W-:-:S07]  /*0ae0*/  @P2 IMAD.MOV.U32 R11, RZ, RZ, R3 ;  /* 0x000000ffff0b2224 */ /* 0x000fce00078e0003 */
.L_x_433:
[----:B------:R-:W-:Y:S05]  /*0af0*/  BSYNC.RECONVERGENT B2 ;  /* 0x0000000000027941 */ /* 0x000fea0003800200 */
.L_x_432:
[----:B------:R-:W-:-:S05]  /*0b00*/  VIADD R9, R9, 0x400 ;  /* 0x0000040009097836 */ /* 0x000fca0000000000 */
[----:B------:R-:W-:-:S13]  /*0b10*/  ISETP.GE.AND P0, PT, R9, UR4, PT ;  /* 0x0000000409007c0c */ /* 0x000fda000bf06270 */
[----:B------:R-:W-:Y:S05]  /*0b20*/  @!P0 BRA `(.L_x_434) ;  /* 0xfffffff800708947 */ /* 0x000fea000383ffff */
.L_x_420:
[----:B------:R-:W-:Y:S05]  /*0b30*/  BSYNC.RECONVERGENT B1 ;  /* 0x0000000000017941 */ /* 0x000fea0003800200 */
.L_x_419:
[----:B------:R-:W3:Y:S02]  /*0b40*/  LDCU UR6, c[0x0][0x390] ;  /* 0x00007200ff0677ac */ /* 0x000ee40008000800 */
[----:B---3--:R-:W-:-:S09]  /*0b50*/  UISETP.GE.AND UP0, UPT, UR6, 0x100, UPT ;  /* 0x000001000600788c */ /* 0x008fd2000bf06270 */
[----:B------:R-:W-:Y:S05]  /*0b60*/  BRA.U !UP0, `(.L_x_435) ;  /* 0x0000001508647547 */ /* 0x000fea000b800000 */
[----:B------:R-:W3:Y:S01]  /*0b70*/  S2R R14, SR_LANEID ;  /* 0x00000000000e7919 */ /* 0x000ee20000000000 */
[----:B------:R-:W-:Y:S01]  /*0b80*/  BSSY.RECONVERGENT B1, `(.L_x_436) ;  /* 0x0000020000017945 */ /* 0x000fe20003800200 */
[----:B-----5:R-:W-:Y:S01]  /*0b90*/  IMAD.MOV.U32 R8, RZ, RZ, R10 ;  /* 0x000000ffff087224 */ /* 0x020fe200078e000a */
[----:B0-----:R0:W4:Y:S01]  /*0ba0*/  SHFL.DOWN PT, R6, R13, 0x1, 0x1f ;  /* 0x08201f000d067f89 */ /* 0x00112200000e0000 */
[----:B------:R-:W-:Y:S02]  /*0bb0*/  IMAD.MOV.U32 R12, RZ, RZ, R11 ;  /* 0x000000ffff0c7224 */ /* 0x000fe400078e000b */
[----:B------:R-:W-:Y:S01]  /*0bc0*/  IMAD.MOV.U32 R7, RZ, RZ, R13 ;  /* 0x000000ffff077224 */ /* 0x000fe200078e000d */
[----:B------:R0:W0:Y:S04]  /*0bd0*/  SHFL.DOWN PT, R9, R10, 0x1, 0x1f ;  /* 0x08201f000a097f89 */ /* 0x00002800000e0000 */
[----:B------:R0:W0:Y:S01]  /*0be0*/  SHFL.DOWN PT, R15, R11, 0x1, 0x1f ;  /* 0x08201f000b0f7f89 */ /* 0x00002200000e0000 */
[----:B---3--:R-:W-:-:S02]  /*0bf0*/  ISETP.GT.AND P0, PT, R14, 0x1e, PT ;  /* 0x0000001e0e00780c */ /* 0x008fc40003f04270 */
[C---:B------:R-:W-:Y:S02]  /*0c00*/  ISETP.GT.AND P1, PT, R14.reuse, 0x1d, PT ;  /* 0x0000001d0e00780c */ /* 0x040fe40003f24270 */
[----:B------:R-:W-:-:S09]  /*0c10*/  ISETP.GT.AND P3, PT, R14, 0x1b, PT ;  /* 0x0000001b0e00780c */ /* 0x000fd20003f64270 */
[----:B0---4-:R-:W-:Y:S05]  /*0c20*/  @P0 BRA `(.L_x_437) ;  /* 0x0000000000540947 */ /* 0x011fea0003800000 */
[----:B--2---:R-:W1:Y:S02]  /*0c30*/  LDC.64 R4, c[0x0][0x398] ;  /* 0x0000e600ff047b82 */ /* 0x004e640000000a00 */
[----:B-1----:R-:W-:-:S04]  /*0c40*/  IMAD.WIDE R2, R13, 0x10, R4 ;  /* 0x000000100d027825 */ /* 0x002fc800078e0204 */
[----:B------:R-:W-:Y:S02]  /*0c50*/  IMAD.WIDE R4, R6, 0x10, R4 ;  /* 0x0000001006047825 */ /* 0x000fe400078e0204 */
[----:B------:R-:W2:Y:S04]  /*0c60*/  LDG.E R2, desc[UR8][R2.64+0xc] ;  /* 0x00000c0802027981 */ /* 0x000ea8000c1e1900 */
[----:B------:R-:W2:Y:S01]  /*0c70*/  LDG.E R5, desc[UR8][R4.64+0xc] ;  /* 0x00000c0804057981 */ /* 0x000ea2000c1e1900 */
[----:B------:R-:W-:Y:S02]  /*0c80*/  IMAD.MOV.U32 R8, RZ, RZ, R9 ;  /* 0x000000ffff087224 */ /* 0x000fe400078e0009 */
[----:B------:R-:W-:Y:S02]  /*0c90*/  IMAD.MOV.U32 R12, RZ, RZ, R15 ;  /* 0x000000ffff0c7224 */ /* 0x000fe400078e000f */
        /* <DEDUP_REMOVED lines=14> */
.L_x_437:
[----:B------:R-:W-:Y:S05]  /*0d80*/  BSYNC.RECONVERGENT B1 ;  /* 0x0000000000017941 */ /* 0x000fea0003800200 */
.L_x_436:
[----:B------:R0:W3:Y:S01]  /*0d90*/  SHFL.DOWN PT, R11, R7, 0x2, 0x1f ;  /* 0x08401f00070b7f89 */ /* 0x0000e200000e0000 */
[----:B------:R-:W-:Y:S01]  /*0da0*/  BSSY.RECONVERGENT B1, `(.L_x_438) ;  /* 0x000001f000017945 */ /* 0x000fe20003800200 */
[C---:B------:R-:W-:Y:S01]  /*0db0*/  ISETP.GT.AND P5, PT, R14.reuse, 0x17, PT ;  /* 0x000000170e00780c */ /* 0x040fe20003fa4270 */
[----:B------:R-:W-:Y:S01]  /*0dc0*/  IMAD.MOV.U32 R6, RZ, RZ, R8 ;  /* 0x000000ffff067224 */ /* 0x000fe200078e0008 */
[----:B------:R0:W4:Y:S01]  /*0dd0*/  SHFL.DOWN PT, R13, R8, 0x2, 0x1f ;  /* 0x08401f00080d7f89 */ /* 0x00012200000e0000 */
[C---:B------:R-:W-:Y:S01]  /*0de0*/  ISETP.GT.AND P4, PT, R14.reuse, 0xf, PT ;  /* 0x0000000f0e00780c */ /* 0x040fe20003f84270 */
[----:B------:R-:W-:Y:S01]  /*0df0*/  IMAD.MOV.U32 R10, RZ, RZ, R12 ;  /* 0x000000ffff0a7224 */ /* 0x000fe200078e000c */
[----:B------:R-:W-:Y:S01]  /*0e00*/  ISETP.NE.AND P2, PT, R14, RZ, PT ;  /* 0x000000ff0e00720c */ /* 0x000fe20003f45270 */
[----:B------:R0:W0:Y:S01]  /*0e10*/  SHFL.DOWN PT, R15, R12, 0x2, 0x1f ;  /* 0x08401f000c0f7f89 */ /* 0x00002200000e0000 */
[----:B------:R-:W-:Y:S01]  /*0e20*/  IMAD.MOV.U32 R9, RZ, RZ, R7 ;  /* 0x000000ffff097224 */ /* 0x000fe200078e0007 */
[----:B------:R-:W-:Y:S10]  /*0e30*/  @P1 BRA `(.L_x_439) ;  /* 0x0000000000541947 */ /* 0x000ff40003800000 */
[----:B--2---:R-:W1:Y:S02]  /*0e40*/  LDC.64 R4, c[0x0][0x398] ;  /* 0x0000e600ff047b82 */ /* 0x004e640000000a00 */
[----:B-1----:R-:W-:-:S04]  /*0e50*/  IMAD.WIDE R2, R7, 0x10, R4 ;  /* 0x0000001007027825 */ /* 0x002fc800078e0204 */
[----:B---3--:R-:W-:Y:S02]  /*0e60*/  IMAD.WIDE R4, R11, 0x10, R4 ;  /* 0x000000100b047825 */ /* 0x008fe400078e0204 */
[----:B------:R-:W2:Y:S04]  /*0e70*/  LDG.E R2, desc[UR8][R2.64+0xc] ;  /* 0x00000c0802027981 */ /* 0x000ea8000c1e1900 */
[----:B------:R-:W2:Y:S01]  /*0e80*/  LDG.E R5, desc[UR8][R4.64+0xc] ;  /* 0x00000c0804057981 */ /* 0x000ea2000c1e1900 */
[----:B----4-:R-:W-:Y:S02]  /*0e90*/  IMAD.MOV.U32 R6, RZ, RZ, R13 ;  /* 0x000000ffff067224 */ /* 0x010fe400078e000d */
[----:B0-----:R-:W-:Y:S02]  /*0ea0*/  IMAD.MOV.U32 R10, RZ, RZ, R15 ;  /* 0x000000ffff0a7224 */ /* 0x001fe400078e000f */
        /* <DEDUP_REMOVED lines=8> */
[----:B------:R-:W-:Y:S02]  /*0f30*/  @P6 ISETP.LT.U32.AND P0, PT, R8, R13, PT ;  /* 0x0000000d0800620c */ /* 0x000fe40003f01070 */
[CC--:B------:R-:W-:Y:S02]  /*0f40*/  @P6 ISETP.GE.AND.EX P1, PT, R12.reuse, R15.reuse, PT, P1 ;  /* 0x0000000f0c00620c */ /* 0x0c0fe40003f26310 */
[----:B------:R-:W-:Y:S02]  /*0f50*/  @P6 ISETP.LT.AND.EX P0, PT, R12, R15, PT, P0 ;  /* 0x0000000f0c00620c */ /* 0x000fe40003f01300 */
[----:B------:R-:W-:Y:S02]  /*0f60*/  @P6 SEL R9, R7, R11, !P1 ;  /* 0x0000000b07096207 */ /* 0x000fe40004800000 */
[----:B------:R-:W-:-:S02]  /*0f70*/  @P6 SEL R6, R8, R13, P0 ;  /* 0x0000000d08066207 */ /* 0x000fc40000000000 */
[----:B------:R-:W-:-:S07]  /*0f80*/  @P6 SEL R10, R12, R15, P0 ;  /* 0x0000000f0c0a6207 */ /* 0x000fce0000000000 */
.L_x_439:
[----:B------:R-:W-:Y:S05]  /*0f90*/  BSYNC.RECONVERGENT B1 ;  /* 0x0000000000017941 */ /* 0x000fea0003800200 */
.L_x_438:
[----:B---3--:R3:W1:Y:S01]  /*0fa0*/  SHFL.DOWN PT, R11, R9, 0x4, 0x1f ;  /* 0x08801f00090b7f89 */ /* 0x00866200000e0000 */
[----:B------:R-:W-:Y:S01]  /*0fb0*/  BSSY.RECONVERGENT B1, `(.L_x_440) ;  /* 0x000001c000017945 */ /* 0x000fe20003800200 */
[----:B0-----:R-:W-:Y:S02]  /*0fc0*/  IMAD.MOV.U32 R8, RZ, RZ, R6 ;  /* 0x000000ffff087224 */ /* 0x001fe400078e0006 */
[----:B----4-:R3:W0:Y:S01]  /*0fd0*/  SHFL.DOWN PT, R13, R6, 0x4, 0x1f ;  /* 0x08801f00060d7f89 */ /* 0x01062200000e0000 */
[----:B------:R-:W-:Y:S02]  /*0fe0*/  IMAD.MOV.U32 R12, RZ, RZ, R10 ;  /* 0x000000ffff0c7224 */ /* 0x000fe400078e000a */
[----:B------:R-:W-:Y:S01]  /*0ff0*/  IMAD.MOV.U32 R7, RZ, RZ, R9 ;  /* 0x000000ffff077224 */ /* 0x000fe200078e0009 */
[----:B------:R3:W4:Y:S01]  /*1000*/  SHFL.DOWN PT, R15, R10, 0x4, 0x1f ;  /* 0x08801f000a0f7f89 */ /* 0x00072200000e0000 */
[----:B------:R-:W-:Y:S05]  /*1010*/  @P3 BRA `(.L_x_441) ;  /* 0x0000000000543947 */ /* 0x000fea0003800000 */
[----:B--2---:R-:W1:Y:S02]  /*1020*/  LDC.64 R4, c[0x0][0x398] ;  /* 0x0000e600ff047b82 */ /* 0x004e640000000a00 */
[----:B-1----:R-:W-:-:S04]  /*1030*/  IMAD.WIDE R2, R9, 0x10, R4 ;  /* 0x0000001009027825 */ /* 0x002fc800078e0204 */
[----:B------:R-:W-:Y:S02]  /*1040*/  IMAD.WIDE R4, R11, 0x10, R4 ;  /* 0x000000100b047825 */ /* 0x000fe400078e0204 */
[----:B------:R-:W2:Y:S04]  /*1050*/  LDG.E R2, desc[UR8][R2.64+0xc] ;  /* 0x00000c0802027981 */ /* 0x000ea8000c1e1900 */
[----:B------:R-:W2:Y:S01]  /*1060*/  LDG.E R5, desc[UR8][R4.64+0xc] ;  /* 0x00000c0804057981 */ /* 0x000ea2000c1e1900 */
[----:B0-----:R-:W-:Y:S02]  /*1070*/  IMAD.MOV.U32 R8, RZ, RZ, R13 ;  /* 0x000000ffff087224 */ /* 0x001fe400078e000d */
[----:B----4-:R-:W-:Y:S02]  /*1080*/  IMAD.MOV.U32 R12, RZ, RZ, R15 ;  /* 0x000000ffff0c7224 */ /* 0x010fe400078e000f */
        /* <DEDUP_REMOVED lines=14> */
.L_x_441:
[----:B------:R-:W-:Y:S05]  /*1170*/  BSYNC.RECONVERGENT B1 ;  /* 0x0000000000017941 */ /* 0x000fea0003800200 */
.L_x_440:
[----:B---3--:R3:W2:Y:S01]  /*1180*/  SHFL.DOWN PT, R9, R7, 0x8, 0x1f ;  /* 0x09001f0007097f89 */ /* 0x0086a200000e0000 */
[----:B------:R-:W-:Y:S01]  /*1190*/  BSSY.RECONVERGENT B1, `(.L_x_442) ;  /* 0x000001c000017945 */ /* 0x000fe20003800200 */
[----:B------:R-:W-:Y:S02]  /*11a0*/  IMAD.MOV.U32 R6, RZ, RZ, R8 ;  /* 0x000000ffff067224 */ /* 0x000fe400078e0008 */
[----:B0-----:R3:W0:Y:S01]  /*11b0*/  SHFL.DOWN PT, R13, R8, 0x8, 0x1f ;  /* 0x09001f00080d7f89 */ /* 0x00162200000e0000 */
[----:B------:R-:W-:Y:S02]  /*11c0*/  IMAD.MOV.U32 R10, RZ, RZ, R12 ;  /* 0x000000ffff0a7224 */ /* 0x000fe400078e000c */
[----:B-1----:R-:W-:Y:S01]  /*11d0*/  IMAD.MOV.U32 R11, RZ, RZ, R7 ;  /* 0x000000ffff0b7224 */ /* 0x002fe200078e0007 */
[----:B----4-:R3:W1:Y:S01]  /*11e0*/  SHFL.DOWN PT, R15, R12, 0x8, 0x1f ;  /* 0x09001f000c0f7f89 */ /* 0x01066200000e0000 */
[----:B------:R-:W-:Y:S05]  /*11f0*/  @P5 BRA `(.L_x_443) ;  /* 0x0000000000545947 */ /* 0x000fea0003800000 */
[----:B--2---:R-:W2:Y:S02]  /*1200*/  LDC.64 R4, c[0x0][0x398] ;  /* 0x0000e600ff047b82 */ /* 0x004ea40000000a00 */
[----:B--2---:R-:W-:-:S04]  /*1210*/  IMAD.WIDE R2, R7, 0x10, R4 ;  /* 0x0000001007027825 */ /* 0x004fc800078e0204 */
[----:B------:R-:W-:Y:S02]  /*1220*/  IMAD.WIDE R4, R9, 0x10, R4 ;  /* 0x0000001009047825 */ /* 0x000fe400078e0204 */
[----:B------:R-:W2:Y:S04]  /*1230*/  LDG.E R2, desc[UR8][R2.64+0xc] ;  /* 0x00000c0802027981 */ /* 0x000ea8000c1e1900 */
[----:B------:R-:W2:Y:S01]  /*1240*/  LDG.E R5, desc[UR8][R4.64+0xc] ;  /* 0x00000c0804057981 */ /* 0x000ea2000c1e1900 */
[----:B0-----:R-:W-:Y:S02]  /*1250*/  IMAD.MOV.U32 R6, RZ, RZ, R13 ;  /* 0x000000ffff067224 */ /* 0x001fe400078e000d */
[----:B-1----:R-:W-:Y:S02]  /*1260*/  IMAD.MOV.U32 R10, RZ, RZ, R15 ;  /* 0x000000ffff0a7224 */ /* 0x002fe400078e000f */
        /* <DEDUP_REMOVED lines=14> */
.L_x_443:
[----:B------:R-:W-:Y:S05]  /*1350*/  BSYNC.RECONVERGENT B1 ;  /* 0x0000000000017941 */ /* 0x000fea0003800200 */
.L_x_442:
[----:B---3--:R3:W4:Y:S01]  /*1360*/  SHFL.DOWN PT, R12, R11, 0x10, 0x1f ;  /* 0x0a001f000b0c7f89 */ /* 0x00872200000e0000 */
[----:B------:R-:W-:Y:S01]  /*1370*/  BSSY.RECONVERGENT B1, `(.L_x_444) ;  /* 0x000001c000017945 */ /* 0x000fe20003800200 */
[----:B------:R-:W-:Y:S02]  /*1380*/  IMAD.MOV.U32 R7, RZ, RZ, R6 ;  /* 0x000000ffff077224 */ /* 0x000fe400078e0006 */
[----:B0-----:R3:W0:Y:S01]  /*1390*/  SHFL.DOWN PT, R13, R6, 0x10, 0x1f ;  /* 0x0a001f00060d7f89 */ /* 0x00162200000e0000 */
[----:B--2---:R-:W-:Y:S02]  /*13a0*/  IMAD.MOV.U32 R4, RZ, RZ, R10 ;  /* 0x000000ffff047224 */ /* 0x004fe400078e000a */
[----:B------:R-:W-:Y:S01]  /*13b0*/  IMAD.MOV.U32 R5, RZ, RZ, R11 ;  /* 0x000000ffff057224 */ /* 0x000fe200078e000b */
[----:B-1----:R3:W1:Y:S01]  /*13c0*/  SHFL.DOWN PT, R15, R10, 0x10, 0x1f ;  /* 0x0a001f000a0f7f89 */ /* 0x00266200000e0000 */
[----:B------:R-:W-:Y:S05]  /*13d0*/  @P4 BRA `(.L_x_445) ;  /* 0x0000000000544947 */ /* 0x000fea0003800000 */
[----:B------:R-:W2:Y:S02]  /*13e0*/  LDC.64 R8, c[0x0][0x398] ;  /* 0x0000e600ff087b82 */ /* 0x000ea40000000a00 */
[----:B--2---:R-:W-:-:S04]  /*13f0*/  IMAD.WIDE R2, R11, 0x10, R8 ;  /* 0x000000100b027825 */ /* 0x004fc800078e0208 */
[----:B----4-:R-:W-:Y:S02]  /*1400*/  IMAD.WIDE R8, R12, 0x10, R8 ;  /* 0x000000100c087825 */ /* 0x010fe400078e0208 */
        /* <DEDUP_REMOVED lines=18> */
.L_x_445:
[----:B------:R-:W-:Y:S05]  /*1530*/  BSYNC.RECONVERGENT B1 ;  /* 0x0000000000017941 */ /* 0x000fea0003800200 */
.L_x_444:
[----:B------:R-:W-:Y:S04]  /*1540*/  BSSY.RECONVERGENT B1, `(.L_x_446) ;  /* 0x000000c000017945 */ /* 0x000fe80003800200 */
[----:B------:R-:W-:Y:S05]  /*1550*/  @P2 BRA `(.L_x_447) ;  /* 0x0000000000282947 */ /* 0x000fea0003800000 */
[----:B---3--:R-:W2:Y:S01]  /*1560*/  S2R R6, SR_CgaCtaId ;  /* 0x0000000000067919 */ /* 0x008ea20000008800 */
[----:B------:R-:W-:Y:S02]  /*1570*/  MOV R3, 0x400 ;  /* 0x0000040000037802 */ /* 0x000fe40000000f00 */
[----:B------:R-:W-:-:S04]  /*1580*/  SHF.R.U32.HI R2, RZ, 0x1, R0 ;  /* 0x00000001ff027819 */ /* 0x000fc80000011600 */
[----:B------:R-:W-:Y:S02]  /*1590*/  LOP3.LUT R2, R2, 0x1f0, RZ, 0xc0, !PT ;  /* 0x000001f002027812 */ /* 0x000fe400078ec0ff */
[----:B--2---:R-:W-:-:S05]  /*15a0*/  LEA R3, R6, R3, 0x18 ;  /* 0x0000000306037211 */ /* 0x004fca00078ec0ff */
[----:B------:R-:W-:Y:S02]  /*15b0*/  IMAD.IADD R6, R2, 0x1, R3 ;  /* 0x0000000102067824 */ /* 0x000fe400078e0203 */
[----:B------:R-:W-:Y:S02]  /*15c0*/  IMAD.MOV.U32 R2, RZ, RZ, R7 ;  /* 0x000000ffff027224 */ /* 0x000fe400078e0007 */
[----:B------:R-:W-:Y:S01]  /*15d0*/  IMAD.MOV.U32 R3, RZ, RZ, R4 ;  /* 0x000000ffff037224 */ /* 0x000fe200078e0004 */
[----:B------:R2:W-:Y:S04]  /*15e0*/  STS [R6+0x8], R5 ;  /* 0x0000080506007388 */ /* 0x0005e80000000800 */
[----:B------:R2:W-:Y:S02]  /*15f0*/  STS.64 [R6+0x10], R2 ;  /* 0x0000100206007388 */ /* 0x0005e40000000a00 */
.L_x_447:
[----:B------:R-:W-:Y:S05]  /*1600*/  BSYNC.RECONVERGENT B1 ;  /* 0x0000000000017941 */ /* 0x000fea0003800200 */
.L_x_446:
[----:B------:R-:W-:Y:S01]  /*1610*/  BAR.SYNC.DEFER_BLOCKING 0x0 ;  /* 0x0000000000007b1d */ /* 0x000fe20000010000 */
[----:B------:R-:W-:-:S13]  /*1620*/  ISETP.NE.AND P1, PT, R0, RZ, PT ;  /* 0x000000ff0000720c */ /* 0x000fda0003f25270 */
[----:B------:R-:W-:Y:S05]  /*1630*/  @P1 BRA `(.L_x_448) ;  /* 0x0000004c00981947 */ /* 0x000fea0003800000 */
[----:B--2---:R-:W2:Y:S01]  /*1640*/  S2R R3, SR_CgaCtaId ;  /* 0x0000000000037919 */ /* 0x004ea20000008800 */
[----:B------:R-:W-:-:S04]  /*1650*/  MOV R0, 0x400 ;  /* 0x0000040000007802 */ /* 0x000fc80000000f00 */
[----:B--2---:R-:W-:Y:S02]  /*1660*/  LEA R0, R3, R0, 0x18 ;  /* 0x0000000003007211 */ /* 0x004fe400078ec0ff */
[----:B------:R-:W1:Y:S03]  /*1670*/  LDC.64 R2, c[0x0][0x398] ;  /* 0x0000e600ff027b82 */ /* 0x000e660000000a00 */
[----:B----4-:R-:W2:Y:S04]  /*1680*/  LDS R12, [R0+0x18] ;  /* 0x00001800000c7984 */ /* 0x010ea80000000800 */
[----:B---3--:R-:W3:Y:S04]  /*1690*/  LDS R6, [R0+0x28] ;  /* 0x0000280000067984 */ /* 0x008ee80000000800 */
[----:B------:R4:W0:Y:S01]  /*16a0*/  LDS.64 R8, [R0+0x20] ;  /* 0x0000200000087984 */ /* 0x0008220000000a00 */
[----:B-1----:R-:W-:-:S06]  /*16b0*/  IMAD.WIDE R14, R5, 0x10, R2 ;  /* 0x00000010050e7825 */ /* 0x002fcc00078e0202 */
[----:B------:R-:W5:Y:S01]  /*16c0*/  LDG.E R15, desc[UR8][R14.64+0xc] ;  /* 0x00000c080e0f7981 */ /* 0x000f62000c1e1900 */
[----:B--2---:R-:W-:-:S06]  /*16d0*/  IMAD.WIDE R16, R12, 0x10, R2 ;  /* 0x000000100c107825 */ /* 0x004fcc00078e0202 */
[----:B------:R-:W5:Y:S01]  /*16e0*/  LDG.E R16, desc[UR8][R16.64+0xc] ;  /* 0x00000c0810107981 */ /* 0x000f62000c1e1900 */
[----:B------:R-:W-:Y:S01]  /*16f0*/  BSSY.RECONVERGENT B1, `(.L_x_449) ;  /* 0x0000012000017945 */ /* 0x000fe20003800200 */
[----:B0-----:R-:W-:Y:S02]  /*1700*/  IMAD.MOV.U32 R13, RZ, RZ, R12 ;  /* 0x000000ffff0d7224 */ /* 0x001fe400078e000c */
[----:B---3--:R-:W-:Y:S01]  /*1710*/  IMAD.WIDE R10, R6, 0x10, R2 ;  /* 0x00000010060a7825 */ /* 0x008fe200078e0202 */
[----:B-----5:R-:W-:-:S13]  /*1720*/  FSETP.GEU.AND P0, PT, R15, R16, PT ;  /* 0x000000100f00720b */ /* 0x020fda0003f0e000 */
[----:B----4-:R-:W-:Y:S05]  /*1730*/  @!P0 BRA `(.L_x_450) ;  /* 0x0000000000348947 */ /* 0x010fea0003800000 */
[----:B------:R-:W-:Y:S01]  /*1740*/  FSETP.GEU.AND P3, PT, R16, R15, PT ;  /* 0x0000000f1000720b */ /* 0x000fe20003f6e000 */
[----:B------:R-:W-:-:S12]  /*1750*/  IMAD.MOV.U32 R13, RZ, RZ, R5 ;  /* 0x000000ffff0d7224 */ /* 0x000fd800078e0005 */
[CC--:B------:R-:W-:Y:S02]  /*1760*/  @P3 ISETP.GE.U32.AND P0, PT, R7.reuse, R8.reuse, PT ;  /* 0x000000080700320c */ /* 0x0c0fe40003f06070 */
[----:B------:R-:W-:Y:S02]  /*1770*/  @P3 ISETP.LT.U32.AND P2, PT, R7, R8, PT ;  /* 0x000000080700320c */ /* 0x000fe40003f41070 */
[CC--:B------:R-:W-:Y:S02]  /*1780*/  @P3 ISETP.GE.AND.EX P0, PT, R4.reuse, R9.reuse, PT, P0 ;  /* 0x000000090400320c */ /* 0x0c0fe40003f06300 */
[CC--:B------:R-:W-:Y:S02]  /*1790*/  @P3 ISETP.LT.AND.EX P2, PT, R4.reuse, R9.reuse, PT, P2 ;  /* 0x000000090400320c */ /* 0x0c0fe40003f41320 */
[----:B------:R-:W-:Y:S02]  /*17a0*/  @P3 SEL R13, R5, R12, !P0 ;  /* 0x0000000c050d3207 */ /* 0x000fe40004000000 */
[----:B------:R-:W-:Y:S01]  /*17b0*/  @P3 SEL R5, R7, R8, P2 ;  /* 0x0000000807053207 */ /* 0x000fe20001000000 */
[----:B------:R-:W-:Y:S01]  /*17c0*/  IMAD.MOV.U32 R8, RZ, RZ, R7 ;  /* 0x000000ffff087224 */ /* 0x000fe200078e0007 */
[----:B------:R-:W-:Y:S01]  /*17d0*/  @P3 SEL R12, R4, R9, P2 ;  /* 0x00000009040c3207 */ /* 0x000fe20001000000 */
[----:B------:R-:W-:-:S02]  /*17e0*/  IMAD.MOV.U32 R9, RZ, RZ, R4 ;  /* 0x000000ffff097224 */ /* 0x000fc400078e0004 */
[----:B------:R-:W-:Y:S02]  /*17f0*/  @P3 IMAD.MOV.U32 R8, RZ, RZ, R5 ;  /* 0x000000ffff083224 */ /* 0x000fe400078e0005 */
[----:B------:R-:W-:-:S07]  /*1800*/  @P3 IMAD.MOV.U32 R9, RZ, RZ, R12 ;  /* 0x000000ffff093224 */ /* 0x000fce00078e000c */
.L_x_450:
[----:B------:R-:W-:Y:S05]  /*1810*/  BSYNC.RECONVERGENT B1 ;  /* 0x0000000000017941 */ /* 0x000fea0003800200 */
.L_x_449:
[----:B------:R-:W-:Y:S01]  /*1820*/  IMAD.WIDE R4, R13, 0x10, R2 ;  /* 0x000000100d047825 */ /* 0x000fe200078e0202 */
[----:B------:R-:W2:Y:S04]  /*1830*/  LDG.E R10, desc[UR8][R10.64+0xc] ;  /* 0x00000c080a0a7981 */ /* 0x000ea8000c1e1900 */
[----:B------:R-:W0:Y:S04]  /*1840*/  LDS.64 R22, [R0+0x30] ;  /* 0x0000300000167984 */ /* 0x000e280000000a00 */
[----:B------:R-:W2:Y:S01]  /*1850*/  LDG.E R5, desc[UR8][R4.64+0xc] ;  /* 0x00000c0804057981 */ /* 0x000ea2000c1e1900 */
[----:B------:R-:W-:Y:S01]  /*1860*/  BSSY.RECONVERGENT B1, `(.L_x_451) ;  /* 0x0000013000017945 */ /* 0x000fe20003800200 */
[----:B------:R-:W-:-:S02]  /*1870*/  IMAD.MOV.U32 R17, RZ, RZ, R6 ;  /* 0x000000ffff117224 */ /* 0x000fc400078e0006 */
[----:B------:R-:W1:Y:S01]  /*1880*/  LDS R12, [R0+0x38] ;  /* 0x00003800000c7984 */ /* 0x000e620000000800 */
[----:B0-----:R-:W-:Y:S02]  /*1890*/  IMAD.MOV.U32 R21, RZ, RZ, R22 ;  /* 0x000000ffff157224 */ /* 0x001fe400078e0016 */
[----:B------:R-:W-:Y:S02]  /*18a0*/  IMAD.MOV.U32 R18, RZ, RZ, R23 ;  /* 0x000000ffff127224 */ /* 0x000fe400078e0017 */
[----:B-1----:R-:W-:Y:S01]  /*18b0*/  IMAD.WIDE R14, R12, 0x10, R2 ;  /* 0x000000100c0e7825 */ /* 0x002fe200078e0202 */
        /* <DEDUP_REMOVED lines=13> */
.L_x_452:
[----:B------:R-:W-:Y:S05]  /*1990*/  BSYNC.RECONVERGENT B1 ;  /* 0x0000000000017941 */ /* 0x000fea0003800200 */
.L_x_451:
        /* <DEDUP_REMOVED lines=23> */
.L_x_454:
[----:B------:R-:W-:Y:S05]  /*1b10*/  BSYNC.RECONVERGENT B1 ;  /* 0x0000000000017941 */ /* 0x000fea0003800200 */
.L_x_453:
        /* <DEDUP_REMOVED lines=23> */
.L_x_456:
[----:B------:R-:W-:Y:S05]  /*1c90*/  BSYNC.RECONVERGENT B1 ;  /* 0x0000000000017941 */ /* 0x000fea0003800200 */
.L_x_455:
        /* <DEDUP_REMOVED lines=23> */
.L_x_458:
[----:B------:R-:W-:Y:S05]  /*1e10*/  BSYNC.RECONVERGENT B1 ;  /* 0x0000000000017941 */ /* 0x000fea0003800200 */
.L_x_457:
        /* <DEDUP_REMOVED lines=23> */
.L_x_460:
[----:B------:R-:W-:Y:S05]  /*1f90*/  BSYNC.RECONVERGENT B1 ;  /* 0x0000000000017941 */ /* 0x000fea0003800200 */
.L_x_459:
[----:B------:R-:W-:Y:S01]  /*1fa0*/  IMAD.WIDE R2, R13, 0x10, R2 ;  /* 0x000000100d027825 */ /* 0x000fe200078e0202 */
[----:B------:R-:W2:Y:S04]  /*1fb0*/  LDG.E R8, desc[UR8][R8.64+0xc] ;  /* 0x00000c0808087981 */ /* 0x000ea8000c1e1900 */
[----:B------:R-:W0:Y:S04]  /*1fc0*/  LDS.64 R10, [R0+0x80] ;  /* 0x00008000000a7984 */ /* 0x000e280000000a00 */
[----:B------:R-:W2:Y:S01]  /*1fd0*/  LDG.E R3, desc[UR8][R2.64+0xc] ;  /* 0x00000c0802037981 */ /* 0x000ea2000c1e1900 */
[----:B------:R-:W-:-:S02]  /*1fe0*/  IMAD.MOV.U32 R5, RZ, RZ, R12 ;  /* 0x000000ffff057224 */ /* 0x000fc400078e000c */
        /* <DEDUP_REMOVED lines=8> */
[----:B------:R-:W-:Y:S05]  /*2070*/  @!P0 BRA `(.L_x_448) ;  /* 0x0000004400088947 */ /* 0x000fea0003800000 */
[CC--:B------:R-:W-:Y:S02]  /*2080*/  ISETP.GE.U32.AND P0, PT, R15.reuse, R10.reuse, PT ;  /* 0x0000000a0f00720c */ /* 0x0c0fe40003f06070 */
[----:B------:R-:W-:Y:S02]  /*2090*/  ISETP.LT.U32.AND P2, PT, R15, R10, PT ;  /* 0x0000000a0f00720c */ /* 0x000fe40003f41070 */
[CC--:B------:R-:W-:Y:S02]  /*20a0*/  ISETP.GE.AND.EX P0, PT, R14.reuse, R11.reuse, PT, P0 ;  /* 0x0000000b0e00720c */ /* 0x0c0fe40003f06300 */
[----:B------:R-:W-:Y:S02]  /*20b0*/  ISETP.LT.AND.EX P2, PT, R14, R11, PT, P2 ;  /* 0x0000000b0e00720c */ /* 0x000fe40003f41320 */
[----:B------:R-:W-:Y:S02]  /*20c0*/  SEL R5, R13, R12, !P0 ;  /* 0x0000000c0d057207 */ /* 0x000fe40004000000 */
[----:B------:R-:W-:-:S02]  /*20d0*/  SEL R7, R15, R10, P2 ;  /* 0x0000000a0f077207 */ /* 0x000fc40001000000 */
[----:B------:R-:W-:Y:S01]  /*20e0*/  SEL R4, R14, R11, P2 ;  /* 0x0000000b0e047207 */ /* 0x000fe20001000000 */
[----:B------:R-:W-:Y:S06]  /*20f0*/  BRA `(.L_x_448) ;  /* 0x0000004000e87947 */ /* 0x000fec0003800000 */
.L_x_435:
[----:B------:R-:W3:Y:S01]  /*2100*/  S2R R8, SR_LANEID ;  /* 0x0000000000087919 */ /* 0x000ee20000000000 */
[----:B-1----:R-:W-:Y:S01]  /*2110*/  LOP3.LUT R2, R0, 0x3e0, RZ, 0xc0, !PT ;  /* 0x000003e000027812 */ /* 0x002fe200078ec0ff */
[----:B------:R-:W-:Y:S01]  /*2120*/  BSSY.RECONVERGENT B1, `(.L_x_461) ;  /* 0x000002b000017945 */ /* 0x000fe20003800200 */
[----:B-----5:R-:W-:Y:S02]  /*2130*/  IMAD.MOV.U32 R14, RZ, RZ, R10 ;  /* 0x000000ffff0e7224 */ /* 0x020fe400078e000a */
[----:B------:R-:W-:Y:S02]  /*2140*/  IMAD.MOV.U32 R16, RZ, RZ, R11 ;  /* 0x000000ffff107224 */ /* 0x000fe400078e000b */
[----:B------:R-:W-:Y:S01]  /*2150*/  VIADD R3, R2, 0x20 ;  /* 0x0000002002037836 */ /* 0x000fe20000000000 */
[----:B------:R-:W-:-:S04]  /*2160*/  LOP3.LUT R2, RZ, R2, RZ, 0x33, !PT ;  /* 0x00000002ff027212 */ /* 0x000fc800078e33ff */
[----:B------:R-:W-:Y:S01]  /*2170*/  ISETP.GT.AND P0, PT, R3, UR6, PT ;  /* 0x0000000603007c0c */ /* 0x000fe2000bf04270 */
[----:B------:R-:W-:-:S05]  /*2180*/  VIADD R2, R2, UR6 ;  /* 0x0000000602027c36 */ /* 0x000fca0008000000 */
[----:B------:R-:W-:-:S05]  /*2190*/  SEL R3, R2, 0x1f, P0 ;  /* 0x0000001f02037807 */ /* 0x000fca0000000000 */
[----:B------:R1:W4:Y:S04]  /*21a0*/  SHFL.DOWN PT, R9, R13, 0x1, R3 ;  /* 0x082000000d097989 */ /* 0x00032800000e0003 */
[----:B------:R1:W1:Y:S04]  /*21b0*/  SHFL.DOWN PT, R15, R10, 0x1, R3 ;  /* 0x082000000a0f7989 */ /* 0x00026800000e0003 */
[----:B------:R1:W1:Y:S01]  /*21c0*/  SHFL.DOWN PT, R17, R11, 0x1, R3 ;  /* 0x082000000b117989 */ /* 0x00026200000e0003 */
[C---:B---3--:R-:W-:Y:S01]  /*21d0*/  ISETP.GE.AND P0, PT, R8.reuse, R3, PT ;  /* 0x000000030800720c */ /* 0x048fe20003f06270 */
[C---:B------:R-:W-:Y:S01]  /*21e0*/  VIADD R2, R8.reuse, 0x4 ;  /* 0x0000000408027836 */ /* 0x040fe20000000000 */
[C---:B------:R-:W-:Y:S01]  /*21f0*/  ISETP.NE.AND P3, PT, R8.reuse, RZ, PT ;  /* 0x000000ff0800720c */ /* 0x040fe20003f65270 */
[----:B--2---:R-:W-:-:S02]  /*2200*/  VIADD R4, R8, 0x2 ;  /* 0x0000000208047836 */ /* 0x004fc40000000000 */
[----:B0-----:R-:W-:Y:S01]  /*2210*/  VIADD R6, R8, 0x8 ;  /* 0x0000000808067836 */ /* 0x001fe20000000000 */
[-C--:B------:R-:W-:Y:S01]  /*2220*/  ISETP.GT.AND P4, PT, R2, R3.reuse, PT ;  /* 0x000000030200720c */ /* 0x080fe20003f84270 */
[----:B------:R-:W-:Y:S01]  /*2230*/  IMAD.MOV.U32 R2, RZ, RZ, R13 ;  /* 0x000000ffff027224 */ /* 0x000fe200078e000d */
[-C--:B------:R-:W-:Y:S01]  /*2240*/  ISETP.GT.AND P6, PT, R4, R3.reuse, PT ;  /* 0x000000030400720c */ /* 0x080fe20003fc4270 */
[----:B------:R-:W-:Y:S01]  /*2250*/  VIADD R8, R8, 0x10 ;  /* 0x0000001008087836 */ /* 0x000fe20000000000 */
[----:B------:R-:W-:-:S03]  /*2260*/  ISETP.GT.AND P2, PT, R6, R3, PT ;  /* 0x000000030600720c */ /* 0x000fc60003f44270 */
[----:B------:R-:W-:Y:S10]  /*2270*/  @P0 BRA `(.L_x_462) ;  /* 0x0000000000540947 */ /* 0x000ff40003800000 */
[----:B------:R-:W0:Y:S02]  /*2280*/  LDC.64 R4, c[0x0][0x398] ;  /* 0x0000e600ff047b82 */ /* 0x000e240000000a00 */
[----:B0-----:R-:W-:-:S04]  /*2290*/  IMAD.WIDE R6, R13, 0x10, R4 ;  /* 0x000000100d067825 */ /* 0x001fc800078e0204 */
[----:B----4-:R-:W-:Y:S02]  /*22a0*/  IMAD.WIDE R4, R9, 0x10, R4 ;  /* 0x0000001009047825 */ /* 0x010fe400078e0204 */
[----:B------:R-:W2:Y:S04]  /*22b0*/  LDG.E R6, desc[UR8][R6.64+0xc] ;  /* 0x00000c0806067981 */ /* 0x000ea8000c1e1900 */
[----:B------:R-:W2:Y:S01]  /*22c0*/  LDG.E R5, desc[UR8][R4.64+0xc] ;  /* 0x00000c0804057981 */ /* 0x000ea2000c1e1900 */
[----:B-1----:R-:W-:Y:S02]  /*22d0*/  IMAD.MOV.U32 R14, RZ, RZ, R15 ;  /* 0x000000ffff0e7224 */ /* 0x002fe400078e000f */
        /* <DEDUP_REMOVED lines=15> */
.L_x_462:
[----:B------:R-:W-:Y:S05]  /*23d0*/  BSYNC.RECONVERGENT B1 ;  /* 0x0000000000017941 */ /* 0x000fea0003800200 */
.L_x_461:
[----:B----4-:R0:W2:Y:S01]  /*23e0*/  SHFL.DOWN PT, R9, R2, 0x2, R3 ;  /* 0x0840000002097989 */ /* 0x0100a200000e0003 */
[----:B------:R-:W-:Y:S01]  /*23f0*/  BSSY.RECONVERGENT B1, `(.L_x_463) ;  /* 0x000001d000017945 */ /* 0x000fe20003800200 */
[----:B------:R-:W-:Y:S01]  /*2400*/  ISETP.GT.AND P5, PT, R8, R3, PT ;  /* 0x000000030800720c */ /* 0x000fe20003fa4270 */
[----:B-1----:R-:W-:Y:S01]  /*2410*/  IMAD.MOV.U32 R10, RZ, RZ, R14 ;  /* 0x000000ffff0a7224 */ /* 0x002fe200078e000e */
[----:B------:R0:W1:Y:S01]  /*2420*/  SHFL.DOWN PT, R11, R14, 0x2, R3 ;  /* 0x084000000e0b7989 */ /* 0x00006200000e0003 */
[----:B------:R-:W-:Y:S02]  /*2430*/  IMAD.MOV.U32 R12, RZ, RZ, R16 ;  /* 0x000000ffff0c7224 */ /* 0x000fe400078e0010 */
[----:B------:R-:W-:Y:S01]  /*2440*/  IMAD.MOV.U32 R8, RZ, RZ, R2 ;  /* 0x000000ffff087224 */ /* 0x000fe200078e0002 */
[----:B------:R0:W3:Y:S01]  /*2450*/  SHFL.DOWN PT, R13, R16, 0x2, R3 ;  /* 0x08400000100d7989 */ /* 0x0000e200000e0003 */
[----:B------:R-:W-:Y:S06]  /*2460*/  @P6 BRA `(.L_x_464) ;  /* 0x0000000000546947 */ /* 0x000fec0003800000 */
[----:B------:R-:W4:Y:S02]  /*2470*/  LDC.64 R6, c[0x0][0x398] ;  /* 0x0000e600ff067b82 */ /* 0x000f240000000a00 */
[----:B----4-:R-:W-:-:S04]  /*2480*/  IMAD.WIDE R4, R2, 0x10, R6 ;  /* 0x0000001002047825 */ /* 0x010fc800078e0206 */
[----:B--2---:R-:W-:Y:S02]  /*2490*/  IMAD.WIDE R6, R9, 0x10, R6 ;  /* 0x0000001009067825 */ /* 0x004fe400078e0206 */
[----:B------:R-:W2:Y:S04]  /*24a0*/  LDG.E R4, desc[UR8][R4.64+0xc] ;  /* 0x00000c0804047981 */ /* 0x000ea8000c1e1900 */
[----:B------:R-:W2:Y:S01]  /*24b0*/  LDG.E R7, desc[UR8][R6.64+0xc] ;  /* 0x00000c0806077981 */ /* 0x000ea2000c1e1900 */
[----:B-1----:R-:W-:Y:S02]  /*24c0*/  IMAD.MOV.U32 R10, RZ, RZ, R11 ;  /* 0x000000ffff0a7224 */ /* 0x002fe400078e000b */
[----:B---3--:R-:W-:Y:S02]  /*24d0*/  IMAD.MOV.U32 R12, RZ, RZ, R13 ;  /* 0x000000ffff0c7224 */ /* 0x008fe400078e000d */
        /* <DEDUP_REMOVED lines=14> */
.L_x_464:
[----:B------:R-:W-:Y:S05]  /*25c0*/  BSYNC.RECONVERGENT B1 ;  /* 0x0000000000017941 */ /* 0x000fea0003800200 */
.L_x_463:
[----:B--2---:R2:W4:Y:S01]  /*25d0*/  SHFL.DOWN PT, R9, R8, 0x4, R3 ;  /* 0x0880000008097989 */ /* 0x00452200000e0003 */
[----:B------:R-:W-:Y:S01]  /*25e0*/  BSSY.RECONVERGENT B1, `(.L_x_465) ;  /* 0x000001c000017945 */ /* 0x000fe20003800200 */
[----:B0-----:R-:W-:Y:S02]  /*25f0*/  IMAD.MOV.U32 R2, RZ, RZ, R8 ;  /* 0x000000ffff027224 */ /* 0x001fe400078e0008 */
[----:B-1----:R2:W0:Y:S01]  /*2600*/  SHFL.DOWN PT, R11, R10, 0x4, R3 ;  /* 0x088000000a0b7989 */ /* 0x00242200000e0003 */
[----:B------:R-:W-:Y:S02]  /*2610*/  IMAD.MOV.U32 R16, RZ, RZ, R10 ;  /* 0x000000ffff107224 */ /* 0x000fe400078e000a */
[----:B------:R-:W-:Y:S01]  /*2620*/  IMAD.MOV.U32 R18, RZ, RZ, R12 ;  /* 0x000000ffff127224 */ /* 0x000fe200078e000c */
[----:B---3--:R2:W1:Y:S01]  /*2630*/  SHFL.DOWN PT, R13, R12, 0x4, R3 ;  /* 0x088000000c0d7989 */ /* 0x00846200000e0003 */
[----:B------:R-:W-:Y:S05]  /*2640*/  @P4 BRA `(.L_x_466) ;  /* 0x0000000000544947 */ /* 0x000fea0003800000 */
[----:B------:R-:W3:Y:S02]  /*2650*/  LDC.64 R6, c[0x0][0x398] ;  /* 0x0000e600ff067b82 */ /* 0x000ee40000000a00 */
[----:B---3--:R-:W-:-:S04]  /*2660*/  IMAD.WIDE R4, R8, 0x10, R6 ;  /* 0x0000001008047825 */ /* 0x008fc800078e0206 */
[----:B----4-:R-:W-:Y:S02]  /*2670*/  IMAD.WIDE R6, R9, 0x10, R6 ;  /* 0x0000001009067825 */ /* 0x010fe400078e0206 */
[----:B------:R-:W3:Y:S04]  /*2680*/  LDG.E R4, desc[UR8][R4.64+0xc] ;  /* 0x00000c0804047981 */ /* 0x000ee8000c1e1900 */
[----:B------:R-:W3:Y:S01]  /*2690*/  LDG.E R7, desc[UR8][R6.64+0xc] ;  /* 0x00000c0806077981 */ /* 0x000ee2000c1e1900 */
[----:B------:R-:W-:Y:S02]  /*26a0*/  IMAD.MOV.U32 R2, RZ, RZ, R9 ;  /* 0x000000ffff027224 */ /* 0x000fe400078e0009 */
[----:B0-----:R-:W-:Y:S02]  /*26b0*/  IMAD.MOV.U32 R16, RZ, RZ, R11 ;  /* 0x000000ffff107224 */ /* 0x001fe400078e000b */
[----:B-1----:R-:W-:Y:S01]  /*26c0*/  IMAD.MOV.U32 R18, RZ, RZ, R13 ;  /* 0x000000ffff127224 */ /* 0x002fe200078e000d */
[----:B---3--:R-:W-:-:S13]  /*26d0*/  FSETP.GEU.AND P0, PT, R4, R7, PT ;  /* 0x000000070400720b */ /* 0x008fda0003f0e000 */
        /* <DEDUP_REMOVED lines=12> */
.L_x_466:
[----:B------:R-:W-:Y:S05]  /*27a0*/  BSYNC.RECONVERGENT B1 ;  /* 0x0000000000017941 */ /* 0x000fea0003800200 */
.L_x_465:
[----:B----4-:R3:W4:Y:S01]  /*27b0*/  SHFL.DOWN PT, R9, R2, 0x8, R3 ;  /* 0x0900000002097989 */ /* 0x01072200000e0003 */
[----:B------:R-:W-:Y:S01]  /*27c0*/  BSSY.RECONVERGENT B1, `(.L_x_467) ;  /* 0x000001c000017945 */ /* 0x000fe20003800200 */
[----:B--2---:R-:W-:Y:S02]  /*27d0*/  IMAD.MOV.U32 R10, RZ, RZ, R2 ;  /* 0x000000ffff0a7224 */ /* 0x004fe400078e0002 */
[----:B0-----:R3:W0:Y:S01]  /*27e0*/  SHFL.DOWN PT, R11, R16, 0x8, R3 ;  /* 0x09000000100b7989 */ /* 0x00162200000e0003 */
[----:B------:R-:W-:Y:S02]  /*27f0*/  IMAD.MOV.U32 R12, RZ, RZ, R16 ;  /* 0x000000ffff0c7224 */ /* 0x000fe400078e0010 */
[----:B------:R-:W-:Y:S01]  /*2800*/  IMAD.MOV.U32 R14, RZ, RZ, R18 ;  /* 0x000000ffff0e7224 */ /* 0x000fe200078e0012 */
[----:B-1----:R3:W1:Y:S01]  /*2810*/  SHFL.DOWN PT, R13, R18, 0x8, R3 ;  /* 0x09000000120d7989 */ /* 0x00266200000e0003 */
[----:B------:R-:W-:Y:S05]  /*2820*/  @P2 BRA `(.L_x_468) ;  /* 0x0000000000542947 */ /* 0x000fea0003800000 */
[----:B------:R-:W2:Y:S02]  /*2830*/  LDC.64 R6, c[0x0][0x398] ;  /* 0x0000e600ff067b82 */ /* 0x000ea40000000a00 */
[----:B--2---:R-:W-:-:S04]  /*2840*/  IMAD.WIDE R4, R2, 0x10, R6 ;  /* 0x0000001002047825 */ /* 0x004fc800078e0206 */
[----:B----4-:R-:W-:Y:S02]  /*2850*/  IMAD.WIDE R6, R9, 0x10, R6 ;  /* 0x0000001009067825 */ /* 0x010fe400078e0206 */
[----:B------:R-:W2:Y:S04]  /*2860*/  LDG.E R4, desc[UR8][R4.64+0xc] ;  /* 0x00000c0804047981 */ /* 0x000ea8000c1e1900 */
[----:B------:R-:W2:Y:S01]  /*2870*/  LDG.E R7, desc[UR8][R6.64+0xc] ;  /* 0x00000c0806077981 */ /* 0x000ea2000c1e1900 */
[----:B------:R-:W-:Y:S02]  /*2880*/  IMAD.MOV.U32 R10, RZ, RZ, R9 ;  /* 0x000000ffff0a7224 */ /* 0x000fe400078e0009 */
[----:B0-----:R-:W-:Y:S02]  /*2890*/  IMAD.MOV.U32 R12, RZ, RZ, R11 ;  /* 0x000000ffff0c7224 */ /* 0x001fe400078e000b */
[----:B-1----:R-:W-:Y:S01]  /*28a0*/  IMAD.MOV.U32 R14, RZ, RZ, R13 ;  /* 0x000000ffff0e7224 */ /* 0x002fe200078e000d */
        /* <DEDUP_REMOVED lines=13> */
.L_x_468:
[----:B------:R-:W-:Y:S05]  /*2980*/  BSYNC.RECONVERGENT B1 ;  /* 0x0000000000017941 */ /* 0x000fea0003800200 */
.L_x_467:
[----:B0-----:R0:W2:Y:S01]  /*2990*/  SHFL.DOWN PT, R11, R10, 0x10, R3 ;  /* 0x0a0000000a0b7989 */ /* 0x0010a200000e0003 */
[----:B------:R-:W-:Y:S01]  /*29a0*/  BSSY.RECONVERGENT B1, `(.L_x_469) ;  /* 0x000001c000017945 */ /* 0x000fe20003800200 */
[----:B------:R-:W-:Y:S02]  /*29b0*/  IMAD.MOV.U32 R5, RZ, RZ, R10 ;  /* 0x000000ffff057224 */ /* 0x000fe400078e000a */
[----:B-1----:R0:W1:Y:S01]  /*29c0*/  SHFL.DOWN PT, R13, R12, 0x10, R3 ;  /* 0x0a0000000c0d7989 */ /* 0x00206200000e0003 */
[----:B------:R-:W-:Y:S02]  /*29d0*/  IMAD.MOV.U32 R7, RZ, RZ, R12 ;  /* 0x000000ffff077224 */ /* 0x000fe400078e000c */
[----:B------:R-:W-:Y:S01]  /*29e0*/  IMAD.MOV.U32 R4, RZ, RZ, R14 ;  /* 0x000000ffff047224 */ /* 0x000fe200078e000e */
[----:B------:R0:W0:Y:S01]  /*29f0*/  SHFL.DOWN PT, R15, R14, 0x10, R3 ;  /* 0x0a0000000e0f7989 */ /* 0x00002200000e0003 */
[----:B------:R-:W-:Y:S05]  /*2a00*/  @P5 BRA `(.L_x_470) ;  /* 0x0000000000545947 */ /* 0x000fea0003800000 */
[----:B----4-:R-:W0:Y:S02]  /*2a10*/  LDC.64 R8, c[0x0][0x398] ;  /* 0x0000e600ff087b82 */ /* 0x010e240000000a00 */
[----:B0--3--:R-:W-:-:S04]  /*2a20*/  IMAD.WIDE R2, R10, 0x10, R8 ;  /* 0x000000100a027825 */ /* 0x009fc800078e0208 */
[----:B--2---:R-:W-:Y:S02]  /*2a30*/  IMAD.WIDE R8, R11, 0x10, R8 ;  /* 0x000000100b087825 */ /* 0x004fe400078e0208 */
[----:B------:R-:W2:Y:S04]  /*2a40*/  LDG.E R2, desc[UR8][R2.64+0xc] ;  /* 0x00000c0802027981 */ /* 0x000ea8000c1e1900 */
[----:B------:R-:W2:Y:S01]  /*2a50*/  LDG.E R9, desc[UR8][R8.64+0xc] ;  /* 0x00000c0808097981 */ /* 0x000ea2000c1e1900 */
[----:B------:R-:W-:Y:S02]  /*2a60*/  IMAD.MOV.U32 R5, RZ, RZ, R11 ;  /* 0x000000ffff057224 */ /* 0x000fe400078e000b */
        /* <DEDUP_REMOVED lines=15> */
.L_x_470:
[----:B------:R-:W-:Y:S05]  /*2b60*/  BSYNC.RECONVERGENT B1 ;  /* 0x0000000000017941 */ /* 0x000fea0003800200 */
.L_x_469:
[----:B------:R-:W-:Y:S04]  /*2b70*/  BSSY.RECONVERGENT B1, `(.L_x_471) ;  /* 0x000000c000017945 */ /* 0x000fe80003800200 */
[----:B------:R-:W-:Y:S05]  /*2b80*/  @P3 BRA `(.L_x_472) ;  /* 0x0000000000283947 */ /* 0x000fea0003800000 */
[----:B------:R-:W5:Y:S01]  /*2b90*/  S2R R6, SR_CgaCtaId ;  /* 0x0000000000067919 */ /* 0x000f620000008800 */
[----:B0--3--:R-:W-:Y:S02]  /*2ba0*/  MOV R3, 0x400 ;  /* 0x0000040000037802 */ /* 0x009fe40000000f00 */
[----:B------:R-:W-:-:S04]  /*2bb0*/  SHF.R.U32.HI R2, RZ, 0x1, R0 ;  /* 0x00000001ff027819 */ /* 0x000fc80000011600 */
[----:B------:R-:W-:Y:S02]  /*2bc0*/  LOP3.LUT R2, R2, 0x1f0, RZ, 0xc0, !PT ;  /* 0x000001f002027812 */ /* 0x000fe400078ec0ff */
[----:B-----5:R-:W-:-:S05]  /*2bd0*/  LEA R3, R6, R3, 0x18 ;  /* 0x0000000306037211 */ /* 0x020fca00078ec0ff */
[----:B------:R-:W-:Y:S02]  /*2be0*/  IMAD.IADD R6, R2, 0x1, R3 ;  /* 0x0000000102067824 */ /* 0x000fe400078e0203 */
[----:B------:R-:W-:Y:S02]  /*2bf0*/  IMAD.MOV.U32 R2, RZ, RZ, R7 ;  /* 0x000000ffff027224 */ /* 0x000fe400078e0007 */
[----:B------:R-:W-:Y:S01]  /*2c00*/  IMAD.MOV.U32 R3, RZ, RZ, R4 ;  /* 0x000000ffff037224 */ /* 0x000fe200078e0004 */
[----:B------:R0:W-:Y:S04]  /*2c10*/  STS [R6+0x8], R5 ;  /* 0x0000080506007388 */ /* 0x0001e80000000800 */
[----:B------:R0:W-:Y:S02]  /*2c20*/  STS.64 [R6+0x10], R2 ;  /* 0x0000100206007388 */ /* 0x0001e40000000a00 */
.L_x_472:
[----:B------:R-:W-:Y:S05]  /*2c30*/  BSYNC.RECONVERGENT B1 ;  /* 0x0000000000017941 */ /* 0x000fea0003800200 */
.L_x_471:
[----:B------:R-:W-:Y:S01]  /*2c40*/  BAR.SYNC.DEFER_BLOCKING 0x0 ;  /* 0x0000000000007b1d */ /* 0x000fe20000010000 */
[----:B------:R-:W-:-:S13]  /*2c50*/  ISETP.NE.AND P1, PT, R0, RZ, PT ;  /* 0x000000ff0000720c */ /* 0x000fda0003f25270 */
[----:B------:R-:W-:Y:S05]  /*2c60*/  @P1 BRA `(.L_x_448) ;  /* 0x00000038000c1947 */ /* 0x000fea0003800000 */
[----:B------:R-:W-:Y:S01]  /*2c70*/  UISETP.GE.AND UP0, UPT, UR6, 0x21, UPT ;  /* 0x000000210600788c */ /* 0x000fe2000bf06270 */
[----:B--2---:R-:W-:Y:S02]  /*2c80*/  IMAD.MOV.U32 R11, RZ, RZ, R5 ;  /* 0x000000ffff0b7224 */ /* 0x004fe400078e0005 */
[----:B-1----:R-:W-:Y:S02]  /*2c90*/  IMAD.MOV.U32 R13, RZ, RZ, R7 ;  /* 0x000000ffff0d7224 */ /* 0x002fe400078e0007 */
[----:B0-----:R-:W-:-:S04]  /*2ca0*/  IMAD.MOV.U32 R10, RZ, RZ, R4 ;  /* 0x000000ffff0a7224 */ /* 0x001fc800078e0004 */
[----:B------:R-:W-:Y:S05]  /*2cb0*/  BRA.U !UP0, `(.L_x_473) ;  /* 0x0000000108707547 */ /* 0x000fea000b800000 */
[----:B------:R-:W0:Y:S01]  /*2cc0*/  S2UR UR5, SR_CgaCtaId ;  /* 0x00000000000579c3 */ /* 0x000e220000008800 */
[----:B------:R-:W-:-:S07]  /*2cd0*/  UMOV UR4, 0x400 ;  /* 0x0000040000047882 */ /* 0x000fce0000000000 */
[----:B---3--:R-:W4:Y:S01]  /*2ce0*/  LDC.64 R2, c[0x0][0x398] ;  /* 0x0000e600ff027b82 */ /* 0x008f220000000a00 */
[----:B0-----:R-:W-:Y:S01]  /*2cf0*/  ULEA UR4, UR5, UR4, 0x18 ;  /* 0x0000000405047291 */ /* 0x001fe2000f8ec0ff */
[----:B----4-:R-:W-:-:S08]  /*2d00*/  IMAD.WIDE R8, R5, 0x10, R2 ;  /* 0x0000001005087825 */ /* 0x010fd000078e0202 */
[----:B------:R-:W0:Y:S04]  /*2d10*/  LDS R0, [UR4+0x18] ;  /* 0x00001804ff007984 */ /* 0x000e280008000800 */
[----:B------:R-:W1:Y:S04]  /*2d20*/  LDS.64 R14, [UR4+0x20] ;  /* 0x00002004ff0e7984 */ /* 0x000e680008000a00 */
[----:B------:R-:W2:Y:S01]  /*2d30*/  LDG.E R9, desc[UR8][R8.64+0xc] ;  /* 0x00000c0808097981 */ /* 0x000ea2000c1e1900 */
[----:B0-----:R-:W-:-:S06]  /*2d40*/  IMAD.WIDE R2, R0, 0x10, R2 ;  /* 0x0000001000027825 */ /* 0x001fcc00078e0202 */
[----:B------:R-:W2:Y:S01]  /*2d50*/  LDG.E R2, desc[UR8][R2.64+0xc] ;  /* 0x00000c0802027981 */ /* 0x000ea2000c1e1900 */
[----:B------:R-:W-:Y:S01]  /*2d60*/  BSSY.RECONVERGENT B1, `(.L_x_473) ;  /* 0x0000011000017945 */ /* 0x000fe20003800200 */
        /* <DEDUP_REMOVED lines=16> */
.L_x_474:
[----:B------:R-:W-:Y:S05]  /*2e70*/  BSYNC.RECONVERGENT B1 ;  /* 0x0000000000017941 */ /* 0x000fea0003800200 */
.L_x_473:
[----:B------:R-:W-:Y:S01]  /*2e80*/  UISETP.GE.AND UP0, UPT, UR6, 0x41, UPT ;  /* 0x000000410600788c */ /* 0x000fe2000bf06270 */
[----:B------:R-:W-:Y:S02]  /*2e90*/  IMAD.MOV.U32 R7, RZ, RZ, R11 ;  /* 0x000000ffff077224 */ /* 0x000fe400078e000b */
[----:B------:R-:W-:Y:S02]  /*2ea0*/  IMAD.MOV.U32 R15, RZ, RZ, R13 ;  /* 0x000000ffff0f7224 */ /* 0x000fe400078e000d */
[----:B------:R-:W-:-:S04]  /*2eb0*/  IMAD.MOV.U32 R6, RZ, RZ, R10 ;  /* 0x000000ffff067224 */ /* 0x000fc800078e000a */
[----:B------:R-:W-:Y:S05]  /*2ec0*/  BRA.U !UP0, `(.L_x_475) ;  /* 0x0000000108707547 */ /* 0x000fea000b800000 */
[----:B------:R-:W0:Y:S01]  /*2ed0*/  S2UR UR5, SR_CgaCtaId ;  /* 0x00000000000579c3 */ /* 0x000e220000008800 */
[----:B------:R-:W-:-:S07]  /*2ee0*/  UMOV UR4, 0x400 ;  /* 0x0000040000047882 */ /* 0x000fce0000000000 */
[----:B------:R-:W3:Y:S01]  /*2ef0*/  LDC.64 R4, c[0x0][0x398] ;  /* 0x0000e600ff047b82 */ /* 0x000ee20000000a00 */
[----:B0-----:R-:W-:Y:S01]  /*2f00*/  ULEA UR4, UR5, UR4, 0x18 ;  /* 0x0000000405047291 */ /* 0x001fe2000f8ec0ff */
[----:B---3--:R-:W-:-:S08]  /*2f10*/  IMAD.WIDE R2, R11, 0x10, R4 ;  /* 0x000000100b027825 */ /* 0x008fd000078e0204 */
[----:B------:R-:W0:Y:S04]  /*2f20*/  LDS R0, [UR4+0x28] ;  /* 0x00002804ff007984 */ /* 0x000e280008000800 */
[----:B----4-:R-:W1:Y:S04]  /*2f30*/  LDS.64 R8, [UR4+0x30] ;  /* 0x00003004ff087984 */ /* 0x010e680008000a00 */
        /* <DEDUP_REMOVED lines=20> */
.L_x_476:
[----:B------:R-:W-:Y:S05]  /*3080*/  BSYNC.RECONVERGENT B1 ;  /* 0x0000000000017941 */ /* 0x000fea0003800200 */
.L_x_475:
[----:B------:R-:W-:Y:S01]  /*3090*/  UISETP.GE.AND UP0, UPT, UR6, 0x61, UPT ;  /* 0x000000610600788c */ /* 0x000fe2000bf06270 */
[----:B----4-:R-:W-:Y:S02]  /*30a0*/  IMAD.MOV.U32 R9, RZ, RZ, R7 ;  /* 0x000000ffff097224 */ /* 0x010fe400078e0007 */
        /* <DEDUP_REMOVED lines=30> */
.L_x_478:
[----:B------:R-:W-:Y:S05]  /*3290*/  BSYNC.RECONVERGENT B1 ;  /* 0x0000000000017941 */ /* 0x000fea0003800200 */
.L_x_477:
        /* <DEDUP_REMOVED lines=32> */
.L_x_480:
[----:B------:R-:W-:Y:S05]  /*34a0*/  BSYNC.RECONVERGENT B1 ;  /* 0x0000000000017941 */ /* 0x000fea0003800200 */
.L_x_479:
        /* <DEDUP_REMOVED lines=32> */
.L_x_482:
[----:B------:R-:W-:Y:S05]  /*36b0*/  BSYNC.RECONVERGENT B1 ;  /* 0x0000000000017941 */ /* 0x000fea0003800200 */
.L_x_481:
        /* <DEDUP_REMOVED lines=32> */
.L_x_484:
[----:B------:R-:W-:Y:S05]  /*38c0*/  BSYNC.RECONVERGENT B1 ;  /* 0x0000000000017941 */ /* 0x000fea0003800200 */
.L_x_483:
        /* <DEDUP_REMOVED lines=33> */
.L_x_416:
[----:B------:R-:W1:Y:S01]  /*3ae0*/  S2R R0, SR_TID.X ;  /* 0x0000000000007919 */ /* 0x000e620000002100 */
[----:B------:R-:W1:Y:S01]  /*3af0*/  LDC.64 R4, c[0x0][0x380] ;  /* 0x0000e000ff047b82 */ /* 0x000e620000000a00 */
[----:B------:R-:W2:Y:S01]  /*3b00*/  LDCU.64 UR4, c[0x0][0x398] ;  /* 0x00007300ff0477ac */ /* 0x000ea20008000a00 */
[----:B-1----:R-:W-:-:S05]  /*3b10*/  IMAD.WIDE.U32 R4, R0, 0x10, R4 ;  /* 0x0000001000047825 */ /* 0x002fca00078e0004 */
[----:B0-----:R-:W3:Y:S04]  /*3b20*/  LDG.E.CONSTANT R14, desc[UR8][R4.64] ;  /* 0x00000008040e7981 */ /* 0x001ee8000c1e9900 */
[----:B------:R-:W4:Y:S01]  /*3b30*/  LDG.E.CONSTANT R21, desc[UR8][R4.64+0x1000] ;  /* 0x0010000804157981 */ /* 0x000f22000c1e9900 */
[----:B--2---:R-:W-:Y:S02]  /*3b40*/  IMAD.U32 R2, RZ, RZ, UR4 ;  /* 0x00000004ff027e24 */ /* 0x004fe4000f8e00ff */
[----:B------:R-:W-:Y:S01]  /*3b50*/  IMAD.U32 R3, RZ, RZ, UR5 ;  /* 0x00000005ff037e24 */ /* 0x000fe2000f8e00ff */
[----:B------:R-:W2:Y:S04]  /*3b60*/  LDG.E.64.CONSTANT R8, desc[UR8][R4.64+0x8] ;  /* 0x0000080804087981 */ /* 0x000ea8000c1e9b00 */
[----:B------:R-:W2:Y:S04]  /*3b70*/  LDG.E.64.CONSTANT R6, desc[UR8][R4.64+0x1008] ;  /* 0x0010080804067981 */ /* 0x000ea8000c1e9b00 */
[----:B------:R-:W5:Y:S01]  /*3b80*/  LDG.E.CONSTANT R17, desc[UR8][R4.64+0x2000] ;  /* 0x0020000804117981 */ /* 0x000f62000c1e9900 */
[----:B---3--:R-:W-:-:S04]  /*3b90*/  IMAD.WIDE R10, R14, 0x10, R2 ;  /* 0x000000100e0a7825 */ /* 0x008fc800078e0202 */
[--C-:B----4-:R-:W-:Y:S02]  /*3ba0*/  IMAD.WIDE R12, R21, 0x10, R2.reuse ;  /* 0x00000010150c7825 */ /* 0x110fe400078e0202 */
[----:B------:R-:W3:Y:S04]  /*3bb0*/  LDG.E R10, desc[UR8][R10.64+0xc] ;  /* 0x00000c080a0a7981 */ /* 0x000ee8000c1e1900 */
[----:B------:R-:W3:Y:S01]  /*3bc0*/  LDG.E R23, desc[UR8][R12.64+0xc] ;  /* 0x00000c080c177981 */ /* 0x000ee2000c1e1900 */
[----:B-----5:R-:W-:-:S03]  /*3bd0*/  IMAD.WIDE R18, R17, 0x10, R2 ;  /* 0x0000001011127825 */ /* 0x020fc600078e0202 */
[----:B------:R-:W4:Y:S04]  /*3be0*/  LDG.E.CONSTANT R13, desc[UR8][R4.64+0x3000] ;  /* 0x00300008040d7981 */ /* 0x000f28000c1e9900 */
[----:B------:R-:W5:Y:S01]  /*3bf0*/  LDG.E R12, desc[UR8][R18.64+0xc] ;  /* 0x00000c08120c7981 */ /* 0x000f62000c1e1900 */
[----:B---3--:R-:W-:-:S13]  /*3c00*/  FSETP.GEU.AND P1, PT, R10, R23, PT ;  /* 0x000000170a00720b */ /* 0x008fda0003f2e000 */
[----:B--2---:R-:W-:-:S04]  /*3c10*/  @P1 ISETP.GE.U32.AND P0, PT, R8, R6, PT ;  /* 0x000000060800120c */ /* 0x004fc80003f06070 */
[----:B------:R-:W-:-:S04]  /*3c20*/  @P1 ISETP.GE.AND.EX P0, PT, R9, R7, PT, P0 ;  /* 0x000000070900120c */ /* 0x000fc80003f06300 */
[----:B------:R-:W-:Y:S02]  /*3c30*/  @P1 FSETP.LT.OR P0, PT, R23, R10, !P0 ;  /* 0x0000000a1700120b */ /* 0x000fe40004701400 */
[----:B------:R-:W2:Y:S02]  /*3c40*/  LDG.E.64.CONSTANT R10, desc[UR8][R4.64+0x2008] ;  /* 0x00200808040a7981 */ /* 0x000ea4000c1e9b00 */
[----:B------:R-:W-:-:S05]  /*3c50*/  @P1 SEL R21, R14, R21, P0 ;  /* 0x000000150e151207 */ /* 0x000fca0000000000 */
[----:B------:R-:W-:-:S05]  /*3c60*/  @P1 IMAD.WIDE R14, R21, 0x10, R2 ;  /* 0x00000010150e1825 */ /* 0x000fca00078e0202 */
[----:B------:R-:W5:Y:S01]  /*3c70*/  @P1 LDG.E R23, desc[UR8][R14.64+0xc] ;  /* 0x00000c080e171981 */ /* 0x000f62000c1e1900 */
[----:B------:R-:W-:Y:S02]  /*3c80*/  @P1 SEL R6, R8, R6, P0 ;  /* 0x0000000608061207 */ /* 0x000fe40000000000 */
[----:B------:R-:W-:Y:S02]  /*3c90*/  @P1 SEL R7, R9, R7, P0 ;  /* 0x0000000709071207 */ /* 0x000fe40000000000 */
[----:B------:R-:W3:Y:S04]  /*3ca0*/  LDG.E.CONSTANT R9, desc[UR8][R4.64+0x4000] ;  /* 0x0040000804097981 */ /* 0x000ee8000c1e9900 */
[----:B------:R-:W3:Y:S01]  /*3cb0*/  LDG.E.64.CONSTANT R14, desc[UR8][R4.64+0x3008] ;  /* 0x00300808040e7981 */ /* 0x000ee2000c1e9b00 */
[----:B-----5:R-:W-:-:S13]  /*3cc0*/  FSETP.GEU.AND P2, PT, R23, R12, PT ;  /* 0x0000000c1700720b */ /* 0x020fda0003f4e000 */
[----:B--2---:R-:W-:-:S04]  /*3cd0*/  @P2 ISETP.GE.U32.AND P0, PT, R6, R10, PT ;  /* 0x0000000a0600220c */ /* 0x004fc80003f06070 */
[----:B------:R-:W-:-:S04]  /*3ce0*/  @P2 ISETP.GE.AND.EX P0, PT, R7, R11, PT, P0 ;  /* 0x0000000b0700220c */ /* 0x000fc80003f06300 */
[----:B------:R-:W-:-:S04]  /*3cf0*/  @P2 FSETP.LT.OR P0, PT, R12, R23, !P0 ;  /* 0x000000170c00220b */ /* 0x000fc80004701400 */
[----:B------:R-:W-:Y:S01]  /*3d00*/  @P2 SEL R17, R21, R17, P0 ;  /* 0x0000001115112207 */ /* 0x000fe20000000000 */
[----:B----4-:R-:W-:-:S04]  /*3d10*/  IMAD.WIDE R20, R13, 0x10, R2 ;  /* 0x000000100d147825 */ /* 0x010fc800078e0202 */
[--C-:B------:R-:W-:Y:S01]  /*3d20*/  @P2 IMAD.WIDE R18, R17, 0x10, R2.reuse ;  /* 0x0000001011122825 */ /* 0x100fe200078e0202 */
[----:B------:R3:W2:Y:S04]  /*3d30*/  LDG.E R23, desc[UR8][R20.64+0xc] ;  /* 0x00000c0814177981 */ /* 0x0006a8000c1e1900 */
[----:B------:R-:W2:Y:S01]  /*3d40*/  @P2 LDG.E R12, desc[UR8][R18.64+0xc] ;  /* 0x00000c08120c2981 */ /* 0x000ea2000c1e1900 */
[----:B------:R-:W-:Y:S02]  /*3d50*/  @P2 SEL R10, R6, R10, P0 ;  /* 0x0000000a060a2207 */ /* 0x000fe40000000000 */
[----:B------:R-:W-:Y:S02]  /*3d60*/  @P2 SEL R11, R7, R11, P0 ;  /* 0x0000000b070b2207 */ /* 0x000fe40000000000 */
[----:B------:R-:W4:Y:S01]  /*3d70*/  LDG.E.64.CONSTANT R6, desc[UR8][R4.64+0x4008] ;  /* 0x0040080804067981 */ /* 0x000f22000c1e9b00 */
[----:B---3--:R-:W-:-:S06]  /*3d80*/  IMAD.WIDE R20, R9, 0x10, R2 ;  /* 0x0000001009147825 */ /* 0x008fcc00078e0202 */
[----:B------:R-:W3:Y:S01]  /*3d90*/  LDG.E R20, desc[UR8][R20.64+0xc] ;  /* 0x00000c0814147981 */ /* 0x000ee2000c1e1900 */
[----:B--2---:R-:W-:-:S13]  /*3da0*/  FSETP.GEU.AND P1, PT, R12, R23, PT ;  /* 0x000000170c00720b */ /* 0x004fda0003f2e000 */
[----:B------:R-:W-:-:S04]  /*3db0*/  @P1 ISETP.GE.U32.AND P0, PT, R10, R14, PT ;  /* 0x0000000e0a00120c */ /* 0x000fc80003f06070 */
[----:B------:R-:W-:-:S04]  /*3dc0*/  @P1 ISETP.GE.AND.EX P0, PT, R11, R15, PT, P0 ;  /* 0x0000000f0b00120c */ /* 0x000fc80003f06300 */
[----:B------:R-:W-:-:S04]  /*3dd0*/  @P1 FSETP.LT.OR P0, PT, R23, R12, !P0 ;  /* 0x0000000c1700120b */ /* 0x000fc80004701400 */
[----:B------:R-:W-:-:S05]  /*3de0*/  @P1 SEL R13, R17, R13, P0 ;  /* 0x0000000d110d1207 */ /* 0x000fca0000000000 */
[----:B------:R-:W-:-:S05]  /*3df0*/  @P1 IMAD.WIDE R16, R13, 0x10, R2 ;  /* 0x000000100d101825 */ /* 0x000fca00078e0202 */
[----:B------:R-:W3:Y:S01]  /*3e00*/  @P1 LDG.E R23, desc[UR8][R16.64+0xc] ;  /* 0x00000c0810171981 */ /* 0x000ee2000c1e1900 */
[----:B------:R-:W-:Y:S02]  /*3e10*/  @P1 SEL R14, R10, R14, P0 ;  /* 0x0000000e0a0e1207 */ /* 0x000fe40000000000 */
[----:B------:R-:W-:Y:S01]  /*3e20*/  @P1 SEL R15, R11, R15, P0 ;  /* 0x0000000f0b0f1207 */ /* 0x000fe20000000000 */
[----:B------:R-:W-:Y:S01]  /*3e30*/  UISETP.GE.U32.AND UP0, UPT, UR6, 0xa00, UPT ;  /* 0x00000a000600788c */ /* 0x000fe2000bf06070 */
[----:B------:R-:W-:Y:S01]  /*3e40*/  UMOV UR4, 0x500 ;  /* 0x0000050000047882 */ /* 0x000fe20000000000 */
[----:B------:R-:W-:Y:S01]  /*3e50*/  UMOV UR5, URZ ;  /* 0x000000ff00057c82 */ /* 0x000fe20008000000 */
[----:B---3--:R-:W-:-:S13]  /*3e60*/  FSETP.GEU.AND P2, PT, R23, R20, PT ;  /* 0x000000141700720b */ /* 0x008fda0003f4e000 */
[----:B----4-:R-:W-:-:S04]  /*3e70*/  @P2 ISETP.GE.U32.AND P0, PT, R14, R6, PT ;  /* 0x000000060e00220c */ /* 0x010fc80003f06070 */
[----:B------:R-:W-:-:S04]  /*3e80*/  @P2 ISETP.GE.AND.EX P0, PT, R15, R7, PT, P0 ;  /* 0x000000070f00220c */ /* 0x000fc80003f06300 */
[----:B------:R-:W-:-:S04]  /*3e90*/  @P2 FSETP.LT.OR P0, PT, R20, R23, !P0 ;  /* 0x000000171400220b */ /* 0x000fc80004701400 */
[----:B------:R-:W-:Y:S02]  /*3ea0*/  @P2 SEL R9, R13, R9, P0 ;  /* 0x000000090d092207 */ /* 0x000fe40000000000 */
[----:B------:R-:W-:Y:S02]  /*3eb0*/  @P2 SEL R6, R14, R6, P0 ;  /* 0x000000060e062207 */ /* 0x000fe40000000000 */
[----:B------:R-:W-:Y:S01]  /*3ec0*/  @P2 SEL R7, R15, R7, P0 ;  /* 0x000000070f072207 */ /* 0x000fe20000000000 */
[----:B------:R-:W-:Y:S06]  /*3ed0*/  BRA.U !UP0, `(.L_x_485) ;  /* 0x0000000508707547 */ /* 0x000fec000b800000 */
[----:B------:R-:W0:Y:S01]  /*3ee0*/  LDCU.64 UR4, c[0x0][0x380] ;  /* 0x00007000ff0477ac */ /* 0x000e220008000a00 */
[----:B------:R-:W-:Y:S01]  /*3ef0*/  UIADD3 UR7, UP0, UPT, UR6, -0xa00, URZ ;  /* 0xfffff60006077890 */ /* 0x000fe2000ff1e0ff */
[----:B------:R-:W1:Y:S03]  /*3f00*/  LDCU.64 UR10, c[0x0][0x398] ;  /* 0x00007300ff0a77ac */ /* 0x000e660008000a00 */
[----:B------:R-:W-:Y:S01]  /*3f10*/  ULEA.HI.X.SX32 UR6, UR6, 0xffffffff, 0x1, UP0 ;  /* 0xffffffff06067891 */ /* 0x000fe200080f0eff */
[----:B0-----:R-:W-:Y:S01]  /*3f20*/  LEA R4, P0, R0, UR4, 0x4 ;  /* 0x0000000400047c11 */ /* 0x001fe2000f8020ff */
[----:B------:R-:W-:-:S03]  /*3f30*/  UMOV UR4, URZ ;  /* 0x000000ff00047c82 */ /* 0x000fc60008000000 */
[----:B------:R-:W-:Y:S02]  /*3f40*/  IADD3 R4, P1, PT, R4, 0x9008, RZ ;  /* 0x0000900804047810 */ /* 0x000fe40007f3e0ff */
[----:B------:R-:W-:Y:S01]  /*3f50*/  LEA.HI.X R0, R0, UR5, RZ, 0x4, P0 ;  /* 0x0000000500007c11 */ /* 0x000fe200080f24ff */
[----:B------:R-:W-:-:S04]  /*3f60*/  UMOV UR5, URZ ;  /* 0x000000ff00057c82 */ /* 0x000fc80008000000 */
[----:B-1----:R-:W-:-:S07]  /*3f70*/  IMAD.X R5, RZ, RZ, R0, P1 ;  /* 0x000000ffff057224 */ /* 0x002fce00008e0600 */
.L_x_486:
[----:B------:R-:W2:Y:S01]  /*3f80*/  LDG.E.CONSTANT R21, desc[UR8][R4.64+-0x4008] ;  /* 0xffbff80804157981 */ /* 0x000ea2000c1e9900 */
[----:B------:R-:W-:Y:S02]  /*3f90*/  IMAD.U32 R2, RZ, RZ, UR10 ;  /* 0x0000000aff027e24 */ /* 0x000fe4000f8e00ff */
[----:B------:R-:W-:Y:S01]  /*3fa0*/  IMAD.U32 R3, RZ, RZ, UR11 ;  /* 0x0000000bff037e24 */ /* 0x000fe2000f8e00ff */
[----:B------:R-:W3:Y:S01]  /*3fb0*/  LDG.E.64.CONSTANT R10, desc[UR8][R4.64+-0x4000] ;  /* 0xffc00008040a7981 */ /* 0x000ee2000c1e9b00 */
[----:B------:R-:W-:-:S03]  /*3fc0*/  IMAD.WIDE R12, R9, 0x10, R2 ;  /* 0x00000010090c7825 */ /* 0x000fc600078e0202 */
[----:B------:R-:W4:Y:S04]  /*3fd0*/  LDG.E.CONSTANT R0, desc[UR8][R4.64+-0x3008] ;  /* 0xffcff80804007981 */ /* 0x000f28000c1e9900 */
[----:B------:R-:W5:Y:S01]  /*3fe0*/  LDG.E R13, desc[UR8][R12.64+0xc] ;  /* 0x00000c080c0d7981 */ /* 0x000f62000c1e1900 */
[----:B--2---:R-:W-:-:S06]  /*3ff0*/  IMAD.WIDE R14, R21, 0x10, R2 ;  /* 0x00000010150e7825 */ /* 0x004fcc00078e0202 */
[----:B------:R-:W5:Y:S01]  /*4000*/  LDG.E R14, desc[UR8][R14.64+0xc] ;  /* 0x00000c080e0e7981 */ /* 0x000f62000c1e1900 */
[----:B----4-:R-:W-:-:S05]  /*4010*/  IMAD.WIDE R18, R0, 0x10, R2 ;  /* 0x0000001000127825 */ /* 0x010fca00078e0202 */
[----:B------:R-:W2:Y:S04]  /*4020*/  LDG.E R23, desc[UR8][R18.64+0xc] ;  /* 0x00000c0812177981 */ /* 0x000ea8000c1e1900 */
[----:B------:R-:W4:Y:S01]  /*4030*/  LDG.E.CONSTANT R15, desc[UR8][R4.64+-0x1008] ;  /* 0xffeff808040f7981 */ /* 0x000f22000c1e9900 */
[----:B-----5:R-:W-:-:S13]  /*4040*/  FSETP.GEU.AND P1, PT, R13, R14, PT ;  /* 0x0000000e0d00720b */ /* 0x020fda0003f2e000 */
[----:B---3--:R-:W-:-:S04]  /*4050*/  @P1 ISETP.GE.U32.AND P0, PT, R6, R10, PT ;  /* 0x0000000a0600120c */ /* 0x008fc80003f06070 */
[----:B------:R-:W-:-:S04]  /*4060*/  @P1 ISETP.GE.AND.EX P0, PT, R7, R11, PT, P0 ;  /* 0x0000000b0700120c */ /* 0x000fc80003f06300 */
[----:B------:R-:W-:Y:S02]  /*4070*/  @P1 FSETP.LT.OR P0, PT, R14, R13, !P0 ;  /* 0x0000000d0e00120b */ /* 0x000fe40004701400 */
[----:B------:R-:W3:Y:S02]  /*4080*/  LDG.E.CONSTANT R13, desc[UR8][R4.64+-0x2008] ;  /* 0xffdff808040d7981 */ /* 0x000ee4000c1e9900 */
[----:B------:R-:W-:Y:S02]  /*4090*/  @P1 SEL R21, R9, R21, P0 ;  /* 0x0000001509151207 */ /* 0x000fe40000000000 */
[----:B------:R-:W5:Y:S03]  /*40a0*/  LDG.E.64.CONSTANT R8, desc[UR8][R4.64+-0x3000] ;  /* 0xffd0000804087981 */ /* 0x000f66000c1e9b00 */
[----:B------:R-:W-:-:S05]  /*40b0*/  @P1 IMAD.WIDE R16, R21, 0x10, R2 ;  /* 0x0000001015101825 */ /* 0x000fca00078e0202 */
[----:B------:R-:W2:Y:S01]  /*40c0*/  @P1 LDG.E R14, desc[UR8][R16.64+0xc] ;  /* 0x00000c08100e1981 */ /* 0x000ea2000c1e1900 */
[----:B------:R-:W-:Y:S02]  /*40d0*/  @P1 SEL R10, R6, R10, P0 ;  /* 0x0000000a060a1207 */ /* 0x000fe40000000000 */
[----:B------:R-:W-:Y:S02]  /*40e0*/  @P1 SEL R11, R7, R11, P0 ;  /* 0x0000000b070b1207 */ /* 0x000fe40000000000 */
[----:B------:R-:W4:Y:S01]  /*40f0*/  LDG.E.64.CONSTANT R6, desc[UR8][R4.64+-0x2000] ;  /* 0xffe0000804067981 */ /* 0x000f22000c1e9b00 */
[----:B--2---:R-:W-:-:S13]  /*4100*/  FSETP.GEU.AND P2, PT, R14, R23, PT ;  /* 0x000000170e00720b */ /* 0x004fda0003f4e000 */
[----:B-----5:R-:W-:-:S04]  /*4110*/  @P2 ISETP.GE.U32.AND P0, PT, R10, R8, PT ;  /* 0x000000080a00220c */ /* 0x020fc80003f06070 */
[----:B------:R-:W-:-:S04]  /*4120*/  @P2 ISETP.GE.AND.EX P0, PT, R11, R9, PT, P0 ;  /* 0x000000090b00220c */ /* 0x000fc80003f06300 */
[----:B------:R-:W-:-:S04]  /*4130*/  @P2 FSETP.LT.OR P0, PT, R23, R14, !P0 ;  /* 0x0000000e1700220b */ /* 0x000fc80004701400 */
[----:B------:R-:W-:Y:S01]  /*4140*/  @P2 SEL R0, R21, R0, P0 ;  /* 0x0000000015002207 */ /* 0x000fe20000000000 */
[----:B---3--:R-:W-:-:S04]  /*4150*/  IMAD.WIDE R18, R13, 0x10, R2 ;  /* 0x000000100d127825 */ /* 0x008fc800078e0202 */
[--C-:B------:R-:W-:Y:S01]  /*4160*/  @P2 IMAD.WIDE R16, R0, 0x10, R2.reuse ;  /* 0x0000001000102825 */ /* 0x100fe200078e0202 */
[----:B------:R4:W2:Y:S04]  /*4170*/  LDG.E R12, desc[UR8][R18.64+0xc] ;  /* 0x00000c08120c7981 */ /* 0x0008a8000c1e1900 */
[----:B------:R-:W2:Y:S01]  /*4180*/  @P2 LDG.E R23, desc[UR8][R16.64+0xc] ;  /* 0x00000c0810172981 */ /* 0x000ea2000c1e1900 */
[----:B------:R-:W-:Y:S02]  /*4190*/  @P2 SEL R8, R10, R8, P0 ;  /* 0x000000080a082207 */ /* 0x000fe40000000000 */
[----:B------:R-:W-:Y:S02]  /*41a0*/  @P2 SEL R9, R11, R9, P0 ;  /* 0x000000090b092207 */ /* 0x000fe40000000000 */
[----:B------:R-:W3:Y:S01]  /*41b0*/  LDG.E.64.CONSTANT R10, desc[UR8][R4.64+-0x1000] ;  /* 0xfff00008040a7981 */ /* 0x000ee2000c1e9b00 */
[----:B----4-:R-:W-:-:S06]  /*41c0*/  IMAD.WIDE R18, R15, 0x10, R2 ;  /* 0x000000100f127825 */ /* 0x010fcc00078e0202 */
[----:B------:R-:W4:Y:S01]  /*41d0*/  LDG.E R19, desc[UR8][R18.64+0xc] ;  /* 0x00000c0812137981 */ /* 0x000f22000c1e1900 */
[----:B--2---:R-:W-:-:S13]  /*41e0*/  FSETP.GEU.AND P1, PT, R23, R12, PT ;  /* 0x0000000c1700720b */ /* 0x004fda0003f2e000 */
[----:B------:R-:W-:-:S04]  /*41f0*/  @P1 ISETP.GE.U32.AND P0, PT, R8, R6, PT ;  /* 0x000000060800120c */ /* 0x000fc80003f06070 */
[----:B------:R-:W-:-:S04]  /*4200*/  @P1 ISETP.GE.AND.EX P0, PT, R9, R7, PT, P0 ;  /* 0x000000070900120c */ /* 0x000fc80003f06300 */
[----:B------:R-:W-:-:S04]  /*4210*/  @P1 FSETP.LT.OR P0, PT, R12, R23, !P0 ;  /* 0x000000170c00120b */ /* 0x000fc80004701400 */
[----:B------:R-:W-:Y:S02]  /*4220*/  @P1 SEL R13, R0, R13, P0 ;  /* 0x0000000d000d1207 */ /* 0x000fe40000000000 */
[----:B------:R-:W2:Y:S03]  /*4230*/  LDG.E.CONSTANT R0, desc[UR8][R4.64+-0x8] ;  /* 0xfffff80804007981 */ /* 0x000ea6000c1e9900 */
[----:B------:R-:W-:-:S05]  /*4240*/  @P1 IMAD.WIDE R16, R13, 0x10, R2 ;  /* 0x000000100d101825 */ /* 0x000fca00078e0202 */
[----:B------:R-:W4:Y:S01]  /*4250*/  @P1 LDG.E R12, desc[UR8][R16.64+0xc] ;  /* 0x00000c08100c1981 */ /* 0x000f22000c1e1900 */
[----:B------:R-:W-:Y:S02]  /*4260*/  @P1 SEL R6, R8, R6, P0 ;  /* 0x0000000608061207 */ /* 0x000fe40000000000 */
[----:B------:R-:W-:Y:S01]  /*4270*/  @P1 SEL R7, R9, R7, P0 ;  /* 0x0000000709071207 */ /* 0x000fe20000000000 */
[----:B------:R0:W5:Y:S01]  /*4280*/  LDG.E.64.CONSTANT R16, desc[UR8][R4.64] ;  /* 0x0000000804107981 */ /* 0x000162000c1e9b00 */
[----:B----4-:R-:W-:-:S13]  /*4290*/  FSETP.GEU.AND P2, PT, R12, R19, PT ;  /* 0x000000130c00720b */ /* 0x010fda0003f4e000 */
[----:B---3--:R-:W-:-:S04]  /*42a0*/  @P2 ISETP.GE.U32.AND P0, PT, R6, R10, PT ;  /* 0x0000000a0600220c */ /* 0x008fc80003f06070 */
[----:B------:R-:W-:-:S04]  /*42b0*/  @P2 ISETP.GE.AND.EX P0, PT, R7, R11, PT, P0 ;  /* 0x0000000b0700220c */ /* 0x000fc80003f06300 */
[----:B------:R-:W-:-:S04]  /*42c0*/  @P2 FSETP.LT.OR P0, PT, R19, R12, !P0 ;  /* 0x0000000c1300220b */ /* 0x000fc80004701400 */
[----:B------:R-:W-:Y:S01]  /*42d0*/  @P2 SEL R15, R13, R15, P0 ;  /* 0x0000000f0d0f2207 */ /* 0x000fe20000000000 */
[----:B--2---:R-:W-:-:S04]  /*42e0*/  IMAD.WIDE R12, R0, 0x10, R2 ;  /* 0x00000010000c7825 */ /* 0x004fc800078e0202 */
[----:B------:R-:W-:Y:S02]  /*42f0*/  @P2 IMAD.WIDE R8, R15, 0x10, R2 ;  /* 0x000000100f082825 */ /* 0x000fe400078e0202 */
[----:B------:R-:W2:Y:S04]  /*4300*/  LDG.E R12, desc[UR8][R12.64+0xc] ;  /* 0x00000c080c0c7981 */ /* 0x000ea8000c1e1900 */
[----:B------:R-:W2:Y:S01]  /*4310*/  @P2 LDG.E R19, desc[UR8][R8.64+0xc] ;  /* 0x00000c0808132981 */ /* 0x000ea2000c1e1900 */
[----:B------:R-:W-:Y:S01]  /*4320*/  @P2 SEL R10, R6, R10, P0 ;  /* 0x0000000a060a2207 */ /* 0x000fe20000000000 */
[----:B------:R-:W-:Y:S01]  /*4330*/  UIADD3 UR4, UP0, UPT, UR4, 0x500, URZ ;  /* 0x0000050004047890 */ /* 0x000fe2000ff1e0ff */
[----:B------:R-:W-:-:S03]  /*4340*/  @P2 SEL R11, R7, R11, P0 ;  /* 0x0000000b070b2207 */ /* 0x000fc60000000000 */
[----:B------:R-:W-:Y:S02]  /*4350*/  UIADD3.X UR5, UPT, UPT, URZ, UR5, URZ, UP0, !UPT ;  /* 0x00000005ff057290 */ /* 0x000fe400087fe4ff */
[----:B------:R-:W-:-:S04]  /*4360*/  UISETP.GT.U32.AND UP0, UPT, UR4, UR7, UPT ;  /* 0x000000070400728c */ /* 0x000fc8000bf04070 */
[----:B------:R-:W-:Y:S01]  /*4370*/  UISETP.GT.AND.EX UP0, UPT, UR5, UR6, UPT, UP0 ;  /* 0x000000060500728c */ /* 0x000fe2000bf04300 */
[----:B0-----:R-:W-:-:S05]  /*4380*/  IADD3 R4, P2, PT, R4, 0x5000, RZ ;  /* 0x0000500004047810 */ /* 0x001fca0007f5e0ff */
[----:B------:R-:W-:Y:S01]  /*4390*/  IMAD.X R5, RZ, RZ, R5, P2 ;  /* 0x000000ffff057224 */ /* 0x000fe200010e0605 */
[----:B--2---:R-:W-:-:S13]  /*43a0*/  FSETP.GEU.AND P1, PT, R19, R12, PT ;  /* 0x0000000c1300720b */ /* 0x004fda0003f2e000 */
[----:B-----5:R-:W-:-:S04]  /*43b0*/  @P1 ISETP.GE.U32.AND P0, PT, R10, R16, PT ;  /* 0x000000100a00120c */ /* 0x020fc80003f06070 */
[----:B------:R-:W-:-:S04]  /*43c0*/  @P1 ISETP.GE.AND.EX P0, PT, R11, R17, PT, P0 ;  /* 0x000000110b00120c */ /* 0x000fc80003f06300 */
[----:B------:R-:W-:-:S04]  /*43d0*/  @P1 FSETP.LT.OR P0, PT, R12, R19, !P0 ;  /* 0x000000130c00120b */ /* 0x000fc80004701400 */
[----:B------:R-:W-:Y:S02]  /*43e0*/  @P1 SEL R0, R15, R0, P0 ;  /* 0x000000000f001207 */ /* 0x000fe40000000000 */
[----:B------:R-:W-:Y:S02]  /*43f0*/  @P1 SEL R16, R10, R16, P0 ;  /* 0x000000100a101207 */ /* 0x000fe40000000000 */
[----:B------:R-:W-:Y:S01]  /*4400*/  @P1 SEL R17, R11, R17, P0 ;  /* 0x000000110b111207 */ /* 0x000fe20000000000 */
[----:B------:R-:W-:Y:S02]  /*4410*/  IMAD.MOV.U32 R9, RZ, RZ, R0 ;  /* 0x000000ffff097224 */ /* 0x000fe400078e0000 */
[----:B------:R-:W-:Y:S02]  /*4420*/  IMAD.MOV.U32 R6, RZ, RZ, R16 ;  /* 0x000000ffff067224 */ /* 0x000fe400078e0010 */
[----:B------:R-:W-:Y:S01]  /*4430*/  IMAD.MOV.U32 R7, RZ, RZ, R17 ;  /* 0x000000ffff077224 */ /* 0x000fe200078e0011 */
[----:B------:R-:W-:Y:S06]  /*4440*/  BRA.U !UP0, `(.L_x_486) ;  /* 0xfffffff908cc7547 */ /* 0x000fec000b83ffff */
[----:B------:R-:W-:Y:S01]  /*4450*/  UIADD3 UR4, UP0, UPT, UR4, 0x500, URZ ;  /* 0x0000050004047890 */ /* 0x000fe2000ff1e0ff */
[----:B------:R-:W-:Y:S02]  /*4460*/  IMAD.MOV.U32 R6, RZ, RZ, R16 ;  /* 0x000000ffff067224 */ /* 0x000fe400078e0010 */
[----:B------:R-:W-:Y:S01]  /*4470*/  IMAD.MOV.U32 R7, RZ, RZ, R17 ;  /* 0x000000ffff077224 */ /* 0x000fe200078e0011 */
[----:B------:R-:W-:Y:S01]  /*4480*/  UIADD3.X UR5, UPT, UPT, URZ, UR5, URZ, UP0, !UPT ;  /* 0x00000005ff057290 */ /* 0x000fe200087fe4ff */
[----:B------:R-:W-:-:S11]  /*4490*/  IMAD.MOV.U32 R9, RZ, RZ, R0 ;  /* 0x000000ffff097224 */ /* 0x000fd600078e0000 */
.L_x_485:
[----:B------:R-:W0:Y:S01]  /*44a0*/  LDC R5, c[0x0][0x390] ;  /* 0x0000e400ff057b82 */ /* 0x000e220000000800 */
[----:B------:R-:W1:Y:S01]  /*44b0*/  S2R R10, SR_TID.X ;  /* 0x00000000000a7919 */ /* 0x000e620000002100 */
[----:B------:R-:W-:Y:S01]  /*44c0*/  IMAD.U32 R11, RZ, RZ, UR5 ;  /* 0x00000005ff0b7e24 */ /* 0x000fe2000f8e00ff */
[----:B0-----:R-:W-:Y:S02]  /*44d0*/  ISETP.LE.U32.AND P0, PT, R5, UR4, PT ;  /* 0x0000000405007c0c */ /* 0x001fe4000bf03070 */
[----:B------:R-:W-:-:S04]  /*44e0*/  SHF.R.S32.HI R0, RZ, 0x1f, R5 ;  /* 0x0000001fff007819 */ /* 0x000fc80000011405 */
[----:B------:R-:W-:-:S13]  /*44f0*/  ISETP.GE.AND.EX P0, PT, R11, R0, PT, P0 ;  /* 0x000000000b00720c */ /* 0x000fda0003f06300 */
[----:B-1----:R-:W-:Y:S05]  /*4500*/  @P0 BRA `(.L_x_487) ;  /* 0x0000000800a00947 */ /* 0x002fea0003800000 */
[----:B------:R-:W-:Y:S01]  /*4510*/  VIADD R11, R5, -UR4 ;  /* 0x80000004050b7c36 */ /* 0x000fe20008000000 */
[----:B------:R-:W-:Y:S04]  /*4520*/  BSSY.RECONVERGENT B1, `(.L_x_487) ;  /* 0x00000a6000017945 */ /* 0x000fe80003800200 */
[----:B------:R-:W-:-:S13]  /*4530*/  ISETP.GE.AND P0, PT, R10, R11, PT ;  /* 0x0000000b0a00720c */ /* 0x000fda0003f06270 */
[----:B------:R-:W-:Y:S05]  /*4540*/  @P0 BRA `(.L_x_488) ;  /* 0x00000008008c0947 */ /* 0x000fea0003800000 */
[----:B------:R-:W-:Y:S01]  /*4550*/  LOP3.LUT R8, RZ, R10, RZ, 0x33, !PT ;  /* 0x0000000aff087212 */ /* 0x000fe200078e33ff */
[----:B------:R-:W-:Y:S03]  /*4560*/  BSSY.RECONVERGENT B2, `(.L_x_489) ;  /* 0x0000032000027945 */ /* 0x000fe60003800200 */
[----:B------:R-:W-:-:S04]  /*4570*/  IADD3 R8, PT, PT, R5, -UR4, R8 ;  /* 0x8000000405087c10 */ /* 0x000fc8000fffe008 */
[----:B------:R-:W-:-:S04]  /*4580*/  LOP3.LUT R0, R8, 0x300, RZ, 0xc0, !PT ;  /* 0x0000030008007812 */ /* 0x000fc800078ec0ff */
[----:B------:R-:W-:Y:S01]  /*4590*/  ISETP.NE.AND P0, PT, R0, 0x300, PT ;  /* 0x000003000000780c */ /* 0x000fe20003f05270 */
[----:B------:R-:W-:-:S12]  /*45a0*/  IMAD.MOV.U32 R0, RZ, RZ, R10 ;  /* 0x000000ffff007224 */ /* 0x000fd800078e000a */
[----:B------:R-:W-:Y:S05]  /*45b0*/  @!P0 BRA `(.L_x_490) ;  /* 0x0000000000b08947 */ /* 0x000fea0003800000 */
[----:B------:R-:W0:Y:S01]  /*45c0*/  LDCU.64 UR6, c[0x0][0x380] ;  /* 0x00007000ff0677ac */ /* 0x000e220008000a00 */
[----:B------:R-:W1:Y:S01]  /*45d0*/  LDC.64 R2, c[0x0][0x398] ;  /* 0x0000e600ff027b82 */ /* 0x000e620000000a00 */
[----:B------:R-:W-:Y:S02]  /*45e0*/  IADD3 R5, P0, PT, R10, UR4, RZ ;  /* 0x000000040a057c10 */ /* 0x000fe4000ff1e0ff */
[----:B------:R-:W-:-:S03]  /*45f0*/  LEA.HI R0, R8, 0x1, RZ, 0x18 ;  /* 0x0000000108007811 */ /* 0x000fc600078fc0ff */
[----:B------:R-:W-:Y:S01]  /*4600*/  IMAD.X R12, RZ, RZ, UR5, P0 ;  /* 0x00000005ff0c7e24 */ /* 0x000fe200080e06ff */
[----:B------:R-:W-:Y:S01]  /*4610*/  LOP3.LUT R4, R0, 0x3, RZ, 0xc0, !PT ;  /* 0x0000000300047812 */ /* 0x000fe200078ec0ff */
[----:B------:R-:W-:-:S04]  /*4620*/  IMAD.MOV.U32 R0, RZ, RZ, R10 ;  /* 0x000000ffff007224 */ /* 0x000fc800078e000a */
[----:B------:R-:W-:Y:S01]  /*4630*/  IMAD.MOV R18, RZ, RZ, -R4 ;  /* 0x000000ffff127224 */ /* 0x000fe200078e0a04 */
[----:B0-----:R-:W-:-:S04]  /*4640*/  LEA R19, P0, R5, UR6, 0x4 ;  /* 0x0000000605137c11 */ /* 0x001fc8000f8020ff */
[----:B------:R-:W-:-:S09]  /*4650*/  LEA.HI.X R5, R5, UR7, R12, 0x4, P0 ;  /* 0x0000000705057c11 */ /* 0x000fd200080f240c */
.L_x_493:
[----:B------:R-:W-:-:S05]  /*4660*/  IMAD.MOV.U32 R4, RZ, RZ, R19 ;  /* 0x000000ffff047224 */ /* 0x000fca00078e0013 */
[----:B------:R-:W2:Y:S01]  /*4670*/  LDG.E.CONSTANT R25, desc[UR8][R4.64] ;  /* 0x0000000804197981 */ /* 0x000ea2000c1e9900 */
[----:B-1----:R-:W-:-:S03]  /*4680*/  IMAD.WIDE R14, R9, 0x10, R2 ;  /* 0x00000010090e7825 */ /* 0x002fc600078e0202 */
        /* <DEDUP_REMOVED lines=27> */
.L_x_492:
[----:B------:R-:W-:Y:S05]  /*4840*/  BSYNC.RECONVERGENT B3 ;  /* 0x0000000000037941 */ /* 0x000fea0003800200 */
.L_x_491:
[----:B------:R-:W-:Y:S02]  /*4850*/  IMAD.X R5, RZ, RZ, R5, P3 ;  /* 0x000000ffff057224 */ /* 0x000fe400018e0605 */
[----:B------:R-:W-:Y:S01]  /*4860*/  VIADD R0, R0, 0x100 ;  /* 0x0000010000007836 */ /* 0x000fe20000000000 */
[----:B------:R-:W-:Y:S06]  /*4870*/  @P2 BRA `(.L_x_493) ;  /* 0xfffffffc00782947 */ /* 0x000fec000383ffff */
.L_x_490:
[----:B------:R-:W-:Y:S05]  /*4880*/  BSYNC.RECONVERGENT B2 ;  /* 0x0000000000027941 */ /* 0x000fea0003800200 */
.L_x_489:
[----:B------:R-:W-:-:S13]  /*4890*/  ISETP.GE.U32.AND P0, PT, R8, 0x300, PT ;  /* 0x000003000800780c */ /* 0x000fda0003f06070 */
[----:B------:R-:W-:Y:S05]  /*48a0*/  @!P0 BRA `(.L_x_488) ;  /* 0x0000000400b48947 */ /* 0x000fea0003800000 */
[----:B------:R-:W0:Y:S01]  /*48b0*/  LDCU.64 UR6, c[0x0][0x380] ;  /* 0x00007000ff0677ac */ /* 0x000e220008000a00 */
[----:B------:R-:W1:Y:S01]  /*48c0*/  LDC.64 R2, c[0x0][0x398] ;  /* 0x0000e600ff027b82 */ /* 0x000e620000000a00 */
[----:B------:R-:W-:-:S05]  /*48d0*/  IADD3 R5, P0, PT, R0, UR4, RZ ;  /* 0x0000000400057c10 */ /* 0x000fca000ff1e0ff */
[----:B------:R-:W-:Y:S01]  /*48e0*/  IMAD.X R8, RZ, RZ, UR5, P0 ;  /* 0x00000005ff087e24 */ /* 0x000fe200080e06ff */
[----:B0-----:R-:W-:-:S04]  /*48f0*/  LEA R4, P1, R5, UR6, 0x4 ;  /* 0x0000000605047c11 */ /* 0x001fc8000f8220ff */
[----:B------:R-:W-:Y:S02]  /*4900*/  IADD3 R4, P0, PT, R4, 0x3008, RZ ;  /* 0x0000300804047810 */ /* 0x000fe40007f1e0ff */
[----:B------:R-:W-:-:S05]  /*4910*/  LEA.HI.X R5, R5, UR7, R8, 0x4, P1 ;  /* 0x0000000705057c11 */ /* 0x000fca00088f2408 */
[----:B------:R-:W-:-:S07]  /*4920*/  IMAD.X R5, RZ, RZ, R5, P0 ;  /* 0x000000ffff057224 */ /* 0x000fce00000e0605 */
.L_x_502:
[----:B------:R-:W2:Y:S01]  /*4930*/  LDG.E.CONSTANT R8, desc[UR8][R4.64+-0x3008] ;  /* 0xffcff80804087981 */ /* 0x000ea2000c1e9900 */
[----:B-1----:R-:W-:-:S03]  /*4940*/  IMAD.WIDE R22, R9, 0x10, R2 ;  /* 0x0000001009167825 */ /* 0x002fc600078e0202 */
[----:B------:R-:W3:Y:S04]  /*4950*/  LDG.E.64.CONSTANT R20, desc[UR8][R4.64+-0x3000] ;  /* 0xffd0000804147981 */ /* 0x000ee8000c1e9b00 */
[----:B------:R-:W4:Y:S04]  /*4960*/  LDG.E R22, desc[UR8][R22.64+0xc] ;  /* 0x00000c0816167981 */ /* 0x000f28000c1e1900 */
[----:B------:R-:W5:Y:S01]  /*4970*/  LDG.E.CONSTANT R13, desc[UR8][R4.64+-0x2008] ;  /* 0xffdff808040d7981 */ /* 0x000f62000c1e9900 */
[----:B--2---:R-:W-:-:S06]  /*4980*/  IMAD.WIDE R24, R8, 0x10, R2 ;  /* 0x0000001008187825 */ /* 0x004fcc00078e0202 */
[----:B------:R-:W4:Y:S01]  /*4990*/  LDG.E R25, desc[UR8][R24.64+0xc] ;  /* 0x00000c0818197981 */ /* 0x000f22000c1e1900 */
[----:B------:R-:W-:Y:S01]  /*49a0*/  BSSY.RECONVERGENT B2, `(.L_x_494) ;  /* 0x0000012000027945 */ /* 0x000fe20003800200 */
[----:B------:R-:W-:Y:S02]  /*49b0*/  IMAD.MOV.U32 R12, RZ, RZ, R8 ;  /* 0x000000ffff0c7224 */ /* 0x000fe400078e0008 */
[----:B---3--:R-:W-:Y:S02]  /*49c0*/  IMAD.MOV.U32 R15, RZ, RZ, R20 ;  /* 0x000000ffff0f7224 */ /* 0x008fe400078e0014 */
[----:B-----5:R-:W-:-:S04]  /*49d0*/  IMAD.WIDE R18, R13, 0x10, R2 ;  /* 0x000000100d127825 */ /* 0x020fc800078e0202 */
        /* <DEDUP_REMOVED lines=14> */
.L_x_495:
[----:B------:R-:W-:Y:S05]  /*4ac0*/  BSYNC.RECONVERGENT B2 ;  /* 0x0000000000027941 */ /* 0x000fea0003800200 */
.L_x_494:
        /* <DEDUP_REMOVED lines=23> */
.L_x_497:
[----:B------:R-:W-:Y:S05]  /*4c40*/  BSYNC.RECONVERGENT B2 ;  /* 0x0000000000027941 */ /* 0x000fea0003800200 */
.L_x_496:
        /* <DEDUP_REMOVED lines=23> */
.L_x_499:
[----:B------:R-:W-:Y:S05]  /*4dc0*/  BSYNC.RECONVERGENT B2 ;  /* 0x0000000000027941 */ /* 0x000fea0003800200 */
.L_x_498:
[----:B------:R-:W-:Y:S01]  /*4dd0*/  IMAD.WIDE R22, R16, 0x10, R2 ;  /* 0x0000001010167825 */ /* 0x000fe200078e0202 */
[----:B------:R-:W2:Y:S04]  /*4de0*/  LDG.E R13, desc[UR8][R12.64+0xc] ;  /* 0x00000c080c0d7981 */ /* 0x000ea8000c1e1900 */
[----:B------:R-:W3:Y:S04]  /*4df0*/  LDG.E.64.CONSTANT R20, desc[UR8][R4.64] ;  /* 0x0000000804147981 */ /* 0x000ee8000c1e9b00 */
[----:B------:R-:W2:Y:S01]  /*4e00*/  LDG.E R22, desc[UR8][R22.64+0xc] ;  /* 0x00000c0816167981 */ /* 0x000ea2000c1e1900 */
[----:B------:R-:W-:Y:S01]  /*4e10*/  BSSY.RECONVERGENT B2, `(.L_x_500) ;  /* 0x0000011000027945 */ /* 0x000fe20003800200 */
[----:B------:R-:W-:Y:S01]  /*4e20*/  IMAD.MOV.U32 R9, RZ, RZ, R15 ;  /* 0x000000ffff097224 */ /* 0x000fe200078e000f */
[----:B--2---:R-:W-:Y:S01]  /*4e30*/  FSETP.GEU.AND P0, PT, R22, R13, PT ;  /* 0x0000000d1600720b */ /* 0x004fe20003f0e000 */
[----:B---3--:R-:W-:-:S02]  /*4e40*/  IMAD.MOV.U32 R6, RZ, RZ, R20 ;  /* 0x000000ffff067224 */ /* 0x008fc400078e0014 */
[----:B------:R-:W-:-:S10]  /*4e50*/  IMAD.MOV.U32 R7, RZ, RZ, R21 ;  /* 0x000000ffff077224 */ /* 0x000fd400078e0015 */
[----:B------:R-:W-:Y:S05]  /*4e60*/  @!P0 BRA `(.L_x_501) ;  /* 0x00000000002c8947 */ /* 0x000fea0003800000 */
[----:B------:R-:W-:Y:S01]  /*4e70*/  FSETP.GEU.AND P2, PT, R13, R22, PT ;  /* 0x000000160d00720b */ /* 0x000fe20003f4e000 */
[----:B------:R-:W-:Y:S02]  /*4e80*/  IMAD.MOV.U32 R9, RZ, RZ, R16 ;  /* 0x000000ffff097224 */ /* 0x000fe400078e0010 */
[----:B------:R-:W-:Y:S02]  /*4e90*/  IMAD.MOV.U32 R6, RZ, RZ, R17 ;  /* 0x000000ffff067224 */ /* 0x000fe400078e0011 */
[----:B------:R-:W-:-:S08]  /*4ea0*/  IMAD.MOV.U32 R7, RZ, RZ, R18 ;  /* 0x000000ffff077224 */ /* 0x000fd000078e0012 */
[CC--:B------:R-:W-:Y:S02]  /*4eb0*/  @P2 ISETP.GE.U32.AND P0, PT, R17.reuse, R20.reuse, PT ;  /* 0x000000141100220c */ /* 0x0c0fe40003f06070 */
[CC--:B------:R-:W-:Y:S02]  /*4ec0*/  @P2 ISETP.LT.U32.AND P1, PT, R17.reuse, R20.reuse, PT ;  /* 0x000000141100220c */ /* 0x0c0fe40003f21070 */
[CC--:B------:R-:W-:Y:S02]  /*4ed0*/  @P2 ISETP.GE.AND.EX P0, PT, R18.reuse, R21.reuse, PT, P0 ;  /* 0x000000151200220c */ /* 0x0c0fe40003f06300 */
[----:B------:R-:W-:Y:S02]  /*4ee0*/  @P2 ISETP.LT.AND.EX P1, PT, R18, R21, PT, P1 ;  /* 0x000000151200220c */ /* 0x000fe40003f21310 */
[----:B------:R-:W-:Y:S02]  /*4ef0*/  @P2 SEL R9, R16, R15, !P0 ;  /* 0x0000000f10092207 */ /* 0x000fe40004000000 */
[----:B------:R-:W-:-:S02]  /*4f00*/  @P2 SEL R6, R17, R20, P1 ;  /* 0x0000001411062207 */ /* 0x000fc40000800000 */
[----:B------:R-:W-:-:S07]  /*4f10*/  @P2 SEL R7, R18, R21, P1 ;  /* 0x0000001512072207 */ /* 0x000fce0000800000 */
.L_x_501:
[----:B------:R-:W-:Y:S05]  /*4f20*/  BSYNC.RECONVERGENT B2 ;  /* 0x0000000000027941 */ /* 0x000fea0003800200 */
.L_x_500:
[----:B------:R-:W-:Y:S01]  /*4f30*/  VIADD R0, R0, 0x400 ;  /* 0x0000040000007836 */ /* 0x000fe20000000000 */
[----:B------:R-:W-:-:S04]  /*4f40*/  IADD3 R4, P1, PT, R4, 0x4000, RZ ;  /* 0x0000400004047810 */ /* 0x000fc80007f3e0ff */
[----:B------:R-:W-:Y:S01]  /*4f50*/  ISETP.GE.AND P0, PT, R0, R11, PT ;  /* 0x0000000b0000720c */ /* 0x000fe20003f06270 */
[----:B------:R-:W-:-:S12]  /*4f60*/  IMAD.X R5, RZ, RZ, R5, P1 ;  /* 0x000000ffff057224 */ /* 0x000fd800008e0605 */
[----:B------:R-:W-:Y:S05]  /*4f70*/  @!P0 BRA `(.L_x_502) ;  /* 0xfffffff8006c8947 */ /* 0x000fea000383ffff */
.L_x_488:
[----:B------:R-:W-:Y:S05]  /*4f80*/  BSYNC.RECONVERGENT B1 ;  /* 0x0000000000017941 */ /* 0x000fea0003800200 */
.L_x_487:
[----:B------:R-:W0:Y:S01]  /*4f90*/  S2R R0, SR_LANEID ;  /* 0x0000000000007919 */ /* 0x000e220000000000 */
[----:B------:R-:W-:Y:S01]  /*4fa0*/  BSSY.RECONVERGENT B1, `(.L_x_503) ;  /* 0x0000022000017945 */ /* 0x000fe20003800200 */
[----:B------:R-:W-:Y:S01]  /*4fb0*/  IMAD.MOV.U32 R11, RZ, RZ, R9 ;  /* 0x000000ffff0b7224 */ /* 0x000fe200078e0009 */
[----:B------:R1:W2:Y:S01]  /*4fc0*/  SHFL.DOWN PT, R15, R6, 0x1, 0x1f ;  /* 0x08201f00060f7f89 */ /* 0x0002a200000e0000 */
[----:B------:R-:W-:Y:S02]  /*4fd0*/  IMAD.MOV.U32 R8, RZ, RZ, R6 ;  /* 0x000000ffff087224 */ /* 0x000fe400078e0006 */
[----:B------:R-:W-:Y:S01]  /*4fe0*/  IMAD.MOV.U32 R14, RZ, RZ, R7 ;  /* 0x000000ffff0e7224 */ /* 0x000fe200078e0007 */
[----:B------:R1:W3:Y:S01]  /*4ff0*/  SHFL.DOWN PT, R16, R7, 0x1, 0x1f ;  /* 0x08201f0007107f89 */ /* 0x0002e200000e0000 */
[C---:B0-----:R-:W-:Y:S02]  /*5000*/  ISETP.GT.AND P0, PT, R0.reuse, 0x1e, PT ;  /* 0x0000001e0000780c */ /* 0x041fe40003f04270 */
[----:B------:R-:W-:-:S02]  /*5010*/  ISETP.GT.AND P1, PT, R0, 0x1d, PT ;  /* 0x0000001d0000780c */ /* 0x000fc40003f24270 */
[C---:B------:R-:W-:Y:S02]  /*5020*/  ISETP.GT.AND P5, PT, R0.reuse, 0x1b, PT ;  /* 0x0000001b0000780c */ /* 0x040fe40003fa4270 */
[C---:B------:R-:W-:Y:S02]  /*5030*/  ISETP.GT.AND P4, PT, R0.reuse, 0x17, PT ;  /* 0x000000170000780c */ /* 0x040fe40003f84270 */
[C---:B------:R-:W-:Y:S02]  /*5040*/  ISETP.GT.AND P3, PT, R0.reuse, 0xf, PT ;  /* 0x0000000f0000780c */ /* 0x040fe40003f64270 */
[----:B------:R-:W-:Y:S02]  /*5050*/  ISETP.NE.AND P2, PT, R0, RZ, PT ;  /* 0x000000ff0000720c */ /* 0x000fe40003f45270 */
[----:B------:R1:W0:Y:S01]  /*5060*/  SHFL.DOWN PT, R0, R9, 0x1, 0x1f ;  /* 0x08201f0009007f89 */ /* 0x00022200000e0000 */
[----:B--23--:R-:W-:Y:S10]  /*5070*/  @P0 BRA `(.L_x_504) ;  /* 0x0000000000500947 */ /* 0x00cff40003800000 */
[----:B------:R-:W-:-:S04]  /*5080*/  IMAD.WIDE R4, R9, 0x10, R2 ;  /* 0x0000001009047825 */ /* 0x000fc800078e0202 */
[----:B0-----:R-:W-:Y:S02]  /*5090*/  IMAD.WIDE R12, R0, 0x10, R2 ;  /* 0x00000010000c7825 */ /* 0x001fe400078e0202 */
        /* <DEDUP_REMOVED lines=11> */
[----:B------:R-:W-:-:S04]  /*5150*/  @P6 ISETP.GE.U32.AND P0, PT, R6, R15, PT ;  /* 0x0000000f0600620c */ /* 0x000fc80003f06070 */
[----:B------:R-:W-:-:S04]  /*5160*/  @P6 ISETP.GE.AND.EX P0, PT, R7, R16, PT, P0 ;  /* 0x000000100700620c */ /* 0x000fc80003f06300 */
[----:B------:R-:W-:Y:S02]  /*5170*/  @P6 SEL R11, R9, R0, !P0 ;  /* 0x00000000090b6207 */ /* 0x000fe40004000000 */
[----:B------:R-:W-:-:S04]  /*5180*/  @P6 ISETP.LT.U32.AND P0, PT, R6, R15, PT ;  /* 0x0000000f0600620c */ /* 0x000fc80003f01070 */
[----:B------:R-:W-:-:S04]  /*5190*/  @P6 ISETP.LT.AND.EX P0, PT, R7, R16, PT, P0 ;  /* 0x000000100700620c */ /* 0x000fc80003f01300 */
[----:B------:R-:W-:Y:S02]  /*51a0*/  @P6 SEL R8, R6, R15, P0 ;  /* 0x0000000f06086207 */ /* 0x000fe40000000000 */
[----:B------:R-:W-:-:S07]  /*51b0*/  @P6 SEL R14, R7, R16, P0 ;  /* 0x00000010070e6207 */ /* 0x000fce0000000000 */
.L_x_504:
[----:B------:R-:W-:Y:S05]  /*51c0*/  BSYNC.RECONVERGENT B1 ;  /* 0x0000000000017941 */ /* 0x000fea0003800200 */
.L_x_503:
[----:B------:R2:W3:Y:S01]  /*51d0*/  SHFL.DOWN PT, R12, R11, 0x2, 0x1f ;  /* 0x08401f000b0c7f89 */ /* 0x0004e200000e0000 */
[----:B------:R-:W-:Y:S01]  /*51e0*/  BSSY.RECONVERGENT B1, `(.L_x_505) ;  /* 0x000001b000017945 */ /* 0x000fe20003800200 */
[----:B-1----:R-:W-:Y:S02]  /*51f0*/  IMAD.MOV.U32 R9, RZ, RZ, R11 ;  /* 0x000000ffff097224 */ /* 0x002fe400078e000b */
[----:B------:R2:W1:Y:S01]  /*5200*/  SHFL.DOWN PT, R15, R8, 0x2, 0x1f ;  /* 0x08401f00080f7f89 */ /* 0x00046200000e0000 */
[----:B0-----:R-:W-:Y:S02]  /*5210*/  IMAD.MOV.U32 R0, RZ, RZ, R8 ;  /* 0x000000ffff007224 */ /* 0x001fe400078e0008 */
[----:B------:R-:W-:Y:S01]  /*5220*/  IMAD.MOV.U32 R13, RZ, RZ, R14 ;  /* 0x000000ffff0d7224 */ /* 0x000fe200078e000e */
[----:B------:R2:W0:Y:S01]  /*5230*/  SHFL.DOWN PT, R17, R14, 0x2, 0x1f ;  /* 0x08401f000e117f89 */ /* 0x00042200000e0000 */
[----:B------:R-:W-:Y:S05]  /*5240*/  @P1 BRA `(.L_x_506) ;  /* 0x0000000000501947 */ /* 0x000fea0003800000 */
[----:B------:R-:W-:-:S04]  /*5250*/  IMAD.WIDE R4, R11, 0x10, R2 ;  /* 0x000000100b047825 */ /* 0x000fc800078e0202 */
[----:B---3--:R-:W-:Y:S02]  /*5260*/  IMAD.WIDE R6, R12, 0x10, R2 ;  /* 0x000000100c067825 */ /* 0x008fe400078e0202 */
[----:B------:R-:W3:Y:S04]  /*5270*/  LDG.E R4, desc[UR8][R4.64+0xc] ;  /* 0x00000c0804047981 */ /* 0x000ee8000c1e1900 */
[----:B------:R-:W3:Y:S01]  /*5280*/  LDG.E R7, desc[UR8][R6.64+0xc] ;  /* 0x00000c0806077981 */ /* 0x000ee2000c1e1900 */
[----:B------:R-:W-:Y:S02]  /*5290*/  IMAD.MOV.U32 R9, RZ, RZ, R12 ;  /* 0x000000ffff097224 */ /* 0x000fe400078e000c */
[----:B-1----:R-:W-:Y:S02]  /*52a0*/  IMAD.MOV.U32 R0, RZ, RZ, R15 ;  /* 0x000000ffff007224 */ /* 0x002fe400078e000f */
[----:B0-----:R-:W-:Y:S01]  /*52b0*/  IMAD.MOV.U32 R13, RZ, RZ, R17 ;  /* 0x000000ffff0d7224 */ /* 0x001fe200078e0011 */
        /* <DEDUP_REMOVED lines=13> */
.L_x_506:
[----:B------:R-:W-:Y:S05]  /*5390*/  BSYNC.RECONVERGENT B1 ;  /* 0x0000000000017941 */ /* 0x000fea0003800200 */
.L_x_505:
[----:B--2---:R2:W4:Y:S01]  /*53a0*/  SHFL.DOWN PT, R14, R9, 0x4, 0x1f ;  /* 0x08801f00090e7f89 */ /* 0x00452200000e0000 */
[----:B------:R-:W-:Y:S01]  /*53b0*/  BSSY.RECONVERGENT B1, `(.L_x_507) ;  /* 0x000001b000017945 */ /* 0x000fe20003800200 */
[----:B------:R-:W-:Y:S02]  /*53c0*/  IMAD.MOV.U32 R11, RZ, RZ, R9 ;  /* 0x000000ffff0b7224 */ /* 0x000fe400078e0009 */
[----:B-1----:R2:W1:Y:S01]  /*53d0*/  SHFL.DOWN PT, R15, R0, 0x4, 0x1f ;  /* 0x08801f00000f7f89 */ /* 0x00246200000e0000 */
[----:B------:R-:W-:Y:S02]  /*53e0*/  IMAD.MOV.U32 R8, RZ, RZ, R0 ;  /* 0x000000ffff087224 */ /* 0x000fe400078e0000 */
[----:B---3--:R-:W-:Y:S01]  /*53f0*/  IMAD.MOV.U32 R12, RZ, RZ, R13 ;  /* 0x000000ffff0c7224 */ /* 0x008fe200078e000d */
[----:B------:R2:W3:Y:S01]  /*5400*/  SHFL.DOWN PT, R16, R13, 0x4, 0x1f ;  /* 0x08801f000d107f89 */ /* 0x0004e200000e0000 */
[----:B------:R-:W-:Y:S05]  /*5410*/  @P5 BRA `(.L_x_508) ;  /* 0x0000000000505947 */ /* 0x000fea0003800000 */
[----:B------:R-:W-:-:S04]  /*5420*/  IMAD.WIDE R4, R9, 0x10, R2 ;  /* 0x0000001009047825 */ /* 0x000fc800078e0202 */
[----:B----4-:R-:W-:Y:S02]  /*5430*/  IMAD.WIDE R6, R14, 0x10, R2 ;  /* 0x000000100e067825 */ /* 0x010fe400078e0202 */
[----:B------:R-:W4:Y:S04]  /*5440*/  LDG.E R4, desc[UR8][R4.64+0xc] ;  /* 0x00000c0804047981 */ /* 0x000f28000c1e1900 */
[----:B------:R-:W4:Y:S01]  /*5450*/  LDG.E R7, desc[UR8][R6.64+0xc] ;  /* 0x00000c0806077981 */ /* 0x000f22000c1e1900 */
[----:B------:R-:W-:Y:S02]  /*5460*/  IMAD.MOV.U32 R11, RZ, RZ, R14 ;  /* 0x000000ffff0b7224 */ /* 0x000fe400078e000e */
[----:B-1----:R-:W-:Y:S02]  /*5470*/  IMAD.MOV.U32 R8, RZ, RZ, R15 ;  /* 0x000000ffff087224 */ /* 0x002fe400078e000f */
[----:B---3--:R-:W-:Y:S01]  /*5480*/  IMAD.MOV.U32 R12, RZ, RZ, R16 ;  /* 0x000000ffff0c7224 */ /* 0x008fe200078e0010 */
[----:B----4-:R-:W-:-:S13]  /*5490*/  FSETP.GEU.AND P0, PT, R4, R7, PT ;  /* 0x000000070400720b */ /* 0x010fda0003f0e000 */
        /* <DEDUP_REMOVED lines=12> */
.L_x_508:
[----:B------:R-:W-:Y:S05]  /*5560*/  BSYNC.RECONVERGENT B1 ;  /* 0x0000000000017941 */ /* 0x000fea0003800200 */
.L_x_507:
[----:B--2---:R2:W2:Y:S01]  /*5570*/  SHFL.DOWN PT, R9, R11, 0x8, 0x1f ;  /* 0x09001f000b097f89 */ /* 0x0044a200000e0000 */
[----:B------:R-:W-:Y:S01]  /*5580*/  BSSY.RECONVERGENT B1, `(.L_x_509) ;  /* 0x000001b000017945 */ /* 0x000fe20003800200 */
[----:B-1----:R-:W-:Y:S02]  /*5590*/  IMAD.MOV.U32 R15, RZ, RZ, R11 ;  /* 0x000000ffff0f7224 */ /* 0x002fe400078e000b */
[----:B------:R1:W1:Y:S01]  /*55a0*/  SHFL.DOWN PT, R13, R8, 0x8, 0x1f ;  /* 0x09001f00080d7f89 */ /* 0x00026200000e0000 */
[----:B------:R-:W-:Y:S02]  /*55b0*/  IMAD.MOV.U32 R0, RZ, RZ, R8 ;  /* 0x000000ffff007224 */ /* 0x000fe400078e0008 */
[----:B----4-:R-:W-:Y:S01]  /*55c0*/  IMAD.MOV.U32 R14, RZ, RZ, R12 ;  /* 0x000000ffff0e7224 */ /* 0x010fe200078e000c */
[----:B0-----:R0:W4:Y:S01]  /*55d0*/  SHFL.DOWN PT, R17, R12, 0x8, 0x1f ;  /* 0x09001f000c117f89 */ /* 0x00112200000e0000 */
[----:B------:R-:W-:Y:S05]  /*55e0*/  @P4 BRA `(.L_x_510) ;  /* 0x0000000000504947 */ /* 0x000fea0003800000 */
[----:B------:R-:W-:-:S04]  /*55f0*/  IMAD.WIDE R4, R11, 0x10, R2 ;  /* 0x000000100b047825 */ /* 0x000fc800078e0202 */
[----:B--2---:R-:W-:Y:S02]  /*5600*/  IMAD.WIDE R6, R9, 0x10, R2 ;  /* 0x0000001009067825 */ /* 0x004fe400078e0202 */
[----:B------:R-:W2:Y:S04]  /*5610*/  LDG.E R4, desc[UR8][R4.64+0xc] ;  /* 0x00000c0804047981 */ /* 0x000ea8000c1e1900 */
[----:B------:R-:W2:Y:S01]  /*5620*/  LDG.E R7, desc[UR8][R6.64+0xc] ;  /* 0x00000c0806077981 */ /* 0x000ea2000c1e1900 */
[----:B------:R-:W-:Y:S02]  /*5630*/  IMAD.MOV.U32 R15, RZ, RZ, R9 ;  /* 0x000000ffff0f7224 */ /* 0x000fe400078e0009 */
[----:B-1----:R-:W-:Y:S02]  /*5640*/  IMAD.MOV.U32 R0, RZ, RZ, R13 ;  /* 0x000000ffff007224 */ /* 0x002fe400078e000d */
[----:B----4-:R-:W-:Y:S01]  /*5650*/  IMAD.MOV.U32 R14, RZ, RZ, R17 ;  /* 0x000000ffff0e7224 */ /* 0x010fe200078e0011 */
        /* <DEDUP_REMOVED lines=13> */
.L_x_510:
[----:B------:R-:W-:Y:S05]  /*5730*/  BSYNC.RECONVERGENT B1 ;  /* 0x0000000000017941 */ /* 0x000fea0003800200 */
.L_x_509:
[----:B------:R0:W0:Y:S01]  /*5740*/  SHFL.DOWN PT, R6, R15, 0x10, 0x1f ;  /* 0x0a001f000f067f89 */ /* 0x00002200000e0000 */
[----:B------:R-:W-:Y:S01]  /*5750*/  BSSY.RECONVERGENT B1, `(.L_x_511) ;  /* 0x000001b000017945 */ /* 0x000fe20003800200 */
[----:B------:R-:W-:Y:S02]  /*5760*/  IMAD.MOV.U32 R5, RZ, RZ, R15 ;  /* 0x000000ffff057224 */ /* 0x000fe400078e000f */
[----:B--2---:R2:W0:Y:S01]  /*5770*/  SHFL.DOWN PT, R11, R0, 0x10, 0x1f ;  /* 0x0a001f00000b7f89 */ /* 0x00442200000e0000 */
[----:B------:R-:W-:Y:S02]  /*5780*/  IMAD.MOV.U32 R7, RZ, RZ, R0 ;  /* 0x000000ffff077224 */ /* 0x000fe400078e0000 */
[----:B------:R-:W-:Y:S01]  /*5790*/  IMAD.MOV.U32 R4, RZ, RZ, R14 ;  /* 0x000000ffff047224 */ /* 0x000fe200078e000e */
[----:B----4-:R2:W4:Y:S01]  /*57a0*/  SHFL.DOWN PT, R17, R14, 0x10, 0x1f ;  /* 0x0a001f000e117f89 */ /* 0x01052200000e0000 */
[----:B------:R-:W-:Y:S05]  /*57b0*/  @P3 BRA `(.L_x_512) ;  /* 0x0000000000503947 */ /* 0x000fea0003800000 */
[----:B-1----:R-:W-:-:S04]  /*57c0*/  IMAD.WIDE R8, R15, 0x10, R2 ;  /* 0x000000100f087825 */ /* 0x002fc800078e0202 */
[----:B0-----:R-:W-:Y:S02]  /*57d0*/  IMAD.WIDE R12, R6, 0x10, R2 ;  /* 0x00000010060c7825 */ /* 0x001fe400078e0202 */
[----:B------:R-:W5:Y:S04]  /*57e0*/  LDG.E R8, desc[UR8][R8.64+0xc] ;  /* 0x00000c0808087981 */ /* 0x000f68000c1e1900 */
[----:B------:R-:W5:Y:S01]  /*57f0*/  LDG.E R13, desc[UR8][R12.64+0xc] ;  /* 0x00000c080c0d7981 */ /* 0x000f62000c1e1900 */
[----:B------:R-:W-:Y:S02]  /*5800*/  IMAD.MOV.U32 R5, RZ, RZ, R6 ;  /* 0x000000ffff057224 */ /* 0x000fe400078e0006 */
[----:B------:R-:W-:Y:S02]  /*5810*/  IMAD.MOV.U32 R7, RZ, RZ, R11 ;  /* 0x000000ffff077224 */ /* 0x000fe400078e000b */
[----:B----4-:R-:W-:Y:S01]  /*5820*/  IMAD.MOV.U32 R4, RZ, RZ, R17 ;  /* 0x000000ffff047224 */ /* 0x010fe200078e0011 */
[----:B-----5:R-:W-:-:S13]  /*5830*/  FSETP.GEU.AND P0, PT, R8, R13, PT ;  /* 0x0000000d0800720b */ /* 0x020fda0003f0e000 */
        /* <DEDUP_REMOVED lines=12> */
.L_x_512:
[----:B------:R-:W-:Y:S05]  /*5900*/  BSYNC.RECONVERGENT B1 ;  /* 0x0000000000017941 */ /* 0x000fea0003800200 */
.L_x_511:
[----:B------:R-:W-:Y:S04]  /*5910*/  BSSY.RECONVERGENT B1, `(.L_x_513) ;  /* 0x000000c000017945 */ /* 0x000fe80003800200 */
[----:B------:R-:W-:Y:S05]  /*5920*/  @P2 BRA `(.L_x_514) ;  /* 0x0000000000282947 */ /* 0x000fea0003800000 */
[----:B------:R-:W5:Y:S01]  /*5930*/  S2R R9, SR_CgaCtaId ;  /* 0x0000000000097919 */ /* 0x000f620000008800 */
[----:B0-----:R-:W-:Y:S01]  /*5940*/  MOV R6, 0x400 ;  /* 0x0000040000067802 */ /* 0x001fe20000000f00 */
[----:B-1----:R-:W-:Y:S01]  /*5950*/  IMAD.MOV.U32 R8, RZ, RZ, R7 ;  /* 0x000000ffff087224 */ /* 0x002fe200078e0007 */
[----:B--2---:R-:W-:-:S04]  /*5960*/  SHF.R.U32.HI R0, RZ, 0x1, R10 ;  /* 0x00000001ff007819 */ /* 0x004fc8000001160a */
[----:B------:R-:W-:Y:S02]  /*5970*/  LOP3.LUT R0, R0, 0x1f0, RZ, 0xc0, !PT ;  /* 0x000001f000007812 */ /* 0x000fe400078ec0ff */
[----:B-----5:R-:W-:-:S05]  /*5980*/  LEA R9, R9, R6, 0x18 ;  /* 0x0000000609097211 */ /* 0x020fca00078ec0ff */
[----:B------:R-:W-:Y:S02]  /*5990*/  IMAD.IADD R0, R0, 0x1, R9 ;  /* 0x0000000100007824 */ /* 0x000fe400078e0209 */
[----:B------:R-:W-:-:S03]  /*59a0*/  IMAD.MOV.U32 R9, RZ, RZ, R4 ;  /* 0x000000ffff097224 */ /* 0x000fc600078e0004 */
[----:B------:R0:W-:Y:S04]  /*59b0*/  STS [R0+0x8], R5 ;  /* 0x0000080500007388 */ /* 0x0001e80000000800 */
[----:B------:R0:W-:Y:S02]  /*59c0*/  STS.64 [R0+0x10], R8 ;  /* 0x0000100800007388 */ /* 0x0001e40000000a00 */
.L_x_514:
[----:B------:R-:W-:Y:S05]  /*59d0*/  BSYNC.RECONVERGENT B1 ;  /* 0x0000000000017941 */ /* 0x000fea0003800200 */
.L_x_513:
[----:B------:R-:W-:Y:S01]  /*59e0*/  BAR.SYNC.DEFER_BLOCKING 0x0 ;  /* 0x0000000000007b1d */ /* 0x000fe20000010000 */
[----:B------:R-:W-:-:S13]  /*59f0*/  ISETP.NE.AND P1, PT, R10, RZ, PT ;  /* 0x000000ff0a00720c */ /* 0x000fda0003f25270 */
[----:B------:R-:W-:Y:S05]  /*5a00*/  @P1 BRA `(.L_x_448) ;  /* 0x0000000800a41947 */ /* 0x000fea0003800000 */
[----:B0-----:R-:W0:Y:S01]  /*5a10*/  S2R R9, SR_CgaCtaId ;  /* 0x0000000000097919 */ /* 0x001e220000008800 */
[----:B--2---:R-:W-:Y:S01]  /*5a20*/  MOV R0, 0x400 ;  /* 0x0000040000007802 */ /* 0x004fe20000000f00 */
[----:B-1----:R-:W-:-:S06]  /*5a30*/  IMAD.WIDE R12, R5, 0x10, R2 ;  /* 0x00000010050c7825 */ /* 0x002fcc00078e0202 */
[----:B------:R-:W2:Y:S01]  /*5a40*/  LDG.E R13, desc[UR8][R12.64+0xc] ;  /* 0x00000c080c0d7981 */ /* 0x000ea2000c1e1900 */
[----:B0-----:R-:W-:-:S05]  /*5a50*/  LEA R0, R9, R0, 0x18 ;  /* 0x0000000009007211 */ /* 0x001fca00078ec0ff */
[----:B------:R-:W0:Y:S04]  /*5a60*/  LDS R6, [R0+0x18] ;  /* 0x0000180000067984 */ /* 0x000e280000000800 */
[----:B------:R-:W4:Y:S04]  /*5a70*/  LDS.64 R18, [R0+0x20] ;  /* 0x0000200000127984 */ /* 0x000f280000000a00 */
[----:B------:R-:W1:Y:S01]  /*5a80*/  LDS R14, [R0+0x28] ;  /* 0x00002800000e7984 */ /* 0x000e620000000800 */
[----:B0-----:R-:W-:-:S06]  /*5a90*/  IMAD.WIDE R10, R6, 0x10, R2 ;  /* 0x00000010060a7825 */ /* 0x001fcc00078e0202 */
[----:B------:R-:W2:Y:S01]  /*5aa0*/  LDG.E R10, desc[UR8][R10.64+0xc] ;  /* 0x00000c080a0a7981 */ /* 0x000ea2000c1e1900 */
[----:B------:R-:W-:Y:S01]  /*5ab0*/  BSSY.RECONVERGENT B1, `(.L_x_515) ;  /* 0x0000012000017945 */ /* 0x000fe20003800200 */
[----:B------:R-:W-:Y:S02]  /*5ac0*/  IMAD.MOV.U32 R15, RZ, RZ, R6 ;  /* 0x000000ffff0f7224 */ /* 0x000fe400078e0006 */
[----:B----4-:R-:W-:Y:S02]  /*5ad0*/  IMAD.MOV.U32 R17, RZ, RZ, R18 ;  /* 0x000000ffff117224 */ /* 0x010fe400078e0012 */
[----:B-1----:R-:W-:-:S04]  /*5ae0*/  IMAD.WIDE R8, R14, 0x10, R2 ;  /* 0x000000100e087825 */ /* 0x002fc800078e0202 */
[----:B---3--:R-:W-:Y:S01]  /*5af0*/  IMAD.MOV.U32 R16, RZ, RZ, R19 ;  /* 0x000000ffff107224 */ /* 0x008fe200078e0013 */
        /* <DEDUP_REMOVED lines=13> */
.L_x_516:
[----:B------:R-:W-:Y:S05]  /*5bd0*/  BSYNC.RECONVERGENT B1 ;  /* 0x0000000000017941 */ /* 0x000fea0003800200 */
.L_x_515:
        /* <DEDUP_REMOVED lines=23> */
.L_x_518:
[----:B------:R-:W-:Y:S05]  /*5d50*/  BSYNC.RECONVERGENT B1 ;  /* 0x0000000000017941 */ /* 0x000fea0003800200 */
.L_x_517:
        /* <DEDUP_REMOVED lines=23> */
.L_x_520:
[----:B------:R-:W-:Y:S05]  /*5ed0*/  BSYNC.RECONVERGENT B1 ;  /* 0x0000000000017941 */ /* 0x000fea0003800200 */
.L_x_519:
        /* <DEDUP_REMOVED lines=23> */
.L_x_522:
[----:B------:R-:W-:Y:S05]  /*6050*/  BSYNC.RECONVERGENT B1 ;  /* 0x0000000000017941 */ /* 0x000fea0003800200 */
.L_x_521:
        /* <DEDUP_REMOVED lines=23> */
.L_x_524:
[----:B------:R-:W-:Y:S05]  /*61d0*/  BSYNC.RECONVERGENT B1 ;  /* 0x0000000000017941 */ /* 0x000fea0003800200 */
.L_x_523:
        /* <DEDUP_REMOVED lines=23> */
.L_x_526:
[----:B------:R-:W-:Y:S05]  /*6350*/  BSYNC.RECONVERGENT B1 ;  /* 0x0000000000017941 */ /* 0x000fea0003800200 */
.L_x_525:
        /* <DEDUP_REMOVED lines=20> */
.L_x_448:
[----:B------:R-:W-:Y:S05]  /*64a0*/  BSYNC.RECONVERGENT B0 ;  /* 0x0000000000007941 */ /* 0x000fea0003800200 */
.L_x_415:
[----:B------:R-:W-:Y:S05]  /*64b0*/  @P1 EXIT ;  /* 0x000000000000194d */ /* 0x000fea0003800000 */
[----:B0-23--:R-:W0:Y:S01]  /*64c0*/  LDC.64 R2, c[0x0][0x388] ;  /* 0x0000e200ff027b82 */ /* 0x00de220000000a00 */
[----:B------:R-:W-:Y:S02]  /*64d0*/  IMAD.MOV.U32 R6, RZ, RZ, R7 ;  /* 0x000000ffff067224 */ /* 0x000fe400078e0007 */
[----:B------:R-:W-:-:S05]  /*64e0*/  IMAD.MOV.U32 R7, RZ, RZ, R4 ;  /* 0x000000ffff077224 */ /* 0x000fca00078e0004 */
[----:B0-----:R-:W-:Y:S04]  /*64f0*/  STG.E.64 desc[UR8][R2.64+0x8], R6 ;  /* 0x0000080602007986 */ /* 0x001fe8000c101b08 */
[----:B------:R-:W-:Y:S01]  /*6500*/  STG.E desc[UR8][R2.64], R5 ;  /* 0x0000000502007986 */ /* 0x000fe2000c101908 */
[----:B------:R-:W-:Y:S05]  /*6510*/  EXIT ;  /* 0x000000000000794d */ /* 0x000fea0003800000 */
.L_x_527:
        /* <DEDUP_REMOVED lines=14> */
.L_x_1120:


//--------------------- .text._ZN6thrust24THRUST_300001_SM_1000_NS8cuda_cub4core6detail13_kernel_agentINS1_8__reduce10DrainAgentIlEEJN3cub18CUB_300001_SM_10009GridQueueIyEElEEEvDpT0_ --------------------------
	.section	.text._ZN6thrust24THRUST_300001_SM_1000_NS8cuda_cub4core6detail13_kernel_agentINS1_8__reduce10DrainAgentIlEEJN3cub18CUB_300001_SM_10009GridQueueIyEElEEEvDpT0_,"ax",@progbits
	.align	128
        .global         _ZN6thrust24THRUST_300001_SM_1000_NS8cuda_cub4core6detail13_kernel_agentINS1_8__reduce10DrainAgentIlEEJN3cub18CUB_300001_SM_10009GridQueueIyEElEEEvDpT0_
        .type           _ZN6thrust24THRUST_300001_SM_1000_NS8cuda_cub4core6detail13_kernel_agentINS1_8__reduce10DrainAgentIlEEJN3cub18CUB_300001_SM_10009GridQueueIyEElEEEvDpT0_,@function
        .size           _ZN6thrust24THRUST_300001_SM_1000_NS8cuda_cub4core6detail13_kernel_agentINS1_8__reduce10DrainAgentIlEEJN3cub18CUB_300001_SM_10009GridQueueIyEElEEEvDpT0_,(.L_x_1121 - _ZN6thrust24THRUST_300001_SM_1000_NS8cuda_cub4core6detail13_kernel_agentINS1_8__reduce10DrainAgentIlEEJN3cub18CUB_300001_SM_10009GridQueueIyEElEEEvDpT0_)
        .other          _ZN6thrust24THRUST_300001_SM_1000_NS8cuda_cub4core6detail13_kernel_agentINS1_8__reduce10DrainAgentIlEEJN3cub18CUB_300001_SM_10009GridQueueIyEElEEEvDpT0_,@"STO_CUDA_ENTRY STV_DEFAULT"
_ZN6thrust24THRUST_300001_SM_1000_NS8cuda_cub4core6detail13_kernel_agentINS1_8__reduce10DrainAgentIlEEJN3cub18CUB_300001_SM_10009GridQueueIyEElEEEvDpT0_:
.text._ZN6thrust24THRUST_300001_SM_1000_NS8cuda_cub4core6detail13_kernel_agentINS1_8__reduce10DrainAgentIlEEJN3cub18CUB_300001_SM_10009GridQueueIyEElEEEvDpT0_:
[----:B------:R-:W-:Y:S08]  /*0000*/  LDC R1, c[0x0][0x37c] ;  /* 0x0000df00ff017b82 */ /* 0x000ff00000000800 */
[----:B------:R-:W0:Y:S01]  /*0010*/  LDC.64 R2, c[0x0][0x380] ;  /* 0x0000e000ff027b82 */ /* 0x000e220000000a00 */
[----:B------:R-:W0:Y:S07]  /*0020*/  LDCU.64 UR4, c[0x0][0x358] ;  /* 0x00006b00ff0477ac */ /* 0x000e2e0008000a00 */
[----:B------:R-:W1:Y:S01]  /*0030*/  LDC.64 R4, c[0x0][0x388] ;  /* 0x0000e200ff047b82 */ /* 0x000e620000000a00 */
[----:B0-----:R-:W-:Y:S04]  /*0040*/  STG.E.64 desc[UR4][R2.64+0x8], RZ ;  /* 0x000008ff02007986 */ /* 0x001fe8000c101b04 */
[----:B-1----:R-:W-:Y:S01]  /*0050*/  STG.E.64 desc[UR4][R2.64], R4 ;  /* 0x0000000402007986 */ /* 0x002fe2000c101b04 */
[----:B------:R-:W-:Y:S05]  /*0060*/  EXIT ;  /* 0x000000000000794d */ /* 0x000fea0003800000 */
.L_x_528:
        /* <DEDUP_REMOVED lines=9> */
.L_x_1121:


//--------------------- .text._ZN6thrust24THRUST_300001_SM_1000_NS8cuda_cub4core6detail13_kernel_agentINS1_8__reduce11ReduceAgentINS0_12zip_iteratorIN4cuda3std3__45tupleIJNS0_6detail15normal_iteratorINS0_10device_ptrIKiEEEENS0_17counting_iteratorIlNS0_11use_defaultESJ_SJ_EEEEEEEPNSB_IJilEEESN_lNS1_9__extrema9arg_max_fIil11CompareCandEEEEJSM_SO_lN3cub18CUB_300001_SM_100013GridEvenShareIlEENSV_9GridQueueIyEESS_EEEvDpT0_ --------------------------
	.section	.text._ZN6thrust24THRUST_300001_SM_1000_NS8cuda_cub4core6detail13_kernel_agentINS1_8__reduce11ReduceAgentINS0_12zip_iteratorIN4cuda3std3__45tupleIJNS0_6detail15normal_iteratorINS0_10device_ptrIKiEEEENS0_17counting_iteratorIlNS0_11use_defaultESJ_SJ_EEEEEEEPNSB_IJilEEESN_lNS1_9__extrema9arg_max_fIil11CompareCandEEEEJSM_SO_lN3cub18CUB_300001_SM_100013GridEvenShareIlEENSV_9GridQueueIyEESS_EEEvDpT0_,"ax",@progbits
	.align	128
        .global         _ZN6thrust24THRUST_300001_SM_1000_NS8cuda_cub4core6detail13_kernel_agentINS1_8__reduce11ReduceAgentINS0_12zip_iteratorIN4cuda3std3__45tupleIJNS0_6detail15normal_iteratorINS0_10device_ptrIKiEEEENS0_17counting_iteratorIlNS0_11use_defaultESJ_SJ_EEEEEEEPNSB_IJilEEESN_lNS1_9__extrema9arg_max_fIil11CompareCandEEEEJSM_SO_lN3cub18CUB_300001_SM_100013GridEvenShareIlEENSV_9GridQueueIyEESS_EEEvDpT0_
        .type           _ZN6thrust24THRUST_300001_SM_1000_NS8cuda_cub4core6detail13_kernel_agentINS1_8__reduce11ReduceAgentINS0_12zip_iteratorIN4cuda3std3__45tupleIJNS0_6detail15normal_iteratorINS0_10device_ptrIKiEEEENS0_17counting_iteratorIlNS0_11use_defaultESJ_SJ_EEEEEEEPNSB_IJilEEESN_lNS1_9__extrema9arg_max_fIil11CompareCandEEEEJSM_SO_lN3cub18CUB_300001_SM_100013GridEvenShareIlEENSV_9GridQueueIyEESS_EEEvDpT0_,@function
        .size           _ZN6thrust24THRUST_300001_SM_1000_NS8cuda_cub4core6detail13_kernel_agentINS1_8__reduce11ReduceAgentINS0_12zip_iteratorIN4cuda3std3__45tupleIJNS0_6detail15normal_iteratorINS0_10device_ptrIKiEEEENS0_17counting_iteratorIlNS0_11use_defaultESJ_SJ_EEEEEEEPNSB_IJilEEESN_lNS1_9__extrema9arg_max_fIil11CompareCandEEEEJSM_SO_lN3cub18CUB_300001_SM_100013GridEvenShareIlEENSV_9GridQueueIyEESS_EEEvDpT0_,(.L_x_1122 - _ZN6thrust24THRUST_300001_SM_1000_NS8cuda_cub4core6detail13_kernel_agentINS1_8__reduce11ReduceAgentINS0_12zip_iteratorIN4cuda3std3__45tupleIJNS0_6detail15normal_iteratorINS0_10device_ptrIKiEEEENS0_17counting_iteratorIlNS0_11use_defaultESJ_SJ_EEEEEEEPNSB_IJilEEESN_lNS1_9__extrema9arg_max_fIil11CompareCandEEEEJSM_SO_lN3cub18CUB_300001_SM_100013GridEvenShareIlEENSV_9GridQueueIyEESS_EEEvDpT0_)
        .other          _ZN6thrust24THRUST_300001_SM_1000_NS8cuda_cub4core6detail13_kernel_agentINS1_8__reduce11ReduceAgentINS0_12zip_iteratorIN4cuda3std3__45tupleIJNS0_6detail15normal_iteratorINS0_10device_ptrIKiEEEENS0_17counting_iteratorIlNS0_11use_defaultESJ_SJ_EEEEEEEPNSB_IJilEEESN_lNS1_9__extrema9arg_max_fIil11CompareCandEEEEJSM_SO_lN3cub18CUB_300001_SM_100013GridEvenShareIlEENSV_9GridQueueIyEESS_EEEvDpT0_,@"STO_CUDA_ENTRY STV_DEFAULT"
_ZN6thrust24THRUST_300001_SM_1000_NS8cuda_cub4core6detail13_kernel_agentINS1_8__reduce11ReduceAgentINS0_12zip_iteratorIN4cuda3std3__45tupleIJNS0_6detail15normal_iteratorINS0_10device_ptrIKiEEEENS0_17counting_iteratorIlNS0_11use_defaultESJ_SJ_EEEEEEEPNSB_IJilEEESN_lNS1_9__extrema9arg_max_fIil11CompareCandEEEEJSM_SO_lN3cub18CUB_300001_SM_100013GridEvenShareIlEENSV_9GridQueueIyEESS_EEEvDpT0_:
.text._ZN6thrust24THRUST_300001_SM_1000_NS8cuda_cub4core6detail13_kernel_agentINS1_8__reduce11ReduceAgentINS0_12zip_iteratorIN4cuda3std3__45tupleIJNS0_6detail15normal_iteratorINS0_10device_ptrIKiEEEENS0_17counting_iteratorIlNS0_11use_defaultESJ_SJ_EEEEEEEPNSB_IJilEEESN_lNS1_9__extrema9arg_max_fIil11CompareCandEEEEJSM_SO_lN3cub18CUB_300001_SM_100013GridEvenShareIlEENSV_9GridQueueIyEESS_EEEvDpT0_:
[----:B------:R-:W-:Y:S01]  /*0000*/  LDC R1, c[0x0][0x37c] ;  /* 0x0000df00ff017b82 */ /* 0x000fe20000000800 */
[----:B------:R-:W0:Y:S01]  /*0010*/  S2R R0, SR_CTAID.X ;  /* 0x0000000000007919 */ /* 0x000e220000002500 */
[----:B------:R-:W1:Y:S01]  /*0020*/  LDCU.64 UR4, c[0x0][0x398] ;  /* 0x00007300ff0477ac */ /* 0x000e620008000a00 */
[----:B------:R-:W-:Y:S01]  /*0030*/  BSSY.RECONVERGENT B0, `(.L_x_529) ;  /* 0x000069d000007945 */ /* 0x000fe20003800200 */
[----:B------:R-:W2:Y:S01]  /*0040*/  LDCU.64 UR10, c[0x0][0x358] ;  /* 0x00006b00ff0a77ac */ /* 0x000ea20008000a00 */
[----:B-1----:R-:W-:Y:S02]  /*0050*/  IMAD.U32 R25, RZ, RZ, UR4 ;  /* 0x00000004ff197e24 */ /* 0x002fe4000f8e00ff */
[----:B------:R-:W-:Y:S02]  /*0060*/  IMAD.U32 R10, RZ, RZ, UR5 ;  /* 0x00000005ff0a7e24 */ /* 0x000fe4000f8e00ff */
[----:B0-----:R-:W-:-:S05]  /*0070*/  IMAD R6, R0, 0x500, RZ ;  /* 0x0000050000067824 */ /* 0x001fca00078e02ff */
[----:B------:R-:W-:-:S04]  /*0080*/  IADD3 R2, P1, PT, R6, 0x500, RZ ;  /* 0x0000050006027810 */ /* 0x000fc80007f3e0ff */
[----:B------:R-:W-:Y:S01]  /*0090*/  ISETP.GT.U32.AND P0, PT, R2, R25, PT ;  /* 0x000000190200720c */ /* 0x000fe20003f04070 */
[----:B------:R-:W-:-:S05]  /*00a0*/  IMAD.X R3, RZ, RZ, RZ, P1 ;  /* 0x000000ffff037224 */ /* 0x000fca00008e06ff */
[----:B------:R-:W-:-:S13]  /*00b0*/  ISETP.GT.AND.EX P0, PT, R3, R10, PT, P0 ;  /* 0x0000000a0300720c */ /* 0x000fda0003f04300 */
[----:B--2---:R-:W-:Y:S05]  /*00c0*/  @!P0 BRA `(.L_x_530) ;  /* 0x0000003800f08947 */ /* 0x004fea0003800000 */
[----:B------:R-:W0:Y:S01]  /*00d0*/  S2R R7, SR_TID.X ;  /* 0x0000000000077919 */ /* 0x000e220000002100 */
[----:B------:R-:W-:Y:S01]  /*00e0*/  IMAD.IADD R12, R25, 0x1, -R6 ;  /* 0x00000001190c7824 */ /* 0x000fe200078e0a06 */
[----:B------:R-:W-:Y:S01]  /*00f0*/  BSSY.RECONVERGENT B1, `(.L_x_531) ;  /* 0x000000f000017945 */ /* 0x000fe20003800200 */
[----:B------:R-:W-:Y:S01]  /*0100*/  CS2R R14, SRZ ;  /* 0x00000000000e7805 */ /* 0x000fe2000001ff00 */
[----:B------:R-:W-:Y:S02]  /*0110*/  IMAD.MOV.U32 R13, RZ, RZ, RZ ;  /* 0x000000ffff0d7224 */ /* 0x000fe400078e00ff */
[----:B0-----:R-:W-:Y:S01]  /*0120*/  ISETP.GE.AND P0, PT, R7, R12, PT ;  /* 0x0000000c0700720c */ /* 0x001fe20003f06270 */
[----:B------:R-:W-:-:S12]  /*0130*/  IMAD.MOV.U32 R11, RZ, RZ, R7 ;  /* 0x000000ffff0b7224 */ /* 0x000fd800078e0007 */
[----:B------:R-:W-:Y:S05]  /*0140*/  @P0 BRA `(.L_x_532) ;  /* 0x0000000000240947 */ /* 0x000fea0003800000 */
[----:B------:R-:W0:Y:S01]  /*0150*/  LDCU.128 UR4, c[0x0][0x380] ;  /* 0x00007000ff0477ac */ /* 0x000e220008000c00 */
[----:B------:R-:W-:-:S05]  /*0160*/  IADD3 R14, P0, PT, R6, R7, RZ ;  /* 0x00000007060e7210 */ /* 0x000fca0007f1e0ff */
[----:B------:R-:W-:Y:S01]  /*0170*/  IMAD.X R13, RZ, RZ, RZ, P0 ;  /* 0x000000ffff0d7224 */ /* 0x000fe200000e06ff */
[----:B0-----:R-:W-:-:S04]  /*0180*/  LEA R2, P1, R14, UR4, 0x2 ;  /* 0x000000040e027c11 */ /* 0x001fc8000f8210ff */
[----:B------:R-:W-:-:S05]  /*0190*/  LEA.HI.X R3, R14, UR5, R13, 0x2, P1 ;  /* 0x000000050e037c11 */ /* 0x000fca00088f140d */
[----:B------:R0:W5:Y:S01]  /*01a0*/  LDG.E R15, desc[UR10][R2.64] ;  /* 0x0000000a020f7981 */ /* 0x000162000c1e1900 */
[----:B------:R-:W-:Y:S01]  /*01b0*/  IADD3 R14, P0, PT, R14, UR6, RZ ;  /* 0x000000060e0e7c10 */ /* 0x000fe2000ff1e0ff */
[----:B------:R-:W-:-:S03]  /*01c0*/  VIADD R11, R7, 0x100 ;  /* 0x00000100070b7836 */ /* 0x000fc60000000000 */
[----:B------:R-:W-:-:S09]  /*01d0*/  IADD3.X R13, PT, PT, R13, UR7, RZ, P0, !PT ;  /* 0x000000070d0d7c10 */ /* 0x000fd200087fe4ff */
.L_x_532:
[----:B------:R-:W-:Y:S05]  /*01e0*/  BSYNC.RECONVERGENT B1 ;  /* 0x0000000000017941 */ /* 0x000fea0003800200 */
.L_x_531:
[----:B------:R-:W-:Y:S01]  /*01f0*/  ISETP.GE.AND P0, PT, R11, R12, PT ;  /* 0x0000000c0b00720c */ /* 0x000fe20003f06270 */
[----:B------:R-:W-:-:S12]  /*0200*/  BSSY.RECONVERGENT B1, `(.L_x_533) ;  /* 0x00000af000017945 */ /* 0x000fd80003800200 */
[----:B------:R-:W-:Y:S05]  /*0210*/  @P0 BRA `(.L_x_534) ;  /* 0x0000000800b40947 */ /* 0x000fea0003800000 */
[----:B0-----:R-:W-:Y:S01]  /*0220*/  LOP3.LUT R2, RZ, R11, RZ, 0x33, !PT ;  /* 0x0000000bff027212 */ /* 0x001fe200078e33ff */
[----:B------:R-:W-:Y:S03]  /*0230*/  BSSY.RECONVERGENT B2, `(.L_x_535) ;  /* 0x0000033000027945 */ /* 0x000fe60003800200 */
[----:B------:R-:W-:-:S04]  /*0240*/  IADD3 R25, PT, PT, -R6, R25, R2 ;  /* 0x0000001906197210 */ /* 0x000fc80007ffe102 */
[----:B------:R-:W-:-:S04]  /*0250*/  LOP3.LUT R2, R25, 0x300, RZ, 0xc0, !PT ;  /* 0x0000030019027812 */ /* 0x000fc800078ec0ff */
[----:B------:R-:W-:-:S13]  /*0260*/  ISETP.NE.AND P0, PT, R2, 0x300, PT ;  /* 0x000003000200780c */ /* 0x000fda0003f05270 */
[----:B------:R-:W-:Y:S05]  /*0270*/  @!P0 BRA `(.L_x_536) ;  /* 0x0000000000b88947 */ /* 0x000fea0003800000 */
[----:B------:R-:W0:Y:S01]  /*0280*/  LDCU.128 UR4, c[0x0][0x380] ;  /* 0x00007000ff0477ac */ /* 0x000e220008000c00 */
[----:B------:R-:W1:Y:S01]  /*0290*/  LDC.64 R2, c[0x0][0x3f0] ;  /* 0x0000fc00ff027b82 */ /* 0x000e620000000a00 */
[----:B------:R-:W-:Y:S02]  /*02a0*/  IADD3 R17, P0, PT, R6, R11, RZ ;  /* 0x0000000b06117210 */ /* 0x000fe40007f1e0ff */
[----:B------:R-:W-:-:S03]  /*02b0*/  LEA.HI R4, R25, 0x1, RZ, 0x18 ;  /* 0x0000000119047811 */ /* 0x000fc600078fc0ff */
[----:B------:R-:W-:Y:S01]  /*02c0*/  IMAD.X R20, RZ, RZ, RZ, P0 ;  /* 0x000000ffff147224 */ /* 0x000fe200000e06ff */
[----:B------:R-:W-:-:S05]  /*02d0*/  LOP3.LUT R4, R4, 0x3, RZ, 0xc0, !PT ;  /* 0x0000000304047812 */ /* 0x000fca00078ec0ff */
[----:B------:R-:W-:Y:S01]  /*02e0*/  IMAD.MOV R19, RZ, RZ, -R4 ;  /* 0x000000ffff137224 */ /* 0x000fe200078e0a04 */
[C---:B0-----:R-:W-:Y:S02]  /*02f0*/  LEA R10, P2, R17.reuse, UR4, 0x2 ;  /* 0x00000004110a7c11 */ /* 0x041fe4000f8410ff */
[C---:B------:R-:W-:Y:S02]  /*0300*/  IADD3 R18, P1, PT, R17.reuse, UR6, RZ ;  /* 0x0000000611127c10 */ /* 0x040fe4000ff3e0ff */
[----:B------:R-:W-:Y:S02]  /*0310*/  LEA.HI.X R17, R17, UR5, R20, 0x2, P2 ;  /* 0x0000000511117c11 */ /* 0x000fe400090f1414 */
[----:B------:R-:W-:-:S09]  /*0320*/  IADD3.X R20, PT, PT, R20, UR7, RZ, P1, !PT ;  /* 0x0000000714147c10 */ /* 0x000fd20008ffe4ff */
.L_x_539:
[----:B------:R-:W-:-:S05]  /*0330*/  IMAD.MOV.U32 R16, RZ, RZ, R10 ;  /* 0x000000ffff107224 */ /* 0x000fca00078e000a */
[----:B------:R-:W2:Y:S01]  /*0340*/  LDG.E R27, desc[UR10][R16.64] ;  /* 0x0000000a101b7981 */ /* 0x000ea2000c1e1900 */
[----:B-1---5:R-:W-:-:S06]  /*0350*/  IMAD.WIDE R4, R15, 0x10, R2 ;  /* 0x000000100f047825 */ /* 0x022fcc00078e0202 */
[----:B------:R-:W3:Y:S01]  /*0360*/  LDG.E R4, desc[UR10][R4.64+0xc] ;  /* 0x00000c0a04047981 */ /* 0x000ee2000c1e1900 */
[----:B--2---:R-:W-:-:S06]  /*0370*/  IMAD.WIDE R8, R27, 0x10, R2 ;  /* 0x000000101b087825 */ /* 0x004fcc00078e0202 */
[----:B------:R-:W3:Y:S01]  /*0380*/  LDG.E R9, desc[UR10][R8.64+0xc] ;  /* 0x00000c0a08097981 */ /* 0x000ee2000c1e1900 */
        /* <DEDUP_REMOVED lines=8> */
[----:B------:R-:W-:-:S02]  /*0410*/  IMAD.MOV.U32 R13, RZ, RZ, R20 ;  /* 0x000000ffff0d7224 */ /* 0x000fc400078e0014 */
[----:B------:R-:W-:Y:S01]  /*0420*/  IMAD.MOV.U32 R15, RZ, RZ, R27 ;  /* 0x000000ffff0f7224 */ /* 0x000fe200078e001b */
        /* <DEDUP_REMOVED lines=13> */
.L_x_538:
[----:B------:R-:W-:Y:S05]  /*0500*/  BSYNC.RECONVERGENT B3 ;  /* 0x0000000000037941 */ /* 0x000fea0003800200 */
.L_x_537:
[----:B------:R-:W-:Y:S01]  /*0510*/  IADD3 R18, P0, PT, R18, 0x100, RZ ;  /* 0x0000010012127810 */ /* 0x000fe20007f1e0ff */
[----:B------:R-:W-:Y:S02]  /*0520*/  VIADD R11, R11, 0x100 ;  /* 0x000001000b0b7836 */ /* 0x000fe40000000000 */
[----:B------:R-:W-:Y:S02]  /*0530*/  IMAD.X R17, RZ, RZ, R17, P3 ;  /* 0x000000ffff117224 */ /* 0x000fe400018e0611 */
[----:B------:R-:W-:Y:S01]  /*0540*/  IMAD.X R20, RZ, RZ, R20, P0 ;  /* 0x000000ffff147224 */ /* 0x000fe200000e0614 */
[----:B------:R-:W-:Y:S07]  /*0550*/  @P2 BRA `(.L_x_539) ;  /* 0xfffffffc00742947 */ /* 0x000fee000383ffff */
.L_x_536:
[----:B------:R-:W-:Y:S05]  /*0560*/  BSYNC.RECONVERGENT B2 ;  /* 0x0000000000027941 */ /* 0x000fea0003800200 */
.L_x_535:
[----:B------:R-:W-:-:S13]  /*0570*/  ISETP.GE.U32.AND P0, PT, R25, 0x300, PT ;  /* 0x000003001900780c */ /* 0x000fda0003f06070 */
[----:B------:R-:W-:Y:S05]  /*0580*/  @!P0 BRA `(.L_x_534) ;  /* 0x0000000400d88947 */ /* 0x000fea0003800000 */
[----:B------:R-:W0:Y:S01]  /*0590*/  LDC.64 R2, c[0x0][0x3f0] ;  /* 0x0000fc00ff027b82 */ /* 0x000e220000000a00 */
[----:B------:R-:W-:-:S07]  /*05a0*/  VIADD R17, R11, 0x200 ;  /* 0x000002000b117836 */ /* 0x000fce0000000000 */
[----:B------:R-:W1:Y:S08]  /*05b0*/  LDC.64 R4, c[0x0][0x380] ;  /* 0x0000e000ff047b82 */ /* 0x000e700000000a00 */
[----:B------:R-:W2:Y:S02]  /*05c0*/  LDC.64 R8, c[0x0][0x388] ;  /* 0x0000e200ff087b82 */ /* 0x000ea40000000a00 */
.L_x_548:
[----:B------:R-:W-:-:S05]  /*05d0*/  VIADD R11, R17, 0xfffffe00 ;  /* 0xfffffe00110b7836 */ /* 0x000fca0000000000 */
[----:B------:R-:W-:-:S04]  /*05e0*/  IADD3 R27, P0, PT, R6, R11, RZ ;  /* 0x0000000b061b7210 */ /* 0x000fc80007f1e0ff */
[----:B------:R-:W-:Y:S02]  /*05f0*/  LEA.HI.X.SX32 R16, R11, RZ, 0x1, P0 ;  /* 0x000000ff0b107211 */ /* 0x000fe400000f0eff */
[----:B-1----:R-:W-:-:S04]  /*0600*/  LEA R10, P0, R27, R4, 0x2 ;  /* 0x000000041b0a7211 */ /* 0x002fc800078010ff */
[----:B------:R-:W-:-:S05]  /*0610*/  LEA.HI.X R11, R27, R5, R16, 0x2, P0 ;  /* 0x000000051b0b7211 */ /* 0x000fca00000f1410 */
[----:B------:R-:W3:Y:S01]  /*0620*/  LDG.E R25, desc[UR10][R10.64] ;  /* 0x0000000a0a197981 */ /* 0x000ee2000c1e1900 */
[----:B0----5:R-:W-:-:S03]  /*0630*/  IMAD.WIDE R18, R15, 0x10, R2 ;  /* 0x000000100f127825 */ /* 0x021fc600078e0202 */
[----:B------:R0:W5:Y:S04]  /*0640*/  LDG.E R23, desc[UR10][R10.64+0x400] ;  /* 0x0004000a0a177981 */ /* 0x000168000c1e1900 */
[----:B------:R-:W4:Y:S01]  /*0650*/  LDG.E R18, desc[UR10][R18.64+0xc] ;  /* 0x00000c0a12127981 */ /* 0x000f22000c1e1900 */
[----:B---3--:R-:W-:-:S06]  /*0660*/  IMAD.WIDE R20, R25, 0x10, R2 ;  /* 0x0000001019147825 */ /* 0x008fcc00078e0202 */
[----:B------:R-:W4:Y:S01]  /*0670*/  LDG.E R21, desc[UR10][R20.64+0xc] ;  /* 0x00000c0a14157981 */ /* 0x000f22000c1e1900 */
[----:B--2---:R-:W-:Y:S01]  /*0680*/  IADD3 R27, P1, PT, R27, R8, RZ ;  /* 0x000000081b1b7210 */ /* 0x004fe20007f3e0ff */
[----:B------:R-:W-:Y:S04]  /*0690*/  BSSY.RECONVERGENT B2, `(.L_x_540) ;  /* 0x0000012000027945 */ /* 0x000fe80003800200 */
[----:B------:R-:W-:Y:S02]  /*06a0*/  IMAD.X R26, R16, 0x1, R9, P1 ;  /* 0x00000001101a7824 */ /* 0x000fe400008e0609 */
[----:B------:R-:W-:Y:S02]  /*06b0*/  IMAD.MOV.U32 R16, RZ, RZ, R27 ;  /* 0x000000ffff107224 */ /* 0x000fe400078e001b */
[----:B------:R-:W-:-:S02]  /*06c0*/  IMAD.MOV.U32 R22, RZ, RZ, R26 ;  /* 0x000000ffff167224 */ /* 0x000fc400078e001a */
[----:B------:R-:W-:Y:S01]  /*06d0*/  IMAD.MOV.U32 R24, RZ, RZ, R25 ;  /* 0x000000ffff187224 */ /* 0x000fe200078e0019 */
[----:B----4-:R-:W-:-:S13]  /*06e0*/  FSETP.GEU.AND P0, PT, R18, R21, PT ;  /* 0x000000151200720b */ /* 0x010fda0003f0e000 */
[----:B0-----:R-:W-:Y:S05]  /*06f0*/  @!P0 BRA `(.L_x_541) ;  /* 0x00000000002c8947 */ /* 0x001fea0003800000 */
        /* <DEDUP_REMOVED lines=11> */
.L_x_541:
[----:B------:R-:W-:Y:S05]  /*07b0*/  BSYNC.RECONVERGENT B2 ;  /* 0x0000000000027941 */ /* 0x000fea0003800200 */
.L_x_540:
[--C-:B-----5:R-:W-:Y:S01]  /*07c0*/  IMAD.WIDE R14, R23, 0x10, R2.reuse ;  /* 0x00000010170e7825 */ /* 0x120fe200078e0202 */
[----:B------:R0:W5:Y:S03]  /*07d0*/  LDG.E R13, desc[UR10][R10.64+0x800] ;  /* 0x0008000a0a0d7981 */ /* 0x000166000c1e1900 */
[----:B------:R-:W-:Y:S02]  /*07e0*/  IMAD.WIDE R18, R24, 0x10, R2 ;  /* 0x0000001018127825 */ /* 0x000fe400078e0202 */
[----:B------:R-:W2:Y:S04]  /*07f0*/  LDG.E R15, desc[UR10][R14.64+0xc] ;  /* 0x00000c0a0e0f7981 */ /* 0x000ea8000c1e1900 */
[----:B------:R-:W2:Y:S01]  /*0800*/  LDG.E R18, desc[UR10][R18.64+0xc] ;  /* 0x00000c0a12127981 */ /* 0x000ea2000c1e1900 */
[----:B------:R-:W-:-:S05]  /*0810*/  VIADD R21, R17, 0xffffff00 ;  /* 0xffffff0011157836 */ /* 0x000fca0000000000 */
[----:B------:R-:W-:Y:S02]  /*0820*/  SHF.R.S32.HI R20, RZ, 0x1f, R21 ;  /* 0x0000001fff147819 */ /* 0x000fe40000011415 */
[----:B------:R-:W-:Y:S01]  /*0830*/  IADD3 R27, P1, P2, R21, R8, R6 ;  /* 0x00000008151b7210 */ /* 0x000fe20007a3e006 */
[----:B------:R-:W-:Y:S03]  /*0840*/  BSSY.RECONVERGENT B2, `(.L_x_542) ;  /* 0x0000012000027945 */ /* 0x000fe60003800200 */
[----:B------:R-:W-:Y:S01]  /*0850*/  IADD3.X R29, PT, PT, R20, R9, RZ, P1, P2 ;  /* 0x00000009141d7210 */ /* 0x000fe20000fe44ff */
[----:B------:R-:W-:Y:S02]  /*0860*/  IMAD.MOV.U32 R20, RZ, RZ, R27 ;  /* 0x000000ffff147224 */ /* 0x000fe400078e001b */
[----:B------:R-:W-:Y:S02]  /*0870*/  IMAD.MOV.U32 R25, RZ, RZ, R23 ;  /* 0x000000ffff197224 */ /* 0x000fe400078e0017 */
[----:B------:R-:W-:Y:S01]  /*0880*/  IMAD.MOV.U32 R21, RZ, RZ, R29 ;  /* 0x000000ffff157224 */ /* 0x000fe200078e001d */
[----:B--2---:R-:W-:-:S13]  /*0890*/  FSETP.GEU.AND P0, PT, R18, R15, PT ;  /* 0x0000000f1200720b */ /* 0x004fda0003f0e000 */
[----:B0-----:R-:W-:Y:S05]  /*08a0*/  @!P0 BRA `(.L_x_543) ;  /* 0x00000000002c8947 */ /* 0x001fea0003800000 */
        /* <DEDUP_REMOVED lines=11> */
.L_x_543:
[----:B------:R-:W-:Y:S05]  /*0960*/  BSYNC.RECONVERGENT B2 ;  /* 0x0000000000027941 */ /* 0x000fea0003800200 */
.L_x_542:
[--C-:B-----5:R-:W-:Y:S01]  /*0970*/  IMAD.WIDE R14, R13, 0x10, R2.reuse ;  /* 0x000000100d0e7825 */ /* 0x120fe200078e0202 */
[----:B------:R0:W5:Y:S03]  /*0980*/  LDG.E R11, desc[UR10][R10.64+0xc00] ;  /* 0x000c000a0a0b7981 */ /* 0x000166000c1e1900 */
[----:B------:R-:W-:Y:S02]  /*0990*/  IMAD.WIDE R18, R25, 0x10, R2 ;  /* 0x0000001019127825 */ /* 0x000fe400078e0202 */
[----:B------:R-:W2:Y:S04]  /*09a0*/  LDG.E R15, desc[UR10][R14.64+0xc] ;  /* 0x00000c0a0e0f7981 */ /* 0x000ea8000c1e1900 */
[----:B------:R-:W2:Y:S01]  /*09b0*/  LDG.E R18, desc[UR10][R18.64+0xc] ;  /* 0x00000c0a12127981 */ /* 0x000ea2000c1e1900 */
[----:B------:R-:W-:-:S02]  /*09c0*/  SHF.R.S32.HI R16, RZ, 0x1f, R17 ;  /* 0x0000001fff107819 */ /* 0x000fc40000011411 */
        /* <DEDUP_REMOVED lines=19> */
.L_x_545:
[----:B------:R-:W-:Y:S05]  /*0b00*/  BSYNC.RECONVERGENT B2 ;  /* 0x0000000000027941 */ /* 0x000fea0003800200 */
.L_x_544:
[----:B-----5:R-:W-:-:S04]  /*0b10*/  IMAD.WIDE R20, R11, 0x10, R2 ;  /* 0x000000100b147825 */ /* 0x020fc800078e0202 */
[----:B------:R-:W-:Y:S02]  /*0b20*/  IMAD.WIDE R18, R23, 0x10, R2 ;  /* 0x0000001017127825 */ /* 0x000fe400078e0202 */
[----:B------:R-:W2:Y:S04]  /*0b30*/  LDG.E R21, desc[UR10][R20.64+0xc] ;  /* 0x00000c0a14157981 */ /* 0x000ea8000c1e1900 */
[----:B------:R-:W2:Y:S01]  /*0b40*/  LDG.E R18, desc[UR10][R18.64+0xc] ;  /* 0x00000c0a12127981 */ /* 0x000ea2000c1e1900 */
[----:B------:R-:W-:Y:S01]  /*0b50*/  VIADD R13, R17, 0x100 ;  /* 0x00000100110d7836 */ /* 0x000fe20000000000 */
[----:B------:R-:W-:Y:S01]  /*0b60*/  BSSY.RECONVERGENT B2, `(.L_x_546) ;  /* 0x0000014000027945 */ /* 0x000fe20003800200 */
[----:B------:R-:W-:-:S03]  /*0b70*/  IMAD.MOV.U32 R15, RZ, RZ, R11 ;  /* 0x000000ffff0f7224 */ /* 0x000fc600078e000b */
[----:B------:R-:W-:Y:S02]  /*0b80*/  SHF.R.S32.HI R10, RZ, 0x1f, R13 ;  /* 0x0000001fff0a7819 */ /* 0x000fe4000001140d */
[----:B------:R-:W-:-:S04]  /*0b90*/  IADD3 R25, P1, P2, R13, R8, R6 ;  /* 0x000000080d197210 */ /* 0x000fc80007a3e006 */
[----:B------:R-:W-:Y:S01]  /*0ba0*/  IADD3.X R27, PT, PT, R10, R9, RZ, P1, P2 ;  /* 0x000000090a1b7210 */ /* 0x000fe20000fe44ff */
[----:B------:R-:W-:-:S04]  /*0bb0*/  IMAD.MOV.U32 R14, RZ, RZ, R25 ;  /* 0x000000ffff0e7224 */ /* 0x000fc800078e0019 */
        /* <DEDUP_REMOVED lines=14> */
.L_x_547:
[----:B------:R-:W-:Y:S05]  /*0ca0*/  BSYNC.RECONVERGENT B2 ;  /* 0x0000000000027941 */ /* 0x000fea0003800200 */
.L_x_546:
[C---:B------:R-:W-:Y:S02]  /*0cb0*/  VIADD R11, R17.reuse, 0x200 ;  /* 0x00000200110b7836 */ /* 0x040fe40000000000 */
[----:B------:R-:W-:-:S03]  /*0cc0*/  VIADD R17, R17, 0x400 ;  /* 0x0000040011117836 */ /* 0x000fc60000000000 */
[----:B------:R-:W-:-:S13]  /*0cd0*/  ISETP.GE.AND P0, PT, R11, R12, PT ;  /* 0x0000000c0b00720c */ /* 0x000fda0003f06270 */
[----:B------:R-:W-:Y:S05]  /*0ce0*/  @!P0 BRA `(.L_x_548) ;  /* 0xfffffff800388947 */ /* 0x000fea000383ffff */
.L_x_534:
[----:B------:R-:W-:Y:S05]  /*0cf0*/  BSYNC.RECONVERGENT B1 ;  /* 0x0000000000017941 */ /* 0x000fea0003800200 */
.L_x_533:
[----:B------:R-:W-:-:S13]  /*0d00*/  ISETP.GE.AND P0, PT, R12, 0x100, PT ;  /* 0x000001000c00780c */ /* 0x000fda0003f06270 */
[----:B------:R-:W-:Y:S05]  /*0d10*/  @!P0 BRA `(.L_x_549) ;  /* 0x0000001400648947 */ /* 0x000fea0003800000 */
[----:B------:R-:W1:Y:S01]  /*0d20*/  S2R R16, SR_LANEID ;  /* 0x0000000000107919 */ /* 0x000e620000000000 */
[----:B------:R-:W-:Y:S01]  /*0d30*/  BSSY.RECONVERGENT B1, `(.L_x_550) ;  /* 0x0000020000017945 */ /* 0x000fe20003800200 */
[----:B------:R-:W-:Y:S01]  /*0d40*/  IMAD.MOV.U32 R8, RZ, RZ, R14 ;  /* 0x000000ffff087224 */ /* 0x000fe200078e000e */
[----:B-----5:R2:W3:Y:S01]  /*0d50*/  SHFL.DOWN PT, R6, R15, 0x1, 0x1f ;  /* 0x08201f000f067f89 */ /* 0x0204e200000e0000 */
[----:B------:R-:W-:Y:S02]  /*0d60*/  IMAD.MOV.U32 R10, RZ, RZ, R13 ;  /* 0x000000ffff0a7224 */ /* 0x000fe400078e000d */
[----:B------:R-:W-:Y:S01]  /*0d70*/  IMAD.MOV.U32 R9, RZ, RZ, R15 ;  /* 0x000000ffff097224 */ /* 0x000fe200078e000f */
[----:B------:R2:W4:Y:S04]  /*0d80*/  SHFL.DOWN PT, R11, R14, 0x1, 0x1f ;  /* 0x08201f000e0b7f89 */ /* 0x00052800000e0000 */
[----:B------:R2:W0:Y:S01]  /*0d90*/  SHFL.DOWN PT, R12, R13, 0x1, 0x1f ;  /* 0x08201f000d0c7f89 */ /* 0x00042200000e0000 */
[----:B-1----:R-:W-:-:S02]  /*0da0*/  ISETP.GT.AND P0, PT, R16, 0x1e, PT ;  /* 0x0000001e1000780c */ /* 0x002fc40003f04270 */
[C---:B------:R-:W-:Y:S02]  /*0db0*/  ISETP.GT.AND P1, PT, R16.reuse, 0x1d, PT ;  /* 0x0000001d1000780c */ /* 0x040fe40003f24270 */
[----:B------:R-:W-:-:S09]  /*0dc0*/  ISETP.GT.AND P3, PT, R16, 0x1b, PT ;  /* 0x0000001b1000780c */ /* 0x000fd20003f64270 */
[----:B0-234-:R-:W-:Y:S05]  /*0dd0*/  @P0 BRA `(.L_x_551) ;  /* 0x0000000000540947 */ /* 0x01dfea0003800000 */
[----:B------:R-:W0:Y:S02]  /*0de0*/  LDC.64 R4, c[0x0][0x3f0] ;  /* 0x0000fc00ff047b82 */ /* 0x000e240000000a00 */
[----:B0-----:R-:W-:-:S04]  /*0df0*/  IMAD.WIDE R2, R15, 0x10, R4 ;  /* 0x000000100f027825 */ /* 0x001fc800078e0204 */
        /* <DEDUP_REMOVED lines=19> */
.L_x_551:
[----:B------:R-:W-:Y:S05]  /*0f30*/  BSYNC.RECONVERGENT B1 ;  /* 0x0000000000017941 */ /* 0x000fea0003800200 */
.L_x_550:
[----:B------:R0:W1:Y:S01]  /*0f40*/  SHFL.DOWN PT, R13, R9, 0x2, 0x1f ;  /* 0x08401f00090d7f89 */ /* 0x00006200000e0000 */
[----:B------:R-:W-:Y:S01]  /*0f50*/  BSSY.RECONVERGENT B1, `(.L_x_552) ;  /* 0x000001f000017945 */ /* 0x000fe20003800200 */
[C---:B------:R-:W-:Y:S01]  /*0f60*/  ISETP.GT.AND P5, PT, R16.reuse, 0x17, PT ;  /* 0x000000171000780c */ /* 0x040fe20003fa4270 */
[----:B------:R-:W-:Y:S01]  /*0f70*/  IMAD.MOV.U32 R6, RZ, RZ, R8 ;  /* 0x000000ffff067224 */ /* 0x000fe200078e0008 */
[----:B------:R0:W2:Y:S01]  /*0f80*/  SHFL.DOWN PT, R15, R8, 0x2, 0x1f ;  /* 0x08401f00080f7f89 */ /* 0x0000a200000e0000 */
[C---:B------:R-:W-:Y:S01]  /*0f90*/  ISETP.GT.AND P4, PT, R16.reuse, 0xf, PT ;  /* 0x0000000f1000780c */ /* 0x040fe20003f84270 */
[----:B------:R-:W-:Y:S01]  /*0fa0*/  IMAD.MOV.U32 R12, RZ, RZ, R10 ;  /* 0x000000ffff0c7224 */ /* 0x000fe200078e000a */
[----:B------:R-:W-:Y:S01]  /*0fb0*/  ISETP.NE.AND P2, PT, R16, RZ, PT ;  /* 0x000000ff1000720c */ /* 0x000fe20003f45270 */
[----:B------:R0:W3:Y:S01]  /*0fc0*/  SHFL.DOWN PT, R17, R10, 0x2, 0x1f ;  /* 0x08401f000a117f89 */ /* 0x0000e200000e0000 */
[----:B------:R-:W-:Y:S01]  /*0fd0*/  IMAD.MOV.U32 R11, RZ, RZ, R9 ;  /* 0x000000ffff0b7224 */ /* 0x000fe200078e0009 */
[----:B------:R-:W-:Y:S10]  /*0fe0*/  @P1 BRA `(.L_x_553) ;  /* 0x0000000000541947 */ /* 0x000ff40003800000 */
[----:B------:R-:W4:Y:S02]  /*0ff0*/  LDC.64 R4, c[0x0][0x3f0] ;  /* 0x0000fc00ff047b82 */ /* 0x000f240000000a00 */
[----:B----4-:R-:W-:-:S04]  /*1000*/  IMAD.WIDE R2, R9, 0x10, R4 ;  /* 0x0000001009027825 */ /* 0x010fc800078e0204 */
[----:B-1----:R-:W-:Y:S02]  /*1010*/  IMAD.WIDE R4, R13, 0x10, R4 ;  /* 0x000000100d047825 */ /* 0x002fe400078e0204 */
[----:B------:R-:W4:Y:S04]  /*1020*/  LDG.E R2, desc[UR10][R2.64+0xc] ;  /* 0x00000c0a02027981 */ /* 0x000f28000c1e1900 */
[----:B------:R-:W4:Y:S01]  /*1030*/  LDG.E R5, desc[UR10][R4.64+0xc] ;  /* 0x00000c0a04057981 */ /* 0x000f22000c1e1900 */
[----:B--2---:R-:W-:Y:S02]  /*1040*/  IMAD.MOV.U32 R6, RZ, RZ, R15 ;  /* 0x000000ffff067224 */ /* 0x004fe400078e000f */
[----:B---3--:R-:W-:Y:S02]  /*1050*/  IMAD.MOV.U32 R12, RZ, RZ, R17 ;  /* 0x000000ffff0c7224 */ /* 0x008fe400078e0011 */
        /* <DEDUP_REMOVED lines=14> */
.L_x_553:
[----:B------:R-:W-:Y:S05]  /*1140*/  BSYNC.RECONVERGENT B1 ;  /* 0x0000000000017941 */ /* 0x000fea0003800200 */
.L_x_552:
[----:B-1----:R1:W4:Y:S01]  /*1150*/  SHFL.DOWN PT, R13, R11, 0x4, 0x1f ;  /* 0x08801f000b0d7f89 */ /* 0x00232200000e0000 */
[----:B------:R-:W-:Y:S01]  /*1160*/  BSSY.RECONVERGENT B1, `(.L_x_554) ;  /* 0x000001c000017945 */ /* 0x000fe20003800200 */
[----:B0-----:R-:W-:Y:S02]  /*1170*/  IMAD.MOV.U32 R8, RZ, RZ, R6 ;  /* 0x000000ffff087224 */ /* 0x001fe400078e0006 */
[----:B--2---:R1:W0:Y:S01]  /*1180*/  SHFL.DOWN PT, R15, R6, 0x4, 0x1f ;  /* 0x08801f00060f7f89 */ /* 0x00422200000e0000 */
[----:B------:R-:W-:Y:S02]  /*1190*/  IMAD.MOV.U32 R10, RZ, RZ, R12 ;  /* 0x000000ffff0a7224 */ /* 0x000fe400078e000c */
[----:B------:R-:W-:Y:S01]  /*11a0*/  IMAD.MOV.U32 R9, RZ, RZ, R11 ;  /* 0x000000ffff097224 */ /* 0x000fe200078e000b */
[----:B---3--:R1:W2:Y:S01]  /*11b0*/  SHFL.DOWN PT, R17, R12, 0x4, 0x1f ;  /* 0x08801f000c117f89 */ /* 0x0082a200000e0000 */
[----:B------:R-:W-:Y:S05]  /*11c0*/  @P3 BRA `(.L_x_555) ;  /* 0x0000000000543947 */ /* 0x000fea0003800000 */
[----:B------:R-:W3:Y:S02]  /*11d0*/  LDC.64 R4, c[0x0][0x3f0] ;  /* 0x0000fc00ff047b82 */ /* 0x000ee40000000a00 */
[----:B---3--:R-:W-:-:S04]  /*11e0*/  IMAD.WIDE R2, R11, 0x10, R4 ;  /* 0x000000100b027825 */ /* 0x008fc800078e0204 */
[----:B----4-:R-:W-:Y:S02]  /*11f0*/  IMAD.WIDE R4, R13, 0x10, R4 ;  /* 0x000000100d047825 */ /* 0x010fe400078e0204 */
[----:B------:R-:W3:Y:S04]  /*1200*/  LDG.E R2, desc[UR10][R2.64+0xc] ;  /* 0x00000c0a02027981 */ /* 0x000ee8000c1e1900 */
[----:B------:R-:W3:Y:S01]  /*1210*/  LDG.E R5, desc[UR10][R4.64+0xc] ;  /* 0x00000c0a04057981 */ /* 0x000ee2000c1e1900 */
[----:B0-----:R-:W-:Y:S02]  /*1220*/  IMAD.MOV.U32 R8, RZ, RZ, R15 ;  /* 0x000000ffff087224 */ /* 0x001fe400078e000f */
[----:B--2---:R-:W-:Y:S02]  /*1230*/  IMAD.MOV.U32 R10, RZ, RZ, R17 ;  /* 0x000000ffff0a7224 */ /* 0x004fe400078e0011 */
        /* <DEDUP_REMOVED lines=14> */
.L_x_555:
[----:B------:R-:W-:Y:S05]  /*1320*/  BSYNC.RECONVERGENT B1 ;  /* 0x0000000000017941 */ /* 0x000fea0003800200 */
.L_x_554:
[----:B-1----:R1:W3:Y:S01]  /*1330*/  SHFL.DOWN PT, R11, R9, 0x8, 0x1f ;  /* 0x09001f00090b7f89 */ /* 0x0022e200000e0000 */
[----:B------:R-:W-:Y:S01]  /*1340*/  BSSY.RECONVERGENT B1, `(.L_x_556) ;  /* 0x000001c000017945 */ /* 0x000fe20003800200 */
[----:B------:R-:W-:Y:S02]  /*1350*/  IMAD.MOV.U32 R6, RZ, RZ, R8 ;  /* 0x000000ffff067224 */ /* 0x000fe400078e0008 */
[----:B0-----:R1:W0:Y:S01]  /*1360*/  SHFL.DOWN PT, R15, R8, 0x8, 0x1f ;  /* 0x09001f00080f7f89 */ /* 0x00122200000e0000 */
[----:B------:R-:W-:Y:S02]  /*1370*/  IMAD.MOV.U32 R12, RZ, RZ, R10 ;  /* 0x000000ffff0c7224 */ /* 0x000fe400078e000a */
[----:B----4-:R-:W-:Y:S01]  /*1380*/  IMAD.MOV.U32 R13, RZ, RZ, R9 ;  /* 0x000000ffff0d7224 */ /* 0x010fe200078e0009 */
[----:B--2---:R1:W2:Y:S01]  /*1390*/  SHFL.DOWN PT, R17, R10, 0x8, 0x1f ;  /* 0x09001f000a117f89 */ /* 0x0042a200000e0000 */
[----:B------:R-:W-:Y:S05]  /*13a0*/  @P5 BRA `(.L_x_557) ;  /* 0x0000000000545947 */ /* 0x000fea0003800000 */
[----:B------:R-:W4:Y:S02]  /*13b0*/  LDC.64 R4, c[0x0][0x3f0] ;  /* 0x0000fc00ff047b82 */ /* 0x000f240000000a00 */
[----:B----4-:R-:W-:-:S04]  /*13c0*/  IMAD.WIDE R2, R9, 0x10, R4 ;  /* 0x0000001009027825 */ /* 0x010fc800078e0204 */
[----:B---3--:R-:W-:Y:S02]  /*13d0*/  IMAD.WIDE R4, R11, 0x10, R4 ;  /* 0x000000100b047825 */ /* 0x008fe400078e0204 */
        /* <DEDUP_REMOVED lines=18> */
.L_x_557:
[----:B------:R-:W-:Y:S05]  /*1500*/  BSYNC.RECONVERGENT B1 ;  /* 0x0000000000017941 */ /* 0x000fea0003800200 */
.L_x_556:
[----:B------:R4:W3:Y:S01]  /*1510*/  SHFL.DOWN PT, R4, R13, 0x10, 0x1f ;  /* 0x0a001f000d047f89 */ /* 0x0008e200000e0000 */
[----:B------:R-:W-:Y:S01]  /*1520*/  BSSY.RECONVERGENT B1, `(.L_x_558) ;  /* 0x000001c000017945 */ /* 0x000fe20003800200 */
[----:B------:R-:W-:Y:S02]  /*1530*/  IMAD.MOV.U32 R5, RZ, RZ, R6 ;  /* 0x000000ffff057224 */ /* 0x000fe400078e0006 */
[----:B0-----:R4:W0:Y:S01]  /*1540*/  SHFL.DOWN PT, R15, R6, 0x10, 0x1f ;  /* 0x0a001f00060f7f89 */ /* 0x00182200000e0000 */
[----:B-1----:R-:W-:Y:S02]  /*1550*/  IMAD.MOV.U32 R8, RZ, RZ, R12 ;  /* 0x000000ffff087224 */ /* 0x002fe400078e000c */
[----:B------:R-:W-:Y:S01]  /*1560*/  IMAD.MOV.U32 R9, RZ, RZ, R13 ;  /* 0x000000ffff097224 */ /* 0x000fe200078e000d */
[----:B--2---:R4:W1:Y:S01]  /*1570*/  SHFL.DOWN PT, R17, R12, 0x10, 0x1f ;  /* 0x0a001f000c117f89 */ /* 0x00486200000e0000 */
[----:B------:R-:W-:Y:S05]  /*1580*/  @P4 BRA `(.L_x_559) ;  /* 0x0000000000544947 */ /* 0x000fea0003800000 */
[----:B---3--:R-:W2:Y:S02]  /*1590*/  LDC.64 R10, c[0x0][0x3f0] ;  /* 0x0000fc00ff0a7b82 */ /* 0x008ea40000000a00 */
        /* <DEDUP_REMOVED lines=20> */
.L_x_559:
[----:B------:R-:W-:Y:S05]  /*16e0*/  BSYNC.RECONVERGENT B1 ;  /* 0x0000000000017941 */ /* 0x000fea0003800200 */
.L_x_558:
        /* <DEDUP_REMOVED lines=12> */
.L_x_561:
[----:B------:R-:W-:Y:S05]  /*17b0*/  BSYNC.RECONVERGENT B1 ;  /* 0x0000000000017941 */ /* 0x000fea0003800200 */
.L_x_560:
[----:B------:R-:W-:Y:S01]  /*17c0*/  BAR.SYNC.DEFER_BLOCKING 0x0 ;  /* 0x0000000000007b1d */ /* 0x000fe20000010000 */
[----:B------:R-:W-:-:S13]  /*17d0*/  ISETP.NE.AND P2, PT, R7, RZ, PT ;  /* 0x000000ff0700720c */ /* 0x000fda0003f45270 */
[----:B------:R-:W-:Y:S05]  /*17e0*/  @P2 BRA `(.L_x_562) ;  /* 0x0000005000842947 */ /* 0x000fea0003800000 */
[----:B--2---:R-:W2:Y:S01]  /*17f0*/  S2R R3, SR_CgaCtaId ;  /* 0x0000000000037919 */ /* 0x004ea20000008800 */
[----:B---3--:R-:W-:-:S04]  /*1800*/  MOV R4, 0x400 ;  /* 0x0000040000047802 */ /* 0x008fc80000000f00 */
[----:B--2---:R-:W-:Y:S02]  /*1810*/  LEA R4, R3, R4, 0x18 ;  /* 0x0000000403047211 */ /* 0x004fe400078ec0ff */
[----:B------:R-:W0:Y:S03]  /*1820*/  LDC.64 R2, c[0x0][0x3f0] ;  /* 0x0000fc00ff027b82 */ /* 0x000e260000000a00 */
[----:B------:R-:W1:Y:S04]  /*1830*/  LDS R18, [R4+0x18] ;  /* 0x0000180004127984 */ /* 0x000e680000000800 */
[----:B----4-:R-:W2:Y:S04]  /*1840*/  LDS R12, [R4+0x28] ;  /* 0x00002800040c7984 */ /* 0x010ea80000000800 */
[----:B------:R3:W4:Y:S01]  /*1850*/  LDS.64 R6, [R4+0x20] ;  /* 0x0000200004067984 */ /* 0x0007220000000a00 */
[----:B0-----:R-:W-:-:S06]  /*1860*/  IMAD.WIDE R14, R9, 0x10, R2 ;  /* 0x00000010090e7825 */ /* 0x001fcc00078e0202 */
[----:B------:R-:W5:Y:S01]  /*1870*/  LDG.E R15, desc[UR10][R14.64+0xc] ;  /* 0x00000c0a0e0f7981 */ /* 0x000f62000c1e1900 */
[----:B-1----:R-:W-:-:S06]  /*1880*/  IMAD.WIDE R16, R18, 0x10, R2 ;  /* 0x0000001012107825 */ /* 0x002fcc00078e0202 */
[----:B------:R-:W5:Y:S01]  /*1890*/  LDG.E R16, desc[UR10][R16.64+0xc] ;  /* 0x00000c0a10107981 */ /* 0x000f62000c1e1900 */
[----:B------:R-:W-:Y:S01]  /*18a0*/  BSSY.RECONVERGENT B1, `(.L_x_563) ;  /* 0x0000012000017945 */ /* 0x000fe20003800200 */
[----:B------:R-:W-:Y:S02]  /*18b0*/  IMAD.MOV.U32 R13, RZ, RZ, R18 ;  /* 0x000000ffff0d7224 */ /* 0x000fe400078e0012 */
[----:B--2---:R-:W-:Y:S01]  /*18c0*/  IMAD.WIDE R10, R12, 0x10, R2 ;  /* 0x000000100c0a7825 */ /* 0x004fe200078e0202 */
[----:B-----5:R-:W-:-:S13]  /*18d0*/  FSETP.GEU.AND P0, PT, R15, R16, PT ;  /* 0x000000100f00720b */ /* 0x020fda0003f0e000 */
[----:B---34-:R-:W-:Y:S05]  /*18e0*/  @!P0 BRA `(.L_x_564) ;  /* 0x0000000000348947 */ /* 0x018fea0003800000 */
        /* <DEDUP_REMOVED lines=13> */
.L_x_564:
[----:B------:R-:W-:Y:S05]  /*19c0*/  BSYNC.RECONVERGENT B1 ;  /* 0x0000000000017941 */ /* 0x000fea0003800200 */
.L_x_563:
        /* <DEDUP_REMOVED lines=23> */
.L_x_566:
[----:B------:R-:W-:Y:S05]  /*1b40*/  BSYNC.RECONVERGENT B1 ;  /* 0x0000000000017941 */ /* 0x000fea0003800200 */
.L_x_565:
        /* <DEDUP_REMOVED lines=23> */
.L_x_568:
[----:B------:R-:W-:Y:S05]  /*1cc0*/  BSYNC.RECONVERGENT B1 ;  /* 0x0000000000017941 */ /* 0x000fea0003800200 */
.L_x_567:
        /* <DEDUP_REMOVED lines=23> */
.L_x_570:
[----:B------:R-:W-:Y:S05]  /*1e40*/  BSYNC.RECONVERGENT B1 ;  /* 0x0000000000017941 */ /* 0x000fea0003800200 */
.L_x_569:
        /* <DEDUP_REMOVED lines=23> */
.L_x_572:
[----:B------:R-:W-:Y:S05]  /*1fc0*/  BSYNC.RECONVERGENT B1 ;  /* 0x0000000000017941 */ /* 0x000fea0003800200 */
.L_x_571:
        /* <DEDUP_REMOVED lines=23> */
.L_x_574:
[----:B------:R-:W-:Y:S05]  /*2140*/  BSYNC.RECONVERGENT B1 ;  /* 0x0000000000017941 */ /* 0x000fea0003800200 */
.L_x_573:
        /* <DEDUP_REMOVED lines=22> */
.L_x_549:
[----:B------:R-:W1:Y:S01]  /*22b0*/  S2R R11, SR_LANEID ;  /* 0x00000000000b7919 */ /* 0x000e620000000000 */
[----:B0-----:R-:W-:Y:S01]  /*22c0*/  LOP3.LUT R2, R7, 0x3e0, RZ, 0xc0, !PT ;  /* 0x000003e007027812 */ /* 0x001fe200078ec0ff */
[----:B------:R-:W-:Y:S01]  /*22d0*/  BSSY.RECONVERGENT B1, `(.L_x_575) ;  /* 0x000002c000017945 */ /* 0x000fe20003800200 */
[----:B------:R-:W-:Y:S02]  /*22e0*/  IMAD.MOV.U32 R17, RZ, RZ, R14 ;  /* 0x000000ffff117224 */ /* 0x000fe400078e000e */
[----:B------:R-:W-:Y:S01]  /*22f0*/  LOP3.LUT R5, RZ, R2, RZ, 0x33, !PT ;  /* 0x00000002ff057212 */ /* 0x000fe200078e33ff */
[----:B------:R-:W-:Y:S02]  /*2300*/  VIADD R3, R2, 0x20 ;  /* 0x0000002002037836 */ /* 0x000fe40000000000 */
[----:B------:R-:W-:Y:S02]  /*2310*/  IMAD.MOV.U32 R19, RZ, RZ, R13 ;  /* 0x000000ffff137224 */ /* 0x000fe400078e000d */
[----:B------:R-:W-:Y:S01]  /*2320*/  IMAD.IADD R2, R12, 0x1, R5 ;  /* 0x000000010c027824 */ /* 0x000fe200078e0205 */
[----:B------:R-:W-:-:S04]  /*2330*/  ISETP.GT.AND P0, PT, R3, R12, PT ;  /* 0x0000000c0300720c */ /* 0x000fc80003f04270 */
[----:B------:R-:W-:-:S05]  /*2340*/  SEL R2, R2, 0x1f, P0 ;  /* 0x0000001f02027807 */ /* 0x000fca0000000000 */
[----:B-----5:R0:W2:Y:S04]  /*2350*/  SHFL.DOWN PT, R6, R15, 0x1, R2 ;  /* 0x082000000f067989 */ /* 0x0200a800000e0002 */
[----:B------:R0:W3:Y:S01]  /*2360*/  SHFL.DOWN PT, R10, R13, 0x1, R2 ;  /* 0x082000000d0a7989 */ /* 0x0000e200000e0002 */
[CC--:B-1----:R-:W-:Y:S01]  /*2370*/  ISETP.GE.AND P0, PT, R11.reuse, R2.reuse, PT ;  /* 0x000000020b00720c */ /* 0x0c2fe20003f06270 */
[C---:B------:R-:W-:Y:S01]  /*2380*/  VIADD R3, R11.reuse, 0x2 ;  /* 0x000000020b037836 */ /* 0x040fe20000000000 */
[C---:B------:R-:W-:Y:S01]  /*2390*/  ISETP.NE.AND P2, PT, R11.reuse, RZ, PT ;  /* 0x000000ff0b00720c */ /* 0x040fe20003f45270 */
[C---:B------:R-:W-:Y:S02]  /*23a0*/  VIADD R5, R11.reuse, 0x4 ;  /* 0x000000040b057836 */ /* 0x040fe40000000000 */
[----:B------:R-:W-:Y:S01]  /*23b0*/  VIADD R9, R11, 0x8 ;  /* 0x000000080b097836 */ /* 0x000fe20000000000 */
[-C--:B------:R-:W-:Y:S01]  /*23c0*/  ISETP.GT.AND P1, PT, R3, R2.reuse, PT ;  /* 0x000000020300720c */ /* 0x080fe20003f24270 */
[----:B------:R-:W-:Y:S01]  /*23d0*/  VIADD R11, R11, 0x10 ;  /* 0x000000100b0b7836 */ /* 0x000fe20000000000 */
[-C--:B------:R-:W-:Y:S01]  /*23e0*/  ISETP.GT.AND P5, PT, R5, R2.reuse, PT ;  /* 0x000000020500720c */ /* 0x080fe20003fa4270 */
[----:B------:R-:W-:Y:S01]  /*23f0*/  IMAD.MOV.U32 R3, RZ, RZ, R15 ;  /* 0x000000ffff037224 */ /* 0x000fe200078e000f */
[----:B------:R-:W-:-:S02]  /*2400*/  ISETP.GT.AND P4, PT, R9, R2, PT ;  /* 0x000000020900720c */ /* 0x000fc40003f84270 */
[----:B------:R-:W-:Y:S02]  /*2410*/  ISETP.GT.AND P3, PT, R11, R2, PT ;  /* 0x000000020b00720c */ /* 0x000fe40003f64270 */
[----:B------:R0:W1:Y:S01]  /*2420*/  SHFL.DOWN PT, R11, R14, 0x1, R2 ;  /* 0x082000000e0b7989 */ /* 0x00006200000e0002 */
[----:B--2---:R-:W-:Y:S10]  /*2430*/  @P0 BRA `(.L_x_576) ;  /* 0x0000000000540947 */ /* 0x004ff40003800000 */
[----:B------:R-:W2:Y:S02]  /*2440*/  LDC.64 R4, c[0x0][0x3f0] ;  /* 0x0000fc00ff047b82 */ /* 0x000ea40000000a00 */
[----:B--2---:R-:W-:-:S04]  /*2450*/  IMAD.WIDE R8, R15, 0x10, R4 ;  /* 0x000000100f087825 */ /* 0x004fc800078e0204 */
[----:B------:R-:W-:Y:S02]  /*2460*/  IMAD.WIDE R4, R6, 0x10, R4 ;  /* 0x0000001006047825 */ /* 0x000fe400078e0204 */
[----:B------:R-:W2:Y:S04]  /*2470*/  LDG.E R8, desc[UR10][R8.64+0xc] ;  /* 0x00000c0a08087981 */ /* 0x000ea8000c1e1900 */
[----:B------:R-:W2:Y:S01]  /*2480*/  LDG.E R5, desc[UR10][R4.64+0xc] ;  /* 0x00000c0a04057981 */ /* 0x000ea2000c1e1900 */
[----:B------:R-:W-:Y:S02]  /*2490*/  IMAD.MOV.U32 R3, RZ, RZ, R6 ;  /* 0x000000ffff037224 */ /* 0x000fe400078e0006 */
[----:B-1----:R-:W-:Y:S02]  /*24a0*/  IMAD.MOV.U32 R17, RZ, RZ, R11 ;  /* 0x000000ffff117224 */ /* 0x002fe400078e000b */
[----:B---3--:R-:W-:Y:S01]  /*24b0*/  IMAD.MOV.U32 R19, RZ, RZ, R10 ;  /* 0x000000ffff137224 */ /* 0x008fe200078e000a */
        /* <DEDUP_REMOVED lines=13> */
.L_x_576:
[----:B------:R-:W-:Y:S05]  /*2590*/  BSYNC.RECONVERGENT B1 ;  /* 0x0000000000017941 */ /* 0x000fea0003800200 */
.L_x_575:
[----:B------:R2:W4:Y:S01]  /*25a0*/  SHFL.DOWN PT, R6, R3, 0x2, R2 ;  /* 0x0840000003067989 */ /* 0x00052200000e0002 */
[----:B------:R-:W-:Y:S01]  /*25b0*/  BSSY.RECONVERGENT B1, `(.L_x_577) ;  /* 0x000001c000017945 */ /* 0x000fe20003800200 */
[----:B-1----:R-:W-:Y:S02]  /*25c0*/  IMAD.MOV.U32 R11, RZ, RZ, R3 ;  /* 0x000000ffff0b7224 */ /* 0x002fe400078e0003 */
[----:B---3--:R2:W1:Y:S01]  /*25d0*/  SHFL.DOWN PT, R10, R17, 0x2, R2 ;  /* 0x08400000110a7989 */ /* 0x00846200000e0002 */
[----:B0-----:R-:W-:Y:S02]  /*25e0*/  IMAD.MOV.U32 R13, RZ, RZ, R17 ;  /* 0x000000ffff0d7224 */ /* 0x001fe400078e0011 */
[----:B------:R-:W-:Y:S01]  /*25f0*/  IMAD.MOV.U32 R15, RZ, RZ, R19 ;  /* 0x000000ffff0f7224 */ /* 0x000fe200078e0013 */
[----:B------:R2:W0:Y:S01]  /*2600*/  SHFL.DOWN PT, R14, R19, 0x2, R2 ;  /* 0x08400000130e7989 */ /* 0x00042200000e0002 */
[----:B------:R-:W-:Y:S05]  /*2610*/  @P1 BRA `(.L_x_578) ;  /* 0x0000000000541947 */ /* 0x000fea0003800000 */
[----:B------:R-:W3:Y:S02]  /*2620*/  LDC.64 R8, c[0x0][0x3f0] ;  /* 0x0000fc00ff087b82 */ /* 0x000ee40000000a00 */
[----:B---3--:R-:W-:-:S04]  /*2630*/  IMAD.WIDE R4, R3, 0x10, R8 ;  /* 0x0000001003047825 */ /* 0x008fc800078e0208 */
[----:B----4-:R-:W-:Y:S02]  /*2640*/  IMAD.WIDE R8, R6, 0x10, R8 ;  /* 0x0000001006087825 */ /* 0x010fe400078e0208 */
        /* <DEDUP_REMOVED lines=18> */
.L_x_578:
[----:B------:R-:W-:Y:S05]  /*2770*/  BSYNC.RECONVERGENT B1 ;  /* 0x0000000000017941 */ /* 0x000fea0003800200 */
.L_x_577:
[----:B----4-:R3:W4:Y:S01]  /*2780*/  SHFL.DOWN PT, R6, R11, 0x4, R2 ;  /* 0x088000000b067989 */ /* 0x01072200000e0002 */
[----:B------:R-:W-:Y:S01]  /*2790*/  BSSY.RECONVERGENT B1, `(.L_x_579) ;  /* 0x000001c000017945 */ /* 0x000fe20003800200 */
[----:B--2---:R-:W-:Y:S02]  /*27a0*/  IMAD.MOV.U32 R3, RZ, RZ, R11 ;  /* 0x000000ffff037224 */ /* 0x004fe400078e000b */
[----:B-1----:R3:W1:Y:S01]  /*27b0*/  SHFL.DOWN PT, R10, R13, 0x4, R2 ;  /* 0x088000000d0a7989 */ /* 0x00266200000e0002 */
[----:B------:R-:W-:Y:S02]  /*27c0*/  IMAD.MOV.U32 R19, RZ, RZ, R13 ;  /* 0x000000ffff137224 */ /* 0x000fe400078e000d */
[----:B------:R-:W-:Y:S01]  /*27d0*/  IMAD.MOV.U32 R21, RZ, RZ, R15 ;  /* 0x000000ffff157224 */ /* 0x000fe200078e000f */
[----:B0-----:R3:W0:Y:S01]  /*27e0*/  SHFL.DOWN PT, R14, R15, 0x4, R2 ;  /* 0x088000000f0e7989 */ /* 0x00162200000e0002 */
[----:B------:R-:W-:Y:S05]  /*27f0*/  @P5 BRA `(.L_x_580) ;  /* 0x0000000000545947 */ /* 0x000fea0003800000 */
[----:B------:R-:W2:Y:S02]  /*2800*/  LDC.64 R8, c[0x0][0x3f0] ;  /* 0x0000fc00ff087b82 */ /* 0x000ea40000000a00 */
[----:B--2---:R-:W-:-:S04]  /*2810*/  IMAD.WIDE R4, R11, 0x10, R8 ;  /* 0x000000100b047825 */ /* 0x004fc800078e0208 */
[----:B----4-:R-:W-:Y:S02]  /*2820*/  IMAD.WIDE R8, R6, 0x10, R8 ;  /* 0x0000001006087825 */ /* 0x010fe400078e0208 */
[----:B------:R-:W2:Y:S04]  /*2830*/  LDG.E R4, desc[UR10][R4.64+0xc] ;  /* 0x00000c0a04047981 */ /* 0x000ea8000c1e1900 */
[----:B------:R-:W2:Y:S01]  /*2840*/  LDG.E R9, desc[UR10][R8.64+0xc] ;  /* 0x00000c0a08097981 */ /* 0x000ea2000c1e1900 */
[----:B------:R-:W-:Y:S02]  /*2850*/  IMAD.MOV.U32 R3, RZ, RZ, R6 ;  /* 0x000000ffff037224 */ /* 0x000fe400078e0006 */
[----:B-1----:R-:W-:Y:S02]  /*2860*/  IMAD.MOV.U32 R19, RZ, RZ, R10 ;  /* 0x000000ffff137224 */ /* 0x002fe400078e000a */
[----:B0-----:R-:W-:Y:S01]  /*2870*/  IMAD.MOV.U32 R21, RZ, RZ, R14 ;  /* 0x000000ffff157224 */ /* 0x001fe200078e000e */
        /* <DEDUP_REMOVED lines=13> */
.L_x_580:
[----:B------:R-:W-:Y:S05]  /*2950*/  BSYNC.RECONVERGENT B1 ;  /* 0x0000000000017941 */ /* 0x000fea0003800200 */
.L_x_579:
[----:B----4-:R2:W4:Y:S01]  /*2960*/  SHFL.DOWN PT, R6, R3, 0x8, R2 ;  /* 0x0900000003067989 */ /* 0x01052200000e0002 */
[----:B------:R-:W-:Y:S01]  /*2970*/  BSSY.RECONVERGENT B1, `(.L_x_581) ;  /* 0x000001c000017945 */ /* 0x000fe20003800200 */
[----:B---3--:R-:W-:Y:S02]  /*2980*/  IMAD.MOV.U32 R13, RZ, RZ, R3 ;  /* 0x000000ffff0d7224 */ /* 0x008fe400078e0003 */
[----:B-1----:R2:W1:Y:S01]  /*2990*/  SHFL.DOWN PT, R10, R19, 0x8, R2 ;  /* 0x09000000130a7989 */ /* 0x00246200000e0002 */
[----:B------:R-:W-:Y:S02]  /*29a0*/  IMAD.MOV.U32 R15, RZ, RZ, R19 ;  /* 0x000000ffff0f7224 */ /* 0x000fe400078e0013 */
[----:B------:R-:W-:Y:S01]  /*29b0*/  IMAD.MOV.U32 R17, RZ, RZ, R21 ;  /* 0x000000ffff117224 */ /* 0x000fe200078e0015 */
[----:B0-----:R2:W0:Y:S01]  /*29c0*/  SHFL.DOWN PT, R14, R21, 0x8, R2 ;  /* 0x09000000150e7989 */ /* 0x00142200000e0002 */
        /* <DEDUP_REMOVED lines=22> */
.L_x_582:
[----:B------:R-:W-:Y:S05]  /*2b30*/  BSYNC.RECONVERGENT B1 ;  /* 0x0000000000017941 */ /* 0x000fea0003800200 */
.L_x_581:
[----:B------:R3:W1:Y:S01]  /*2b40*/  SHFL.DOWN PT, R4, R13, 0x10, R2 ;  /* 0x0a0000000d047989 */ /* 0x00066200000e0002 */
[----:B------:R-:W-:Y:S01]  /*2b50*/  BSSY.RECONVERGENT B1, `(.L_x_583) ;  /* 0x000001c000017945 */ /* 0x000fe20003800200 */
[----:B------:R-:W-:Y:S02]  /*2b60*/  IMAD.MOV.U32 R9, RZ, RZ, R13 ;  /* 0x000000ffff097224 */ /* 0x000fe400078e000d */
[----:B----4-:R3:W4:Y:S01]  /*2b70*/  SHFL.DOWN PT, R6, R15, 0x10, R2 ;  /* 0x0a0000000f067989 */ /* 0x01072200000e0002 */
[----:B------:R-:W-:Y:S02]  /*2b80*/  IMAD.MOV.U32 R5, RZ, RZ, R15 ;  /* 0x000000ffff057224 */ /* 0x000fe400078e000f */
[----:B------:R-:W-:Y:S01]  /*2b90*/  IMAD.MOV.U32 R8, RZ, RZ, R17 ;  /* 0x000000ffff087224 */ /* 0x000fe200078e0011 */
[----:B0-----:R3:W0:Y:S01]  /*2ba0*/  SHFL.DOWN PT, R14, R17, 0x10, R2 ;  /* 0x0a000000110e7989 */ /* 0x00162200000e0002 */
[----:B------:R-:W-:Y:S05]  /*2bb0*/  @P3 BRA `(.L_x_584) ;  /* 0x0000000000543947 */ /* 0x000fea0003800000 */
[----:B-1----:R-:W2:Y:S02]  /*2bc0*/  LDC.64 R10, c[0x0][0x3f0] ;  /* 0x0000fc00ff0a7b82 */ /* 0x002ea40000000a00 */
[----:B--23--:R-:W-:-:S04]  /*2bd0*/  IMAD.WIDE R2, R13, 0x10, R10 ;  /* 0x000000100d027825 */ /* 0x00cfc800078e020a */
[----:B------:R-:W-:Y:S02]  /*2be0*/  IMAD.WIDE R10, R4, 0x10, R10 ;  /* 0x00000010040a7825 */ /* 0x000fe400078e020a */
[----:B------:R-:W2:Y:S04]  /*2bf0*/  LDG.E R2, desc[UR10][R2.64+0xc] ;  /* 0x00000c0a02027981 */ /* 0x000ea8000c1e1900 */
[----:B------:R-:W2:Y:S01]  /*2c00*/  LDG.E R11, desc[UR10][R10.64+0xc] ;  /* 0x00000c0a0a0b7981 */ /* 0x000ea2000c1e1900 */
[----:B------:R-:W-:Y:S02]  /*2c10*/  IMAD.MOV.U32 R9, RZ, RZ, R4 ;  /* 0x000000ffff097224 */ /* 0x000fe400078e0004 */
[----:B----4-:R-:W-:Y:S02]  /*2c20*/  IMAD.MOV.U32 R5, RZ, RZ, R6 ;  /* 0x000000ffff057224 */ /* 0x010fe400078e0006 */
        /* <DEDUP_REMOVED lines=14> */
.L_x_584:
[----:B------:R-:W-:Y:S05]  /*2d10*/  BSYNC.RECONVERGENT B1 ;  /* 0x0000000000017941 */ /* 0x000fea0003800200 */
.L_x_583:
[----:B------:R-:W-:Y:S04]  /*2d20*/  BSSY.RECONVERGENT B1, `(.L_x_585) ;  /* 0x000000c000017945 */ /* 0x000fe80003800200 */
[----:B------:R-:W-:Y:S05]  /*2d30*/  @P2 BRA `(.L_x_586) ;  /* 0x0000000000282947 */ /* 0x000fea0003800000 */
[----:B-1----:R-:W1:Y:S01]  /*2d40*/  S2R R4, SR_CgaCtaId ;  /* 0x0000000000047919 */ /* 0x002e620000008800 */
[----:B--2---:R-:W-:Y:S02]  /*2d50*/  MOV R3, 0x400 ;  /* 0x0000040000037802 */ /* 0x004fe40000000f00 */
[----:B---3--:R-:W-:-:S04]  /*2d60*/  SHF.R.U32.HI R2, RZ, 0x1, R7 ;  /* 0x00000001ff027819 */ /* 0x008fc80000011607 */
[----:B------:R-:W-:Y:S02]  /*2d70*/  LOP3.LUT R2, R2, 0x1f0, RZ, 0xc0, !PT ;  /* 0x000001f002027812 */ /* 0x000fe400078ec0ff */
[----:B-1----:R-:W-:-:S05]  /*2d80*/  LEA R3, R4, R3, 0x18 ;  /* 0x0000000304037211 */ /* 0x002fca00078ec0ff */
[----:B------:R-:W-:Y:S02]  /*2d90*/  IMAD.IADD R4, R2, 0x1, R3 ;  /* 0x0000000102047824 */ /* 0x000fe400078e0203 */
[----:B------:R-:W-:Y:S02]  /*2da0*/  IMAD.MOV.U32 R2, RZ, RZ, R5 ;  /* 0x000000ffff027224 */ /* 0x000fe400078e0005 */
[----:B------:R-:W-:Y:S01]  /*2db0*/  IMAD.MOV.U32 R3, RZ, RZ, R8 ;  /* 0x000000ffff037224 */ /* 0x000fe200078e0008 */
[----:B------:R1:W-:Y:S04]  /*2dc0*/  STS [R4+0x8], R9 ;  /* 0x0000080904007388 */ /* 0x0003e80000000800 */
[----:B------:R1:W-:Y:S02]  /*2dd0*/  STS.64 [R4+0x10], R2 ;  /* 0x0000100204007388 */ /* 0x0003e40000000a00 */
.L_x_586:
[----:B------:R-:W-:Y:S05]  /*2de0*/  BSYNC.RECONVERGENT B1 ;  /* 0x0000000000017941 */ /* 0x000fea0003800200 */
.L_x_585:
[----:B------:R-:W-:Y:S01]  /*2df0*/  BAR.SYNC.DEFER_BLOCKING 0x0 ;  /* 0x0000000000007b1d */ /* 0x000fe20000010000 */
[----:B------:R-:W-:-:S13]  /*2e00*/  ISETP.NE.AND P2, PT, R7, RZ, PT ;  /* 0x000000ff0700720c */ /* 0x000fda0003f45270 */
[----:B------:R-:W-:Y:S05]  /*2e10*/  @P2 BRA `(.L_x_562) ;  /* 0x0000003800f82947 */ /* 0x000fea0003800000 */
[C---:B------:R-:W-:Y:S01]  /*2e20*/  ISETP.GE.AND P0, PT, R12.reuse, 0x21, PT ;  /* 0x000000210c00780c */ /* 0x040fe20003f06270 */
[----:B------:R-:W-:Y:S01]  /*2e30*/  IMAD.MOV.U32 R11, RZ, RZ, R9 ;  /* 0x000000ffff0b7224 */ /* 0x000fe200078e0009 */
[C---:B------:R-:W-:Y:S01]  /*2e40*/  ISETP.GE.AND P5, PT, R12.reuse, 0x41, PT ;  /* 0x000000410c00780c */ /* 0x040fe20003fa6270 */
[----:B---3--:R-:W-:Y:S01]  /*2e50*/  IMAD.MOV.U32 R13, RZ, RZ, R5 ;  /* 0x000000ffff0d7224 */ /* 0x008fe200078e0005 */
[C---:B------:R-:W-:Y:S01]  /*2e60*/  ISETP.GE.AND P4, PT, R12.reuse, 0x61, PT ;  /* 0x000000610c00780c */ /* 0x040fe20003f86270 */
[----:B0-----:R-:W-:Y:S01]  /*2e70*/  IMAD.MOV.U32 R14, RZ, RZ, R8 ;  /* 0x000000ffff0e7224 */ /* 0x001fe200078e0008 */
[----:B------:R-:W-:-:S07]  /*2e80*/  ISETP.GE.AND P3, PT, R12, 0x81, PT ;  /* 0x000000810c00780c */ /* 0x000fce0003f66270 */
[----:B------:R-:W-:Y:S06]  /*2e90*/  @!P0 BRA `(.L_x_587) ;  /* 0x0000000000708947 */ /* 0x000fec0003800000 */
[----:B------:R-:W0:Y:S01]  /*2ea0*/  S2UR UR5, SR_CgaCtaId ;  /* 0x00000000000579c3 */ /* 0x000e220000008800 */
[----:B------:R-:W-:-:S07]  /*2eb0*/  UMOV UR4, 0x400 ;  /* 0x0000040000047882 */ /* 0x000fce0000000000 */
[----:B-12---:R-:W4:Y:S01]  /*2ec0*/  LDC.64 R2, c[0x0][0x3f0] ;  /* 0x0000fc00ff027b82 */ /* 0x006f220000000a00 */
        /* <DEDUP_REMOVED lines=24> */
.L_x_588:
[----:B------:R-:W-:Y:S05]  /*3050*/  BSYNC.RECONVERGENT B1 ;  /* 0x0000000000017941 */ /* 0x000fea0003800200 */
.L_x_587:
[----:B------:R-:W-:Y:S02]  /*3060*/  IMAD.MOV.U32 R7, RZ, RZ, R11 ;  /* 0x000000ffff077224 */ /* 0x000fe400078e000b */
[----:B------:R-:W-:Y:S02]  /*3070*/  IMAD.MOV.U32 R15, RZ, RZ, R13 ;  /* 0x000000ffff0f7224 */ /* 0x000fe400078e000d */
[----:B-1----:R-:W-:Y:S01]  /*3080*/  IMAD.MOV.U32 R10, RZ, RZ, R14 ;  /* 0x000000ffff0a7224 */ /* 0x002fe200078e000e */
[----:B------:R-:W-:Y:S06]  /*3090*/  @!P5 BRA `(.L_x_589) ;  /* 0x000000000070d947 */ /* 0x000fec0003800000 */
[----:B------:R-:W0:Y:S01]  /*30a0*/  S2UR UR5, SR_CgaCtaId ;  /* 0x00000000000579c3 */ /* 0x000e220000008800 */
[----:B------:R-:W-:-:S07]  /*30b0*/  UMOV UR4, 0x400 ;  /* 0x0000040000047882 */ /* 0x000fce0000000000 */
[----:B------:R-:W2:Y:S01]  /*30c0*/  LDC.64 R4, c[0x0][0x3f0] ;  /* 0x0000fc00ff047b82 */ /* 0x000ea20000000a00 */
[----:B0-----:R-:W-:Y:S01]  /*30d0*/  ULEA UR4, UR5, UR4, 0x18 ;  /* 0x0000000405047291 */ /* 0x001fe2000f8ec0ff */
[----:B--2---:R-:W-:-:S08]  /*30e0*/  IMAD.WIDE R2, R11, 0x10, R4 ;  /* 0x000000100b027825 */ /* 0x004fd000078e0204 */
[----:B----4-:R-:W0:Y:S04]  /*30f0*/  LDS R6, [UR4+0x28] ;  /* 0x00002804ff067984 */ /* 0x010e280008000800 */
        /* <DEDUP_REMOVED lines=21> */
.L_x_590:
[----:B------:R-:W-:Y:S05]  /*3250*/  BSYNC.RECONVERGENT B1 ;  /* 0x0000000000017941 */ /* 0x000fea0003800200 */
.L_x_589:
[C---:B------:R-:W-:Y:S01]  /*3260*/  ISETP.GE.AND P1, PT, R12.reuse, 0xa1, PT ;  /* 0x000000a10c00780c */ /* 0x040fe20003f26270 */
[----:B------:R-:W-:Y:S01]  /*3270*/  IMAD.MOV.U32 R9, RZ, RZ, R7 ;  /* 0x000000ffff097224 */ /* 0x000fe200078e0007 */
[C---:B------:R-:W-:Y:S01]  /*3280*/  ISETP.GE.AND P5, PT, R12.reuse, 0xc1, PT ;  /* 0x000000c10c00780c */ /* 0x040fe20003fa6270 */
[----:B------:R-:W-:Y:S01]  /*3290*/  IMAD.MOV.U32 R13, RZ, RZ, R15 ;  /* 0x000000ffff0d7224 */ /* 0x000fe200078e000f */
[----:B------:R-:W-:Y:S01]  /*32a0*/  ISETP.GE.AND P6, PT, R12, 0xe1, PT ;  /* 0x000000e10c00780c */ /* 0x000fe20003fc6270 */
[----:B------:R-:W-:Y:S01]  /*32b0*/  IMAD.MOV.U32 R8, RZ, RZ, R10 ;  /* 0x000000ffff087224 */ /* 0x000fe200078e000a */
[----:B------:R-:W-:Y:S11]  /*32c0*/  @!P4 BRA `(.L_x_591) ;  /* 0x000000000070c947 */ /* 0x000ff60003800000 */
        /* <DEDUP_REMOVED lines=27> */
.L_x_592:
[----:B------:R-:W-:Y:S05]  /*3480*/  BSYNC.RECONVERGENT B1 ;  /* 0x0000000000017941 */ /* 0x000fea0003800200 */
.L_x_591:
[----:B------:R-:W-:Y:S02]  /*3490*/  IMAD.MOV.U32 R7, RZ, RZ, R9 ;  /* 0x000000ffff077224 */ /* 0x000fe400078e0009 */
[----:B------:R-:W-:Y:S02]  /*34a0*/  IMAD.MOV.U32 R11, RZ, RZ, R13 ;  /* 0x000000ffff0b7224 */ /* 0x000fe400078e000d */
[----:B------:R-:W-:Y:S01]  /*34b0*/  IMAD.MOV.U32 R10, RZ, RZ, R8 ;  /* 0x000000ffff0a7224 */ /* 0x000fe200078e0008 */
        /* <DEDUP_REMOVED lines=28> */
.L_x_594:
[----:B------:R-:W-:Y:S05]  /*3680*/  BSYNC.RECONVERGENT B1 ;  /* 0x0000000000017941 */ /* 0x000fea0003800200 */
.L_x_593:
        /* <DEDUP_REMOVED lines=31> */
.L_x_596:
[----:B------:R-:W-:Y:S05]  /*3880*/  BSYNC.RECONVERGENT B1 ;  /* 0x0000000000017941 */ /* 0x000fea0003800200 */
.L_x_595:
        /* <DEDUP_REMOVED lines=31> */
.L_x_598:
[----:B------:R-:W-:Y:S05]  /*3a80*/  BSYNC.RECONVERGENT B1 ;  /* 0x0000000000017941 */ /* 0x000fea0003800200 */
.L_x_597:
[----:B------:R-:W-:Y:S02]  /*3a90*/  IMAD.MOV.U32 R9, RZ, RZ, R11 ;  /* 0x000000ffff097224 */ /* 0x000fe400078e000b */
[----:B------:R-:W-:Y:S02]  /*3aa0*/  IMAD.MOV.U32 R5, RZ, RZ, R13 ;  /* 0x000000ffff057224 */ /* 0x000fe400078e000d */
[----:B------:R-:W-:Y:S01]  /*3ab0*/  IMAD.MOV.U32 R8, RZ, RZ, R10 ;  /* 0x000000ffff087224 */ /* 0x000fe200078e000a */
[----:B------:R-:W-:Y:S06]  /*3ac0*/  @!P6 BRA `(.L_x_562) ;  /* 0x0000002c00cce947 */ /* 0x000fec0003800000 */
[----:B------:R-:W0:Y:S01]  /*3ad0*/  S2UR UR5, SR_CgaCtaId ;  /* 0x00000000000579c3 */ /* 0x000e220000008800 */
[----:B------:R-:W-:-:S07]  /*3ae0*/  UMOV UR4, 0x400 ;  /* 0x0000040000047882 */ /* 0x000fce0000000000 */
[----:B----4-:R-:W2:Y:S01]  /*3af0*/  LDC.64 R6, c[0x0][0x3f0] ;  /* 0x0000fc00ff067b82 */ /* 0x010ea20000000a00 */
[----:B0-----:R-:W-:Y:S01]  /*3b00*/  ULEA UR4, UR5, UR4, 0x18 ;  /* 0x0000000405047291 */ /* 0x001fe2000f8ec0ff */
[----:B--2---:R-:W-:-:S08]  /*3b10*/  IMAD.WIDE R2, R11, 0x10, R6 ;  /* 0x000000100b027825 */ /* 0x004fd000078e0206 */
        /* <DEDUP_REMOVED lines=23> */
.L_x_530:
[----:B------:R-:W0:Y:S01]  /*3c90*/  S2R R3, SR_TID.X ;  /* 0x0000000000037919 */ /* 0x000e220000002100 */
[----:B------:R-:W1:Y:S01]  /*3ca0*/  LDCU.128 UR12, c[0x0][0x380] ;  /* 0x00007000ff0c77ac */ /* 0x000e620008000c00 */
[----:B------:R-:W2:Y:S01]  /*3cb0*/  LDCU.64 UR4, c[0x0][0x3f0] ;  /* 0x00007e00ff0477ac */ /* 0x000ea20008000a00 */
[----:B-1----:R-:W-:Y:S02]  /*3cc0*/  IMAD.U32 R2, RZ, RZ, UR12 ;  /* 0x0000000cff027e24 */ /* 0x002fe4000f8e00ff */
[----:B------:R-:W-:Y:S01]  /*3cd0*/  IMAD.U32 R4, RZ, RZ, UR13 ;  /* 0x0000000dff047e24 */ /* 0x000fe2000f8e00ff */
[----:B0-----:R-:W-:-:S05]  /*3ce0*/  IADD3 R5, P0, PT, R6, R3, RZ ;  /* 0x0000000306057210 */ /* 0x001fca0007f1e0ff */
[----:B------:R-:W-:Y:S01]  /*3cf0*/  IMAD.X R7, RZ, RZ, RZ, P0 ;  /* 0x000000ffff077224 */ /* 0x000fe200000e06ff */
[----:B------:R-:W-:-:S04]  /*3d00*/  LEA R8, P0, R5, R2, 0x2 ;  /* 0x0000000205087211 */ /* 0x000fc800078010ff */
[----:B------:R-:W-:-:S05]  /*3d10*/  LEA.HI.X R9, R5, R4, R7, 0x2, P0 ;  /* 0x0000000405097211 */ /* 0x000fca00000f1407 */
[----:B------:R-:W3:Y:S04]  /*3d20*/  LDG.E R7, desc[UR10][R8.64] ;  /* 0x0000000a08077981 */ /* 0x000ee8000c1e1900 */
[----:B------:R-:W4:Y:S04]  /*3d30*/  LDG.E R11, desc[UR10][R8.64+0x400] ;  /* 0x0004000a080b7981 */ /* 0x000f28000c1e1900 */
[----:B------:R-:W5:Y:S01]  /*3d40*/  LDG.E R5, desc[UR10][R8.64+0x800] ;  /* 0x0008000a08057981 */ /* 0x000f62000c1e1900 */
[----:B--2---:R-:W-:Y:S02]  /*3d50*/  IMAD.U32 R12, RZ, RZ, UR4 ;  /* 0x00000004ff0c7e24 */ /* 0x004fe4000f8e00ff */
[----:B------:R-:W-:Y:S01]  /*3d60*/  IMAD.U32 R13, RZ, RZ, UR5 ;  /* 0x00000005ff0d7e24 */ /* 0x000fe2000f8e00ff */
[----:B------:R-:W2:Y:S04]  /*3d70*/  LDG.E R24, desc[UR10][R8.64+0xc00] ;  /* 0x000c000a08187981 */ /* 0x000ea8000c1e1900 */
[----:B------:R-:W2:Y:S01]  /*3d80*/  LDG.E R29, desc[UR10][R8.64+0x1000] ;  /* 0x0010000a081d7981 */ /* 0x000ea2000c1e1900 */
[----:B---3--:R-:W-:-:S04]  /*3d90*/  IMAD.WIDE R18, R7, 0x10, R12 ;  /* 0x0000001007127825 */ /* 0x008fc800078e020c */
[--C-:B----4-:R-:W-:Y:S02]  /*3da0*/  IMAD.WIDE R14, R11, 0x10, R12.reuse ;  /* 0x000000100b0e7825 */ /* 0x110fe400078e020c */
[----:B------:R-:W3:Y:S02]  /*3db0*/  LDG.E R18, desc[UR10][R18.64+0xc] ;  /* 0x00000c0a12127981 */ /* 0x000ee4000c1e1900 */
[--C-:B-----5:R-:W-:Y:S02]  /*3dc0*/  IMAD.WIDE R16, R5, 0x10, R12.reuse ;  /* 0x0000001005107825 */ /* 0x120fe400078e020c */
[----:B------:R-:W3:Y:S04]  /*3dd0*/  LDG.E R15, desc[UR10][R14.64+0xc] ;  /* 0x00000c0a0e0f7981 */ /* 0x000ee8000c1e1900 */
[----:B------:R-:W4:Y:S01]  /*3de0*/  LDG.E R17, desc[UR10][R16.64+0xc] ;  /* 0x00000c0a10117981 */ /* 0x000f22000c1e1900 */
[----:B--2---:R-:W-:-:S06]  /*3df0*/  IMAD.WIDE R22, R24, 0x10, R12 ;  /* 0x0000001018167825 */ /* 0x004fcc00078e020c */
[----:B------:R-:W2:Y:S01]  /*3e00*/  LDG.E R23, desc[UR10][R22.64+0xc] ;  /* 0x00000c0a16177981 */ /* 0x000ea2000c1e1900 */
[----:B---3--:R-:W-:-:S04]  /*3e10*/  FSETP.GEU.AND P0, PT, R18, R15, PT ;  /* 0x0000000f1200720b */ /* 0x008fc80003f0e000 */
[----:B------:R-:W-:-:S04]  /*3e20*/  FSEL R20, R18, R15, P0 ;  /* 0x0000000f12147208 */ /* 0x000fc80000000000 */
[----:B----4-:R-:W-:-:S13]  /*3e30*/  FSETP.GEU.AND P1, PT, R20, R17, PT ;  /* 0x000000111400720b */ /* 0x010fda0003f2e000 */
[----:B------:R-:W-:-:S05]  /*3e40*/  @P1 SEL R5, R7, R11, P0 ;  /* 0x0000000b07051207 */ /* 0x000fca0000000000 */
[----:B------:R-:W-:-:S06]  /*3e50*/  IMAD.WIDE R20, R5, 0x10, R12 ;  /* 0x0000001005147825 */ /* 0x000fcc00078e020c */
[----:B------:R-:W2:Y:S01]  /*3e60*/  LDG.E R20, desc[UR10][R20.64+0xc] ;  /* 0x00000c0a14147981 */ /* 0x000ea2000c1e1900 */
[----:B------:R-:W-:-:S06]  /*3e70*/  IMAD.WIDE R16, R29, 0x10, R12 ;  /* 0x000000101d107825 */ /* 0x000fcc00078e020c */
[----:B------:R0:W3:Y:S01]  /*3e80*/  LDG.E R17, desc[UR10][R16.64+0xc] ;  /* 0x00000c0a10117981 */ /* 0x0000e2000c1e1900 */
[----:B--2---:R-:W-:-:S04]  /*3e90*/  FSETP.GEU.AND P3, PT, R20, R23, PT ;  /* 0x000000171400720b */ /* 0x004fc80003f6e000 */
[----:B------:R-:W-:-:S05]  /*3ea0*/  SEL R24, R5, R24, P3 ;  /* 0x0000001805187207 */ /* 0x000fca0001800000 */
[----:B------:R-:W-:-:S06]  /*3eb0*/  IMAD.WIDE R14, R24, 0x10, R12 ;  /* 0x00000010180e7825 */ /* 0x000fcc00078e020c */
[----:B------:R-:W3:Y:S01]  /*3ec0*/  LDG.E R14, desc[UR10][R14.64+0xc] ;  /* 0x00000c0a0e0e7981 */ /* 0x000ee2000c1e1900 */
[----:B------:R-:W1:Y:S01]  /*3ed0*/  LDCU UR6, c[0x0][0x370] ;  /* 0x00006e00ff0677ac */ /* 0x000e620008000800 */
[C---:B------:R-:W-:Y:S02]  /*3ee0*/  VIADD R26, R3.reuse, 0x100 ;  /* 0x00000100031a7836 */ /* 0x040fe40000000000 */
[C---:B------:R-:W-:Y:S02]  /*3ef0*/  VIADD R18, R3.reuse, 0x200 ;  /* 0x0000020003127836 */ /* 0x040fe40000000000 */
[----:B------:R-:W-:Y:S01]  /*3f00*/  IMAD.U32 R5, RZ, RZ, UR14 ;  /* 0x0000000eff057e24 */ /* 0x000fe2000f8e00ff */
[C---:B------:R-:W-:Y:S01]  /*3f10*/  @P1 SEL R18, R3.reuse, R26, P0 ;  /* 0x0000001a03121207 */ /* 0x040fe20000000000 */
[C---:B------:R-:W-:Y:S01]  /*3f20*/  @!P3 VIADD R18, R3.reuse, 0x300 ;  /* 0x000003000312b836 */ /* 0x040fe20000000000 */
[----:B------:R-:W-:Y:S01]  /*3f30*/  LOP3.LUT R7, R3, 0x400, RZ, 0xfc, !PT ;  /* 0x0000040003077812 */ /* 0x000fe200078efcff */
[----:B-1----:R-:W-:Y:S01]  /*3f40*/  UIMAD UR6, UR6, 0x500, URZ ;  /* 0x00000500060678a4 */ /* 0x002fe2000f8e02ff */
[----:B0-----:R-:W-:Y:S01]  /*3f50*/  IADD3 R16, P4, PT, R6, R5, RZ ;  /* 0x0000000506107210 */ /* 0x001fe20007f9e0ff */
[----:B------:R-:W-:-:S04]  /*3f60*/  IMAD.U32 R6, RZ, RZ, UR15 ;  /* 0x0000000fff067e24 */ /* 0x000fc8000f8e00ff */
[----:B------:R-:W-:-:S04]  /*3f70*/  ISETP.LE.U32.AND P0, PT, R25, UR6, PT ;  /* 0x0000000619007c0c */ /* 0x000fc8000bf03070 */
[----:B------:R-:W-:Y:S01]  /*3f80*/  ISETP.GE.U32.AND.EX P0, PT, RZ, R10, PT, P0 ;  /* 0x0000000aff00720c */ /* 0x000fe20003f06100 */
[----:B------:R-:W-:Y:S01]  /*3f90*/  IMAD.X R9, RZ, RZ, R6, P4 ;  /* 0x000000ffff097224 */ /* 0x000fe200020e0606 */
[----:B---3--:R-:W-:-:S13]  /*3fa0*/  FSETP.GEU.AND P2, PT, R14, R17, PT ;  /* 0x000000110e00720b */ /* 0x008fda0003f4e000 */
[C---:B------:R-:W-:Y:S02]  /*3fb0*/  @P2 ISETP.GE.U32.AND P1, PT, R18.reuse, R7, PT ;  /* 0x000000071200220c */ /* 0x040fe40003f26070 */
[-C--:B------:R-:W-:Y:S02]  /*3fc0*/  IADD3 R7, P3, PT, R7, R16.reuse, RZ ;  /* 0x0000001007077210 */ /* 0x080fe40007f7e0ff */
[----:B------:R-:W-:Y:S02]  /*3fd0*/  @P2 IADD3 R16, P4, PT, R18, R16, RZ ;  /* 0x0000001012102210 */ /* 0x000fe40007f9e0ff */
[----:B------:R-:W-:Y:S01]  /*3fe0*/  @P2 ISETP.GE.U32.AND.EX P1, PT, RZ, RZ, PT, P1 ;  /* 0x000000ffff00220c */ /* 0x000fe20003f26110 */
[--C-:B------:R-:W-:Y:S02]  /*3ff0*/  IMAD.X R8, RZ, RZ, R9.reuse, P3 ;  /* 0x000000ffff087224 */ /* 0x100fe400018e0609 */
[----:B------:R-:W-:Y:S01]  /*4000*/  @P2 IMAD.X R9, RZ, RZ, R9, P4 ;  /* 0x000000ffff092224 */ /* 0x000fe200020e0609 */
[----:B------:R-:W-:-:S04]  /*4010*/  @P2 FSETP.LT.OR P1, PT, R17, R14, !P1 ;  /* 0x0000000e1100220b */ /* 0x000fc80004f21400 */
[----:B------:R-:W-:Y:S02]  /*4020*/  @P2 SEL R29, R24, R29, P1 ;  /* 0x0000001d181d2207 */ /* 0x000fe40000800000 */
[----:B------:R-:W-:Y:S02]  /*4030*/  @P2 SEL R7, R16, R7, P1 ;  /* 0x0000000710072207 */ /* 0x000fe40000800000 */
[----:B------:R-:W-:Y:S01]  /*4040*/  @P2 SEL R8, R9, R8, P1 ;  /* 0x0000000809082207 */ /* 0x000fe20000800000 */
[----:B------:R-:W-:Y:S06]  /*4050*/  @P0 BRA `(.L_x_599) ;  /* 0x0000001400240947 */ /* 0x000fec0003800000 */
[----:B------:R-:W0:Y:S01]  /*4060*/  LDCU.64 UR8, c[0x0][0x3e8] ;  /* 0x00007d00ff0877ac */ /* 0x000e220008000a00 */
[----:B------:R-:W-:Y:S01]  /*4070*/  ISETP.NE.AND P0, PT, R3, RZ, PT ;  /* 0x000000ff0300720c */ /* 0x000fe20003f05270 */
[----:B------:R-:W-:Y:S01]  /*4080*/  BSSY.RECONVERGENT B1, `(.L_x_600) ;  /* 0x0000012000017945 */ /* 0x000fe20003800200 */
[----:B------:R-:W-:Y:S01]  /*4090*/  UMOV UR4, 0x8 ;  /* 0x0000000800047882 */ /* 0x000fe20000000000 */
[----:B------:R-:W-:Y:S02]  /*40a0*/  UMOV UR5, 0x0 ;  /* 0x0000000000057882 */ /* 0x000fe40000000000 */
[----:B0-----:R-:W-:-:S04]  /*40b0*/  UIMAD.WIDE.U32 UR4, UR8, 0x1, UR4 ;  /* 0x00000001080478a5 */ /* 0x001fc8000f8e0004 */
[----:B------:R-:W-:Y:S02]  /*40c0*/  UIADD3 UR7, UPT, UPT, UR5, UR9, URZ ;  /* 0x0000000905077290 */ /* 0x000fe4000fffe0ff */
[----:B------:R-:W-:Y:S02]  /*40d0*/  IMAD.U32 R15, RZ, RZ, UR5 ;  /* 0x00000005ff0f7e24 */ /* 0x000fe4000f8e00ff */
[----:B------:R-:W-:Y:S02]  /*40e0*/  IMAD.U32 R14, RZ, RZ, UR4 ;  /* 0x00000004ff0e7e24 */ /* 0x000fe4000f8e00ff */
[----:B------:R-:W-:Y:S01]  /*40f0*/  IMAD.U32 R15, RZ, RZ, UR7 ;  /* 0x00000007ff0f7e24 */ /* 0x000fe2000f8e00ff */
[----:B------:R-:W-:Y:S06]  /*4100*/  @P0 BRA `(.L_x_601) ;  /* 0x0000000000240947 */ /* 0x000fec0003800000 */
[----:B------:R-:W-:Y:S02]  /*4110*/  IMAD.MOV.U32 R18, RZ, RZ, 0x500 ;  /* 0x00000500ff127424 */ /* 0x000fe400078e00ff */
[----:B------:R-:W-:-:S05]  /*4120*/  IMAD.MOV.U32 R19, RZ, RZ, 0x0 ;  /* 0x00000000ff137424 */ /* 0x000fca00078e00ff */
[----:B------:R-:W2:Y:S01]  /*4130*/  ATOMG.E.ADD.64.STRONG.GPU PT, R16, desc[UR10][R14.64], R18 ;  /* 0x800000120e1079a8 */ /* 0x000ea200081ef50a */
[----:B------:R-:W0:Y:S01]  /*4140*/  S2UR UR5, SR_CgaCtaId ;  /* 0x00000000000579c3 */ /* 0x000e220000008800 */
[----:B------:R-:W-:Y:S02]  /*4150*/  UMOV UR4, 0x400 ;  /* 0x0000040000047882 */ /* 0x000fe40000000000 */
[----:B0-----:R-:W-:Y:S01]  /*4160*/  ULEA UR4, UR5, UR4, 0x18 ;  /* 0x0000000405047291 */ /* 0x001fe2000f8ec0ff */
[----:B--2---:R-:W-:-:S05]  /*4170*/  IADD3 R16, P0, PT, R16, UR6, RZ ;  /* 0x0000000610107c10 */ /* 0x004fca000ff1e0ff */
[----:B------:R-:W-:-:S05]  /*4180*/  IMAD.X R17, RZ, RZ, R17, P0 ;  /* 0x000000ffff117224 */ /* 0x000fca00000e0611 */
[----:B------:R0:W-:Y:S03]  /*4190*/  STS.64 [UR4+0x98], R16 ;  /* 0x00009810ff007988 */ /* 0x0001e60008000a04 */
.L_x_601:
[----:B------:R-:W-:Y:S05]  /*41a0*/  BSYNC.RECONVERGENT B1 ;  /* 0x0000000000017941 */ /* 0x000fea0003800200 */
.L_x_600:
[----:B------:R-:W1:Y:S08]  /*41b0*/  S2UR UR5, SR_CgaCtaId ;  /* 0x00000000000579c3 */ /* 0x000e700000008800 */
[----:B------:R-:W-:Y:S06]  /*41c0*/  BAR.SYNC.DEFER_BLOCKING 0x0 ;  /* 0x0000000000007b1d */ /* 0x000fec0000010000 */
[----:B------:R-:W-:-:S02]  /*41d0*/  UMOV UR4, 0x400 ;  /* 0x0000040000047882 */ /* 0x000fc40000000000 */
[----:B-1----:R-:W-:-:S06]  /*41e0*/  ULEA UR4, UR5, UR4, 0x18 ;  /* 0x0000000405047291 */ /* 0x002fcc000f8ec0ff */
[----:B------:R-:W-:-:S05]  /*41f0*/  IMAD.U32 R9, RZ, RZ, UR4 ;  /* 0x00000004ff097e24 */ /* 0x000fca000f8e00ff */
[----:B0-----:R-:W0:Y:S02]  /*4200*/  LDS.64 R16, [R9+0x98] ;  /* 0x0000980009107984 */ /* 0x001e240000000a00 */
[----:B0-----:R-:W-:-:S04]  /*4210*/  IADD3 R18, P1, PT, R16, 0x500, RZ ;  /* 0x0000050010127810 */ /* 0x001fc80007f3e0ff */
[----:B------:R-:W-:Y:S01]  /*4220*/  ISETP.GT.U32.AND P0, PT, R18, R25, PT ;  /* 0x000000191200720c */ /* 0x000fe20003f04070 */
[----:B------:R-:W-:-:S05]  /*4230*/  IMAD.X R11, RZ, RZ, R17, P1 ;  /* 0x000000ffff0b7224 */ /* 0x000fca00008e0611 */
[----:B------:R-:W-:-:S13]  /*4240*/  ISETP.GT.AND.EX P0, PT, R11, R10, PT, P0 ;  /* 0x0000000a0b00720c */ /* 0x000fda0003f04300 */
[----:B------:R-:W-:Y:S05]  /*4250*/  @P0 BRA `(.L_x_602) ;  /* 0x0000000400d40947 */ /* 0x000fea0003800000 */
[----:B------:R-:W-:Y:S01]  /*4260*/  BSSY.RECONVERGENT B1, `(.L_x_602) ;  /* 0x0000074000017945 */ /* 0x000fe20003800200 */
[----:B------:R-:W-:Y:S01]  /*4270*/  IMAD.MOV.U32 R11, RZ, RZ, R29 ;  /* 0x000000ffff0b7224 */ /* 0x000fe200078e001d */
[----:B------:R-:W0:Y:S01]  /*4280*/  LDCU.64 UR6, c[0x0][0x3f0] ;  /* 0x00007e00ff0677ac */ /* 0x000e220008000a00 */
[----:B------:R-:W-:Y:S02]  /*4290*/  IMAD.MOV.U32 R21, RZ, RZ, R7 ;  /* 0x000000ffff157224 */ /* 0x000fe400078e0007 */
[----:B------:R-:W-:Y:S01]  /*42a0*/  IMAD.MOV.U32 R19, RZ, RZ, R8 ;  /* 0x000000ffff137224 */ /* 0x000fe200078e0008 */
[----:B------:R-:W1:Y:S01]  /*42b0*/  LDCU.64 UR8, c[0x0][0x398] ;  /* 0x00007300ff0877ac */ /* 0x000e620008000a00 */
[----:B------:R-:W2:Y:S05]  /*42c0*/  LDCU.128 UR12, c[0x0][0x380] ;  /* 0x00007000ff0c77ac */ /* 0x000eaa0008000c00 */
.L_x_605:
[----:B------:R-:W-:Y:S01]  /*42d0*/  IADD3 R25, P0, PT, R3, R16, RZ ;  /* 0x0000001003197210 */ /* 0x000fe20007f1e0ff */
[----:B--2---:R-:W-:Y:S02]  /*42e0*/  IMAD.U32 R2, RZ, RZ, UR12 ;  /* 0x0000000cff027e24 */ /* 0x004fe4000f8e00ff */
[----:B------:R-:W-:Y:S02]  /*42f0*/  IMAD.U32 R4, RZ, RZ, UR13 ;  /* 0x0000000dff047e24 */ /* 0x000fe4000f8e00ff */
[----:B------:R-:W-:Y:S01]  /*4300*/  IMAD.X R27, RZ, RZ, R17, P0 ;  /* 0x000000ffff1b7224 */ /* 0x000fe200000e0611 */
[----:B------:R-:W-:-:S04]  /*4310*/  LEA R16, P0, R25, R2, 0x2 ;  /* 0x0000000219107211 */ /* 0x000fc800078010ff */
[----:B------:R-:W-:-:S05]  /*4320*/  LEA.HI.X R17, R25, R4, R27, 0x2, P0 ;  /* 0x0000000419117211 */ /* 0x000fca00000f141b */
[----:B------:R-:W2:Y:S01]  /*4330*/  LDG.E R29, desc[UR10][R16.64] ;  /* 0x0000000a101d7981 */ /* 0x000ea2000c1e1900 */
[----:B0-----:R-:W-:Y:S02]  /*4340*/  IMAD.U32 R12, RZ, RZ, UR6 ;  /* 0x00000006ff0c7e24 */ /* 0x001fe4000f8e00ff */
[----:B------:R-:W-:Y:S02]  /*4350*/  IMAD.U32 R13, RZ, RZ, UR7 ;  /* 0x00000007ff0d7e24 */ /* 0x000fe4000f8e00ff */
[----:B------:R-:W-:-:S06]  /*4360*/  IMAD.WIDE R22, R11, 0x10, R12 ;  /* 0x000000100b167825 */ /* 0x000fcc00078e020c */
[----:B------:R-:W3:Y:S01]  /*4370*/  LDG.E R23, desc[UR10][R22.64+0xc] ;  /* 0x00000c0a16177981 */ /* 0x000ee2000c1e1900 */
[----:B--2---:R-:W-:-:S05]  /*4380*/  IMAD.WIDE R6, R29, 0x10, R12 ;  /* 0x000000101d067825 */ /* 0x004fca00078e020c */
[----:B------:R0:W3:Y:S01]  /*4390*/  LDG.E R28, desc[UR10][R6.64+0xc] ;  /* 0x00000c0a061c7981 */ /* 0x0000e2000c1e1900 */
[----:B------:R-:W-:-:S05]  /*43a0*/  IMAD.U32 R5, RZ, RZ, UR14 ;  /* 0x0000000eff057e24 */ /* 0x000fca000f8e00ff */
[----:B------:R-:W-:Y:S01]  /*43b0*/  IADD3 R26, P0, PT, R25, R5, RZ ;  /* 0x00000005191a7210 */ /* 0x000fe20007f1e0ff */
[----:B0-----:R-:W-:-:S04]  /*43c0*/  IMAD.U32 R6, RZ, RZ, UR15 ;  /* 0x0000000fff067e24 */ /* 0x001fc8000f8e00ff */
[----:B------:R-:W-:Y:S01]  /*43d0*/  IMAD.X R24, R27, 0x1, R6, P0 ;  /* 0x000000011b187824 */ /* 0x000fe200000e0606 */
[C---:B------:R-:W-:Y:S02]  /*43e0*/  IADD3 R27, P2, PT, R26.reuse, 0x100, RZ ;  /* 0x000001001a1b7810 */ /* 0x040fe40007f5e0ff */
[C---:B------:R-:W-:Y:S02]  /*43f0*/  IADD3 R10, P3, PT, R26.reuse, 0x200, RZ ;  /* 0x000002001a0a7810 */ /* 0x040fe40007f7e0ff */
[----:B------:R-:W-:Y:S01]  /*4400*/  IADD3 R7, P5, PT, R26, 0x400, RZ ;  /* 0x000004001a077810 */ /* 0x000fe20007fbe0ff */
[--C-:B------:R-:W-:Y:S02]  /*4410*/  IMAD.X R25, RZ, RZ, R24.reuse, P2 ;  /* 0x000000ffff197224 */ /* 0x100fe400010e0618 */
[--C-:B------:R-:W-:Y:S02]  /*4420*/  IMAD.X R22, RZ, RZ, R24.reuse, P3 ;  /* 0x000000ffff167224 */ /* 0x100fe400018e0618 */
[----:B------:R-:W-:Y:S01]  /*4430*/  IMAD.X R8, RZ, RZ, R24, P5 ;  /* 0x000000ffff087224 */ /* 0x000fe200028e0618 */
[----:B---3--:R-:W-:-:S13]  /*4440*/  FSETP.GEU.AND P1, PT, R23, R28, PT ;  /* 0x0000001c1700720b */ /* 0x008fda0003f2e000 */
[----:B------:R-:W-:-:S04]  /*4450*/  @P1 ISETP.GE.U32.AND P0, PT, R21, R26, PT ;  /* 0x0000001a1500120c */ /* 0x000fc80003f06070 */
[----:B------:R-:W-:-:S04]  /*4460*/  @P1 ISETP.GE.AND.EX P0, PT, R19, R24, PT, P0 ;  /* 0x000000181300120c */ /* 0x000fc80003f06300 */
[----:B------:R-:W-:-:S04]  /*4470*/  @P1 FSETP.LT.OR P0, PT, R28, R23, !P0 ;  /* 0x000000171c00120b */ /* 0x000fc80004701400 */
[----:B------:R-:W-:Y:S02]  /*4480*/  @P1 SEL R29, R11, R29, P0 ;  /* 0x0000001d0b1d1207 */ /* 0x000fe40000000000 */
[----:B------:R-:W-:-:S05]  /*4490*/  IADD3 R11, P4, PT, R26, 0x300, RZ ;  /* 0x000003001a0b7810 */ /* 0x000fca0007f9e0ff */
[----:B------:R-:W-:Y:S01]  /*44a0*/  IMAD.X R23, RZ, RZ, R24, P4 ;  /* 0x000000ffff177224 */ /* 0x000fe200020e0618 */
[----:B------:R-:W-:Y:S01]  /*44b0*/  @P1 SEL R24, R19, R24, P0 ;  /* 0x0000001813181207 */ /* 0x000fe20000000000 */
[----:B------:R-:W-:-:S05]  /*44c0*/  @P1 IMAD.WIDE R18, R29, 0x10, R12 ;  /* 0x000000101d121825 */ /* 0x000fca00078e020c */
[----:B------:R-:W2:Y:S04]  /*44d0*/  @P1 LDG.E R28, desc[UR10][R18.64+0xc] ;  /* 0x00000c0a121c1981 */ /* 0x000ea8000c1e1900 */
[----:B------:R-:W3:Y:S01]  /*44e0*/  LDG.E R19, desc[UR10][R16.64+0x400] ;  /* 0x0004000a10137981 */ /* 0x000ee2000c1e1900 */
[----:B------:R-:W-:-:S03]  /*44f0*/  @P1 SEL R26, R21, R26, P0 ;  /* 0x0000001a151a1207 */ /* 0x000fc60000000000 */
[----:B------:R-:W4:Y:S01]  /*4500*/  LDG.E R18, desc[UR10][R16.64+0x800] ;  /* 0x0008000a10127981 */ /* 0x000f22000c1e1900 */
[----:B---3--:R-:W-:-:S06]  /*4510*/  IMAD.WIDE R20, R19, 0x10, R12 ;  /* 0x0000001013147825 */ /* 0x008fcc00078e020c */
[----:B------:R-:W2:Y:S02]  /*4520*/  LDG.E R21, desc[UR10][R20.64+0xc] ;  /* 0x00000c0a14157981 */ /* 0x000ea4000c1e1900 */
[----:B--2---:R-:W-:-:S13]  /*4530*/  FSETP.GEU.AND P1, PT, R28, R21, PT ;  /* 0x000000151c00720b */ /* 0x004fda0003f2e000 */
[----:B------:R-:W-:-:S04]  /*4540*/  @P1 ISETP.GE.U32.AND P0, PT, R26, R27, PT ;  /* 0x0000001b1a00120c */ /* 0x000fc80003f06070 */
[----:B------:R-:W-:-:S04]  /*4550*/  @P1 ISETP.GE.AND.EX P0, PT, R24, R25, PT, P0 ;  /* 0x000000191800120c */ /* 0x000fc80003f06300 */
[----:B------:R-:W-:-:S04]  /*4560*/  @P1 FSETP.LT.OR P0, PT, R21, R28, !P0 ;  /* 0x0000001c1500120b */ /* 0x000fc80004701400 */
[----:B------:R-:W-:-:S05]  /*4570*/  @P1 SEL R19, R29, R19, P0 ;  /* 0x000000131d131207 */ /* 0x000fca0000000000 */
[----:B------:R-:W-:-:S05]  /*4580*/  @P1 IMAD.WIDE R28, R19, 0x10, R12 ;  /* 0x00000010131c1825 */ /* 0x000fca00078e020c */
[----:B------:R4:W2:Y:S01]  /*4590*/  @P1 LDG.E R21, desc[UR10][R28.64+0xc] ;  /* 0x00000c0a1c151981 */ /* 0x0008a2000c1e1900 */
[----:B------:R-:W-:Y:S01]  /*45a0*/  @P1 SEL R27, R26, R27, P0 ;  /* 0x0000001b1a1b1207 */ /* 0x000fe20000000000 */
[----:B----4-:R-:W-:-:S05]  /*45b0*/  IMAD.WIDE R28, R18, 0x10, R12 ;  /* 0x00000010121c7825 */ /* 0x010fca00078e020c */
[----:B------:R-:W2:Y:S01]  /*45c0*/  LDG.E R26, desc[UR10][R28.64+0xc] ;  /* 0x00000c0a1c1a7981 */ /* 0x000ea2000c1e1900 */
[----:B------:R-:W-:-:S03]  /*45d0*/  @P1 SEL R25, R24, R25, P0 ;  /* 0x0000001918191207 */ /* 0x000fc60000000000 */
[----:B------:R-:W3:Y:S04]  /*45e0*/  LDG.E R24, desc[UR10][R16.64+0xc00] ;  /* 0x000c000a10187981 */ /* 0x000ee8000c1e1900 */
[----:B------:R-:W4:Y:S01]  /*45f0*/  LDG.E R29, desc[UR10][R16.64+0x1000] ;  /* 0x0010000a101d7981 */ /* 0x000f22000c1e1900 */
[----:B--2---:R-:W-:-:S13]  /*4600*/  FSETP.GEU.AND P2, PT, R21, R26, PT ;  /* 0x0000001a1500720b */ /* 0x004fda0003f4e000 */
[----:B------:R-:W-:-:S04]  /*4610*/  @P2 ISETP.GE.U32.AND P0, PT, R27, R10, PT ;  /* 0x0000000a1b00220c */ /* 0x000fc80003f06070 */
[----:B------:R-:W-:-:S04]  /*4620*/  @P2 ISETP.GE.AND.EX P0, PT, R25, R22, PT, P0 ;  /* 0x000000161900220c */ /* 0x000fc80003f06300 */
[----:B------:R-:W-:-:S04]  /*4630*/  @P2 FSETP.LT.OR P0, PT, R26, R21, !P0 ;  /* 0x000000151a00220b */ /* 0x000fc80004701400 */
[----:B------:R-:W-:-:S05]  /*4640*/  @P2 SEL R18, R19, R18, P0 ;  /* 0x0000001213122207 */ /* 0x000fca0000000000 */
[----:B------:R-:W-:-:S05]  /*4650*/  @P2 IMAD.WIDE R20, R18, 0x10, R12 ;  /* 0x0000001012142825 */ /* 0x000fca00078e020c */
[----:B------:R3:W2:Y:S02]  /*4660*/  @P2 LDG.E R26, desc[UR10][R20.64+0xc] ;  /* 0x00000c0a141a2981 */ /* 0x0006a4000c1e1900 */
[----:B---3--:R-:W-:-:S06]  /*4670*/  IMAD.WIDE R20, R24, 0x10, R12 ;  /* 0x0000001018147825 */ /* 0x008fcc00078e020c */
[----:B------:R-:W2:Y:S01]  /*4680*/  LDG.E R21, desc[UR10][R20.64+0xc] ;  /* 0x00000c0a14157981 */ /* 0x000ea2000c1e1900 */
[----:B------:R-:W-:Y:S02]  /*4690*/  @P2 SEL R10, R27, R10, P0 ;  /* 0x0000000a1b0a2207 */ /* 0x000fe40000000000 */
[----:B------:R-:W-:Y:S02]  /*46a0*/  @P2 SEL R22, R25, R22, P0 ;  /* 0x0000001619162207 */ /* 0x000fe40000000000 */
[----:B------:R-:W-:Y:S01]  /*46b0*/  ISETP.NE.AND P2, PT, R3, RZ, PT ;  /* 0x000000ff0300720c */ /* 0x000fe20003f45270 */
[----:B------:R-:W-:Y:S01]  /*46c0*/  BSSY.RECONVERGENT B2, `(.L_x_603) ;  /* 0x0000018000027945 */ /* 0x000fe20003800200 */
[----:B--2---:R-:W-:-:S13]  /*46d0*/  FSETP.GEU.AND P1, PT, R26, R21, PT ;  /* 0x000000151a00720b */ /* 0x004fda0003f2e000 */
[----:B------:R-:W-:-:S04]  /*46e0*/  @P1 ISETP.GE.U32.AND P0, PT, R10, R11, PT ;  /* 0x0000000b0a00120c */ /* 0x000fc80003f06070 */
[----:B------:R-:W-:-:S04]  /*46f0*/  @P1 ISETP.GE.AND.EX P0, PT, R22, R23, PT, P0 ;  /* 0x000000171600120c */ /* 0x000fc80003f06300 */
[----:B------:R-:W-:-:S04]  /*4700*/  @P1 FSETP.LT.OR P0, PT, R21, R26, !P0 ;  /* 0x0000001a1500120b */ /* 0x000fc80004701400 */
[----:B------:R-:W-:Y:S01]  /*4710*/  @P1 SEL R24, R18, R24, P0 ;  /* 0x0000001812181207 */ /* 0x000fe20000000000 */
[----:B----4-:R-:W-:-:S04]  /*4720*/  IMAD.WIDE R18, R29, 0x10, R12 ;  /* 0x000000101d127825 */ /* 0x010fc800078e020c */
[----:B------:R-:W-:Y:S01]  /*4730*/  @P1 IMAD.WIDE R26, R24, 0x10, R12 ;  /* 0x00000010181a1825 */ /* 0x000fe200078e020c */
[----:B------:R0:W5:Y:S04]  /*4740*/  LDG.E R20, desc[UR10][R18.64+0xc] ;  /* 0x00000c0a12147981 */ /* 0x000168000c1e1900 */
[----:B------:R0:W5:Y:S01]  /*4750*/  @P1 LDG.E R21, desc[UR10][R26.64+0xc] ;  /* 0x00000c0a1a151981 */ /* 0x000162000c1e1900 */
[----:B------:R-:W-:Y:S06]  /*4760*/  BAR.SYNC.DEFER_BLOCKING 0x0 ;  /* 0x0000000000007b1d */ /* 0x000fec0000010000 */
[----:B------:R-:W-:Y:S05]  /*4770*/  @P2 BRA `(.L_x_604) ;  /* 0x0000000000302947 */ /* 0x000fea0003800000 */
[----:B0-----:R-:W-:Y:S02]  /*4780*/  IMAD.MOV.U32 R18, RZ, RZ, 0x500 ;  /* 0x00000500ff127424 */ /* 0x001fe400078e00ff */
[----:B------:R-:W-:-:S06]  /*4790*/  IMAD.MOV.U32 R19, RZ, RZ, 0x0 ;  /* 0x00000000ff137424 */ /* 0x000fcc00078e00ff */
[----:B------:R-:W2:Y:S01]  /*47a0*/  ATOMG.E.ADD.64.STRONG.GPU PT, R18, desc[UR10][R14.64], R18 ;  /* 0x800000120e1279a8 */ /* 0x000ea200081ef50a */
[----:B------:R-:W0:Y:S01]  /*47b0*/  LDC R9, c[0x0][0x370] ;  /* 0x0000dc00ff097b82 */ /* 0x000e220000000800 */
[----:B------:R-:W-:-:S07]  /*47c0*/  UMOV UR4, 0x400 ;  /* 0x0000040000047882 */ /* 0x000fce0000000000 */
[----:B------:R-:W3:Y:S01]  /*47d0*/  S2UR UR5, SR_CgaCtaId ;  /* 0x00000000000579c3 */ /* 0x000ee20000008800 */
[----:B0-----:R-:W-:Y:S01]  /*47e0*/  IMAD R9, R9, 0x500, RZ ;  /* 0x0000050009097824 */ /* 0x001fe200078e02ff */
[----:B---3--:R-:W-:-:S04]  /*47f0*/  ULEA UR4, UR5, UR4, 0x18 ;  /* 0x0000000405047291 */ /* 0x008fc8000f8ec0ff */
[----:B--2---:R-:W-:Y:S02]  /*4800*/  IADD3 R16, P2, PT, R9, R18, RZ ;  /* 0x0000001209107210 */ /* 0x004fe40007f5e0ff */
[----:B------:R-:W-:-:S03]  /*4810*/  IMAD.U32 R9, RZ, RZ, UR4 ;  /* 0x00000004ff097e24 */ /* 0x000fc6000f8e00ff */
[----:B------:R-:W-:-:S05]  /*4820*/  IMAD.X R17, RZ, RZ, R19, P2 ;  /* 0x000000ffff117224 */ /* 0x000fca00010e0613 */
[----:B------:R2:W-:Y:S03]  /*4830*/  STS.64 [R9+0x98], R16 ;  /* 0x0000981009007388 */ /* 0x0005e60000000a00 */
.L_x_604:
[----:B-1----:R-:W-:Y:S05]  /*4840*/  BSYNC.RECONVERGENT B2 ;  /* 0x0000000000027941 */ /* 0x002fea0003800200 */
.L_x_603:
[----:B------:R-:W-:Y:S01]  /*4850*/  BAR.SYNC.DEFER_BLOCKING 0x0 ;  /* 0x0000000000007b1d */ /* 0x000fe20000010000 */
[----:B-----5:R-:W-:Y:S01]  /*4860*/  FSETP.GEU.AND P2, PT, R21, R20, PT ;  /* 0x000000141500720b */ /* 0x020fe20003f4e000 */
[----:B------:R-:W-:Y:S01]  /*4870*/  IMAD.U32 R25, RZ, RZ, UR8 ;  /* 0x00000008ff197e24 */ /* 0x000fe2000f8e00ff */
[----:B------:R-:W-:Y:S01]  /*4880*/  @P1 SEL R11, R10, R11, P0 ;  /* 0x0000000b0a0b1207 */ /* 0x000fe20000000000 */
[----:B------:R-:W-:Y:S01]  /*4890*/  IMAD.U32 R10, RZ, RZ, UR9 ;  /* 0x00000009ff0a7e24 */ /* 0x000fe2000f8e00ff */
[----:B------:R-:W-:-:S09]  /*48a0*/  @P1 SEL R23, R22, R23, P0 ;  /* 0x0000001716171207 */ /* 0x000fd20000000000 */
[----:B------:R-:W-:-:S04]  /*48b0*/  @P2 ISETP.GE.U32.AND P0, PT, R11, R7, PT ;  /* 0x000000070b00220c */ /* 0x000fc80003f06070 */
[----:B------:R-:W-:-:S04]  /*48c0*/  @P2 ISETP.GE.AND.EX P0, PT, R23, R8, PT, P0 ;  /* 0x000000081700220c */ /* 0x000fc80003f06300 */
[----:B------:R-:W-:Y:S01]  /*48d0*/  @P2 FSETP.LT.OR P0, PT, R20, R21, !P0 ;  /* 0x000000151400220b */ /* 0x000fe20004701400 */
[----:B--2---:R-:W0:Y:S03]  /*48e0*/  LDS.64 R16, [R9+0x98] ;  /* 0x0000980009107984 */ /* 0x004e260000000a00 */
[----:B------:R-:W-:Y:S02]  /*48f0*/  @P2 SEL R29, R24, R29, P0 ;  /* 0x0000001d181d2207 */ /* 0x000fe40000000000 */
[----:B------:R-:W-:Y:S02]  /*4900*/  @P2 SEL R7, R11, R7, P0 ;  /* 0x000000070b072207 */ /* 0x000fe40000000000 */
[----:B------:R-:W-:Y:S01]  /*4910*/  @P2 SEL R8, R23, R8, P0 ;  /* 0x0000000817082207 */ /* 0x000fe20000000000 */
[----:B------:R-:W-:Y:S02]  /*4920*/  IMAD.MOV.U32 R11, RZ, RZ, R29 ;  /* 0x000000ffff0b7224 */ /* 0x000fe400078e001d */
[----:B------:R-:W-:Y:S01]  /*4930*/  IMAD.MOV.U32 R21, RZ, RZ, R7 ;  /* 0x000000ffff157224 */ /* 0x000fe200078e0007 */
[----:B0-----:R-:W-:-:S04]  /*4940*/  IADD3 R18, P3, PT, R16, 0x500, RZ ;  /* 0x0000050010127810 */ /* 0x001fc80007f7e0ff */
[----:B------:R-:W-:Y:S01]  /*4950*/  ISETP.GT.U32.AND P1, PT, R18, R25, PT ;  /* 0x000000191200720c */ /* 0x000fe20003f24070 */
[----:B------:R-:W-:-:S05]  /*4960*/  IMAD.X R19, RZ, RZ, R17, P3 ;  /* 0x000000ffff137224 */ /* 0x000fca00018e0611 */
[----:B------:R-:W-:Y:S01]  /*4970*/  ISETP.GT.AND.EX P0, PT, R19, R10, PT, P1 ;  /* 0x0000000a1300720c */ /* 0x000fe20003f04310 */
[----:B------:R-:W-:-:S12]  /*4980*/  IMAD.MOV.U32 R19, RZ, RZ, R8 ;  /* 0x000000ffff137224 */ /* 0x000fd800078e0008 */
[----:B------:R-:W-:Y:S05]  /*4990*/  @!P0 BRA `(.L_x_605) ;  /* 0xfffffff8004c8947 */ /* 0x000fea000383ffff */
[----:B------:R-:W-:Y:S05]  /*49a0*/  BSYNC.RECONVERGENT B1 ;  /* 0x0000000000017941 */ /* 0x000fea0003800200 */
.L_x_602:
[----:B------:R-:W-:Y:S01]  /*49b0*/  ISETP.GE.U32.AND P0, PT, R16, R25, PT ;  /* 0x000000191000720c */ /* 0x000fe20003f06070 */
[----:B------:R-:W0:Y:S01]  /*49c0*/  LDCU.64 UR4, c[0x0][0x3f0] ;  /* 0x00007e00ff0477ac */ /* 0x000e220008000a00 */
[----:B------:R-:W-:Y:S02]  /*49d0*/  BSSY.RECONVERGENT B1, `(.L_x_599) ;  /* 0x00000b1000017945 */ /* 0x000fe40003800200 */
[----:B------:R-:W-:-:S13]  /*49e0*/  ISETP.GE.AND.EX P0, PT, R17, R10, PT, P0 ;  /* 0x0000000a1100720c */ /* 0x000fda0003f06300 */
[----:B------:R-:W-:Y:S05]  /*49f0*/  @P0 BRA `(.L_x_606) ;  /* 0x0000000800b80947 */ /* 0x000fea0003800000 */
[----:B------:R-:W-:-:S05]  /*4a00*/  IMAD.IADD R10, R25, 0x1, -R16 ;  /* 0x00000001190a7824 */ /* 0x000fca00078e0a10 */
[----:B------:R-:W-:-:S13]  /*4a10*/  ISETP.GE.AND P0, PT, R3, R10, PT ;  /* 0x0000000a0300720c */ /* 0x000fda0003f06270 */
[----:B------:R-:W-:Y:S05]  /*4a20*/  @P0 BRA `(.L_x_606) ;  /* 0x0000000800ac0947 */ /* 0x000fea0003800000 */
[----:B------:R-:W-:Y:S01]  /*4a30*/  LOP3.LUT R9, RZ, R3, RZ, 0x33, !PT ;  /* 0x00000003ff097212 */ /* 0x000fe200078e33ff */
[----:B------:R-:W-:Y:S03]  /*4a40*/  BSSY.RECONVERGENT B2, `(.L_x_607) ;  /* 0x0000033000027945 */ /* 0x000fe60003800200 */
[----:B------:R-:W-:-:S04]  /*4a50*/  IADD3 R25, PT, PT, -R16, R25, R9 ;  /* 0x0000001910197210 */ /* 0x000fc80007ffe109 */
[----:B------:R-:W-:-:S04]  /*4a60*/  LOP3.LUT R9, R25, 0x300, RZ, 0xc0, !PT ;  /* 0x0000030019097812 */ /* 0x000fc800078ec0ff */
[----:B------:R-:W-:Y:S01]  /*4a70*/  ISETP.NE.AND P0, PT, R9, 0x300, PT ;  /* 0x000003000900780c */ /* 0x000fe20003f05270 */
[----:B------:R-:W-:-:S12]  /*4a80*/  IMAD.MOV.U32 R9, RZ, RZ, R3 ;  /* 0x000000ffff097224 */ /* 0x000fd800078e0003 */
[----:B------:R-:W-:Y:S05]  /*4a90*/  @!P0 BRA `(.L_x_608) ;  /* 0x0000000000b48947 */ /* 0x000fea0003800000 */
[----:B------:R-:W1:Y:S01]  /*4aa0*/  LDC.64 R12, c[0x0][0x3f0] ;  /* 0x0000fc00ff0c7b82 */ /* 0x000e620000000a00 */
[----:B------:R-:W-:Y:S02]  /*4ab0*/  IADD3 R19, P0, PT, R3, R16, RZ ;  /* 0x0000001003137210 */ /* 0x000fe40007f1e0ff */
[----:B------:R-:W-:Y:S02]  /*4ac0*/  LEA.HI R9, R25, 0x1, RZ, 0x18 ;  /* 0x0000000119097811 */ /* 0x000fe400078fc0ff */
[C---:B------:R-:W-:Y:S01]  /*4ad0*/  LEA R18, P1, R19.reuse, R2, 0x2 ;  /* 0x0000000213127211 */ /* 0x040fe200078210ff */
[----:B------:R-:W-:Y:S01]  /*4ae0*/  IMAD.X R15, RZ, RZ, R17, P0 ;  /* 0x000000ffff0f7224 */ /* 0x000fe200000e0611 */
[----:B------:R-:W-:Y:S02]  /*4af0*/  IADD3 R2, P0, PT, R19, R5, RZ ;  /* 0x0000000513027210 */ /* 0x000fe40007f1e0ff */
[----:B------:R-:W-:Y:S01]  /*4b00*/  LOP3.LUT R11, R9, 0x3, RZ, 0xc0, !PT ;  /* 0x00000003090b7812 */ /* 0x000fe200078ec0ff */
[----:B------:R-:W-:Y:S01]  /*4b10*/  IMAD.MOV.U32 R9, RZ, RZ, R3 ;  /* 0x000000ffff097224 */ /* 0x000fe200078e0003 */
[----:B------:R-:W-:Y:S01]  /*4b20*/  LEA.HI.X R19, R19, R4, R15, 0x2, P1 ;  /* 0x0000000413137211 */ /* 0x000fe200008f140f */
[----:B------:R-:W-:-:S02]  /*4b30*/  IMAD.X R6, R15, 0x1, R6, P0 ;  /* 0x000000010f067824 */ /* 0x000fc400000e0606 */
[----:B------:R-:W-:-:S07]  /*4b40*/  IMAD.MOV R11, RZ, RZ, -R11 ;  /* 0x000000ffff0b7224 */ /* 0x000fce00078e0a0b */
.L_x_611:
[----:B------:R-:W2:Y:S01]  /*4b50*/  LDG.E R27, desc[UR10][R18.64] ;  /* 0x0000000a121b7981 */ /* 0x000ea2000c1e1900 */
[----:B-1----:R-:W-:-:S06]  /*4b60*/  IMAD.WIDE R4, R29, 0x10, R12 ;  /* 0x000000101d047825 */ /* 0x002fcc00078e020c */
[----:B------:R-:W3:Y:S01]  /*4b70*/  LDG.E R4, desc[UR10][R4.64+0xc] ;  /* 0x00000c0a04047981 */ /* 0x000ee2000c1e1900 */
[----:B--2---:R-:W-:-:S06]  /*4b80*/  IMAD.WIDE R14, R27, 0x10, R12 ;  /* 0x000000101b0e7825 */ /* 0x004fcc00078e020c */
[----:B------:R-:W3:Y:S01]  /*4b90*/  LDG.E R15, desc[UR10][R14.64+0xc] ;  /* 0x00000c0a0e0f7981 */ /* 0x000ee2000c1e1900 */
[----:B------:R-:W-:Y:S01]  /*4ba0*/  BSSY.RECONVERGENT B3, `(.L_x_609) ;  /* 0x0000015000037945 */ /* 0x000fe20003800200 */
[----:B------:R-:W-:Y:S02]  /*4bb0*/  IMAD.MOV.U32 R21, RZ, RZ, R7 ;  /* 0x000000ffff157224 */ /* 0x000fe400078e0007 */
[----:B------:R-:W-:Y:S02]  /*4bc0*/  IMAD.MOV.U32 R23, RZ, RZ, R8 ;  /* 0x000000ffff177224 */ /* 0x000fe400078e0008 */
[----:B------:R-:W-:Y:S02]  /*4bd0*/  IMAD.MOV.U32 R20, RZ, RZ, R29 ;  /* 0x000000ffff147224 */ /* 0x000fe400078e001d */
[----:B------:R-:W-:Y:S02]  /*4be0*/  VIADD R11, R11, 0x1 ;  /* 0x000000010b0b7836 */ /* 0x000fe40000000000 */
[----:B------:R-:W-:-:S02]  /*4bf0*/  IMAD.MOV.U32 R7, RZ, RZ, R2 ;  /* 0x000000ffff077224 */ /* 0x000fc400078e0002 */
[----:B------:R-:W-:Y:S02]  /*4c00*/  IMAD.MOV.U32 R8, RZ, RZ, R6 ;  /* 0x000000ffff087224 */ /* 0x000fe400078e0006 */
        /* <DEDUP_REMOVED lines=14> */
.L_x_610:
[----:B0-----:R-:W-:Y:S05]  /*4cf0*/  BSYNC.RECONVERGENT B3 ;  /* 0x0000000000037941 */ /* 0x001fea0003800200 */
.L_x_609:
[----:B------:R-:W-:Y:S01]  /*4d00*/  ISETP.NE.AND P2, PT, R11, RZ, PT ;  /* 0x000000ff0b00720c */ /* 0x000fe20003f45270 */
[----:B------:R-:W-:Y:S01]  /*4d10*/  VIADD R9, R9, 0x100 ;  /* 0x0000010009097836 */ /* 0x000fe20000000000 */
[----:B------:R-:W-:Y:S02]  /*4d20*/  IADD3 R18, P1, PT, R18, 0x400, RZ ;  /* 0x0000040012127810 */ /* 0x000fe40007f3e0ff */
[----:B------:R-:W-:-:S03]  /*4d30*/  IADD3 R2, P0, PT, R2, 0x100, RZ ;  /* 0x0000010002027810 */ /* 0x000fc60007f1e0ff */
[----:B------:R-:W-:Y:S02]  /*4d40*/  IMAD.X R19, RZ, RZ, R19, P1 ;  /* 0x000000ffff137224 */ /* 0x000fe400008e0613 */
[----:B------:R-:W-:-:S04]  /*4d50*/  IMAD.X R6, RZ, RZ, R6, P0 ;  /* 0x000000ffff067224 */ /* 0x000fc800000e0606 */
[----:B------:R-:W-:Y:S05]  /*4d60*/  @P2 BRA `(.L_x_611) ;  /* 0xfffffffc00782947 */ /* 0x000fea000383ffff */
.L_x_608:
[----:B0-----:R-:W-:Y:S05]  /*4d70*/  BSYNC.RECONVERGENT B2 ;  /* 0x0000000000027941 */ /* 0x001fea0003800200 */
.L_x_607:
[----:B------:R-:W-:-:S13]  /*4d80*/  ISETP.GE.U32.AND P0, PT, R25, 0x300, PT ;  /* 0x000003001900780c */ /* 0x000fda0003f06070 */
[----:B------:R-:W-:Y:S05]  /*4d90*/  @!P0 BRA `(.L_x_606) ;  /* 0x0000000400d08947 */ /* 0x000fea0003800000 */
[----:B------:R-:W-:-:S07]  /*4da0*/  VIADD R9, R9, 0x200 ;  /* 0x0000020009097836 */ /* 0x000fce0000000000 */
.L_x_620:
[----:B------:R-:W0:Y:S01]  /*4db0*/  LDC.64 R14, c[0x0][0x380] ;  /* 0x0000e000ff0e7b82 */ /* 0x000e220000000a00 */
[----:B------:R-:W-:-:S05]  /*4dc0*/  VIADD R5, R9, 0xfffffe00 ;  /* 0xfffffe0009057836 */ /* 0x000fca0000000000 */
[----:B------:R-:W-:Y:S01]  /*4dd0*/  IADD3 R23, P0, PT, R5, R16, RZ ;  /* 0x0000001005177210 */ /* 0x000fe20007f1e0ff */
[----:B------:R-:W-:Y:S01]  /*4de0*/  IMAD.U32 R12, RZ, RZ, UR4 ;  /* 0x00000004ff0c7e24 */ /* 0x000fe2000f8e00ff */
[----:B------:R-:W1:Y:S03]  /*4df0*/  LDC.64 R4, c[0x0][0x388] ;  /* 0x0000e200ff047b82 */ /* 0x000e660000000a00 */
[----:B------:R-:W-:Y:S01]  /*4e00*/  IMAD.X R6, RZ, RZ, R17, P0 ;  /* 0x000000ffff067224 */ /* 0x000fe200000e0611 */
[----:B0-----:R-:W-:-:S04]  /*4e10*/  LEA R14, P0, R23, R14, 0x2 ;  /* 0x0000000e170e7211 */ /* 0x001fc800078010ff */
[----:B------:R-:W-:-:S05]  /*4e20*/  LEA.HI.X R15, R23, R15, R6, 0x2, P0 ;  /* 0x0000000f170f7211 */ /* 0x000fca00000f1406 */
[----:B------:R-:W2:Y:S01]  /*4e30*/  LDG.E R2, desc[UR10][R14.64] ;  /* 0x0000000a0e027981 */ /* 0x000ea2000c1e1900 */
[----:B------:R-:W-:-:S03]  /*4e40*/  IMAD.U32 R13, RZ, RZ, UR5 ;  /* 0x00000005ff0d7e24 */ /* 0x000fc6000f8e00ff */
[----:B------:R0:W5:Y:S01]  /*4e50*/  LDG.E R11, desc[UR10][R14.64+0x400] ;  /* 0x0004000a0e0b7981 */ /* 0x000162000c1e1900 */
[----:B------:R-:W-:-:S06]  /*4e60*/  IMAD.WIDE R18, R29, 0x10, R12 ;  /* 0x000000101d127825 */ /* 0x000fcc00078e020c */
[----:B------:R-:W3:Y:S01]  /*4e70*/  LDG.E R18, desc[UR10][R18.64+0xc] ;  /* 0x00000c0a12127981 */ /* 0x000ee2000c1e1900 */
[----:B--2---:R-:W-:-:S06]  /*4e80*/  IMAD.WIDE R20, R2, 0x10, R12 ;  /* 0x0000001002147825 */ /* 0x004fcc00078e020c */
[----:B------:R-:W3:Y:S01]  /*4e90*/  LDG.E R21, desc[UR10][R20.64+0xc] ;  /* 0x00000c0a14157981 */ /* 0x000ee2000c1e1900 */
[----:B-1----:R-:W-:Y:S01]  /*4ea0*/  IADD3 R26, P1, PT, R23, R4, RZ ;  /* 0x00000004171a7210 */ /* 0x002fe20007f3e0ff */
[----:B------:R-:W-:Y:S04]  /*4eb0*/  BSSY.RECONVERGENT B2, `(.L_x_612) ;  /* 0x0000012000027945 */ /* 0x000fe80003800200 */
[----:B------:R-:W-:Y:S02]  /*4ec0*/  IMAD.X R25, R6, 0x1, R5, P1 ;  /* 0x0000000106197824 */ /* 0x000fe400008e0605 */
[----:B------:R-:W-:Y:S02]  /*4ed0*/  IMAD.MOV.U32 R22, RZ, RZ, R26 ;  /* 0x000000ffff167224 */ /* 0x000fe400078e001a */
[----:B------:R-:W-:-:S02]  /*4ee0*/  IMAD.MOV.U32 R23, RZ, RZ, R25 ;  /* 0x000000ffff177224 */ /* 0x000fc400078e0019 */
[----:B------:R-:W-:Y:S01]  /*4ef0*/  IMAD.MOV.U32 R24, RZ, RZ, R2 ;  /* 0x000000ffff187224 */ /* 0x000fe200078e0002 */
[----:B---3--:R-:W-:-:S13]  /*4f00*/  FSETP.GEU.AND P0, PT, R18, R21, PT ;  /* 0x000000151200720b */ /* 0x008fda0003f0e000 */
        /* <DEDUP_REMOVED lines=12> */
.L_x_613:
[----:B------:R-:W-:Y:S05]  /*4fd0*/  BSYNC.RECONVERGENT B2 ;  /* 0x0000000000027941 */ /* 0x000fea0003800200 */
.L_x_612:
[--C-:B-----5:R-:W-:Y:S01]  /*4fe0*/  IMAD.WIDE R20, R11, 0x10, R12.reuse ;  /* 0x000000100b147825 */ /* 0x120fe200078e020c */
[----:B------:R0:W5:Y:S03]  /*4ff0*/  LDG.E R7, desc[UR10][R14.64+0x800] ;  /* 0x0008000a0e077981 */ /* 0x000166000c1e1900 */
[----:B------:R-:W-:Y:S02]  /*5000*/  IMAD.WIDE R18, R24, 0x10, R12 ;  /* 0x0000001018127825 */ /* 0x000fe400078e020c */
[----:B------:R-:W2:Y:S04]  /*5010*/  LDG.E R21, desc[UR10][R20.64+0xc] ;  /* 0x00000c0a14157981 */ /* 0x000ea8000c1e1900 */
[----:B------:R-:W2:Y:S01]  /*5020*/  LDG.E R18, desc[UR10][R18.64+0xc] ;  /* 0x00000c0a12127981 */ /* 0x000ea2000c1e1900 */
[----:B------:R-:W-:-:S05]  /*5030*/  VIADD R25, R9, 0xffffff00 ;  /* 0xffffff0009197836 */ /* 0x000fca0000000000 */
        /* <DEDUP_REMOVED lines=19> */
.L_x_615:
[----:B------:R-:W-:Y:S05]  /*5170*/  BSYNC.RECONVERGENT B2 ;  /* 0x0000000000027941 */ /* 0x000fea0003800200 */
.L_x_614:
[--C-:B-----5:R-:W-:Y:S01]  /*5180*/  IMAD.WIDE R24, R7, 0x10, R12.reuse ;  /* 0x0000001007187825 */ /* 0x120fe200078e020c */
[----:B------:R-:W2:Y:S03]  /*5190*/  LDG.E R15, desc[UR10][R14.64+0xc00] ;  /* 0x000c000a0e0f7981 */ /* 0x000ea6000c1e1900 */
[----:B------:R-:W-:Y:S02]  /*51a0*/  IMAD.WIDE R22, R8, 0x10, R12 ;  /* 0x0000001008167825 */ /* 0x000fe400078e020c */
[----:B------:R-:W3:Y:S04]  /*51b0*/  LDG.E R25, desc[UR10][R24.64+0xc] ;  /* 0x00000c0a18197981 */ /* 0x000ee8000c1e1900 */
[----:B------:R-:W3:Y:S01]  /*51c0*/  LDG.E R22, desc[UR10][R22.64+0xc] ;  /* 0x00000c0a16167981 */ /* 0x000ee2000c1e1900 */
[----:B------:R-:W-:Y:S01]  /*51d0*/  IADD3 R27, P1, P2, R16, R4, R9 ;  /* 0x00000004101b7210 */ /* 0x000fe20007a3e009 */
[----:B------:R-:W-:Y:S03]  /*51e0*/  BSSY.RECONVERGENT B2, `(.L_x_616) ;  /* 0x0000013000027945 */ /* 0x000fe60003800200 */
[----:B------:R-:W-:Y:S01]  /*51f0*/  IADD3.X R29, PT, PT, R17, R5, RZ, P1, P2 ;  /* 0x00000005111d7210 */ /* 0x000fe20000fe44ff */
[----:B------:R-:W-:-:S02]  /*5200*/  IMAD.MOV.U32 R11, RZ, RZ, R27 ;  /* 0x000000ffff0b7224 */ /* 0x000fc400078e001b */
[----:B------:R-:W-:Y:S02]  /*5210*/  IMAD.MOV.U32 R21, RZ, RZ, R7 ;  /* 0x000000ffff157224 */ /* 0x000fe400078e0007 */
[----:B------:R-:W-:Y:S01]  /*5220*/  IMAD.MOV.U32 R20, RZ, RZ, R29 ;  /* 0x000000ffff147224 */ /* 0x000fe200078e001d */
[----:B---3--:R-:W-:Y:S01]  /*5230*/  FSETP.GEU.AND P0, PT, R22, R25, PT ;  /* 0x000000191600720b */ /* 0x008fe20003f0e000 */
[----:B--2---:R-:W-:-:S12]  /*5240*/  IMAD.WIDE R18, R15, 0x10, R12 ;  /* 0x000000100f127825 */ /* 0x004fd800078e020c */
        /* <DEDUP_REMOVED lines=12> */
.L_x_617:
[----:B------:R-:W-:Y:S05]  /*5310*/  BSYNC.RECONVERGENT B2 ;  /* 0x0000000000027941 */ /* 0x000fea0003800200 */
.L_x_616:
[----:B------:R-:W-:Y:S01]  /*5320*/  IMAD.WIDE R22, R21, 0x10, R12 ;  /* 0x0000001015167825 */ /* 0x000fe200078e020c */
[----:B------:R-:W2:Y:S05]  /*5330*/  LDG.E R19, desc[UR10][R18.64+0xc] ;  /* 0x00000c0a12137981 */ /* 0x000eaa000c1e1900 */
[----:B------:R-:W2:Y:S01]  /*5340*/  LDG.E R22, desc[UR10][R22.64+0xc] ;  /* 0x00000c0a16167981 */ /* 0x000ea2000c1e1900 */
[----:B------:R-:W-:Y:S01]  /*5350*/  VIADD R7, R9, 0x100 ;  /* 0x0000010009077836 */ /* 0x000fe20000000000 */
[----:B------:R-:W-:Y:S01]  /*5360*/  BSSY.RECONVERGENT B2, `(.L_x_618) ;  /* 0x0000013000027945 */ /* 0x000fe20003800200 */
[----:B------:R-:W-:-:S03]  /*5370*/  IMAD.MOV.U32 R29, RZ, RZ, R15 ;  /* 0x000000ffff1d7224 */ /* 0x000fc600078e000f */
        /* <DEDUP_REMOVED lines=17> */
.L_x_619:
[----:B------:R-:W-:Y:S05]  /*5490*/  BSYNC.RECONVERGENT B2 ;  /* 0x0000000000027941 */ /* 0x000fea0003800200 */
.L_x_618:
[C---:B------:R-:W-:Y:S02]  /*54a0*/  VIADD R5, R9.reuse, 0x200 ;  /* 0x0000020009057836 */ /* 0x040fe40000000000 */
[----:B------:R-:W-:-:S03]  /*54b0*/  VIADD R9, R9, 0x400 ;  /* 0x0000040009097836 */ /* 0x000fc60000000000 */
[----:B------:R-:W-:-:S13]  /*54c0*/  ISETP.GE.AND P0, PT, R5, R10, PT ;  /* 0x0000000a0500720c */ /* 0x000fda0003f06270 */
[----:B------:R-:W-:Y:S05]  /*54d0*/  @!P0 BRA `(.L_x_620) ;  /* 0xfffffff800348947 */ /* 0x000fea000383ffff */
.L_x_606:
[----:B0-----:R-:W-:Y:S05]  /*54e0*/  BSYNC.RECONVERGENT B1 ;  /* 0x0000000000017941 */ /* 0x001fea0003800200 */
.L_x_599:
        /* <DEDUP_REMOVED lines=35> */
.L_x_622:
[----:B------:R-:W-:Y:S05]  /*5720*/  BSYNC.RECONVERGENT B1 ;  /* 0x0000000000017941 */ /* 0x000fea0003800200 */
.L_x_621:
[----:B-1----:R1:W2:Y:S01]  /*5730*/  SHFL.DOWN PT, R8, R9, 0x2, 0x1f ;  /* 0x08401f0009087f89 */ /* 0x0022a200000e0000 */
[----:B------:R-:W-:Y:S01]  /*5740*/  BSSY.RECONVERGENT B1, `(.L_x_623) ;  /* 0x000001b000017945 */ /* 0x000fe20003800200 */
[----:B------:R-:W-:Y:S02]  /*5750*/  IMAD.MOV.U32 R11, RZ, RZ, R9 ;  /* 0x000000ffff0b7224 */ /* 0x000fe400078e0009 */
[----:B------:R1:W3:Y:S01]  /*5760*/  SHFL.DOWN PT, R10, R15, 0x2, 0x1f ;  /* 0x08401f000f0a7f89 */ /* 0x0002e200000e0000 */
[----:B0-----:R-:W-:Y:S02]  /*5770*/  IMAD.MOV.U32 R2, RZ, RZ, R15 ;  /* 0x000000ffff027224 */ /* 0x001fe400078e000f */
[----:B------:R-:W-:Y:S01]  /*5780*/  IMAD.MOV.U32 R14, RZ, RZ, R16 ;  /* 0x000000ffff0e7224 */ /* 0x000fe200078e0010 */
[----:B------:R1:W0:Y:S01]  /*5790*/  SHFL.DOWN PT, R17, R16, 0x2, 0x1f ;  /* 0x08401f0010117f89 */ /* 0x00022200000e0000 */
[----:B------:R-:W-:Y:S05]  /*57a0*/  @P1 BRA `(.L_x_624) ;  /* 0x0000000000501947 */ /* 0x000fea0003800000 */
[----:B------:R-:W-:-:S04]  /*57b0*/  IMAD.WIDE R4, R9, 0x10, R12 ;  /* 0x0000001009047825 */ /* 0x000fc800078e020c */
[----:B--2---:R-:W-:Y:S02]  /*57c0*/  IMAD.WIDE R6, R8, 0x10, R12 ;  /* 0x0000001008067825 */ /* 0x004fe400078e020c */
[----:B------:R-:W2:Y:S04]  /*57d0*/  LDG.E R4, desc[UR10][R4.64+0xc] ;  /* 0x00000c0a04047981 */ /* 0x000ea8000c1e1900 */
[----:B------:R-:W2:Y:S01]  /*57e0*/  LDG.E R7, desc[UR10][R6.64+0xc] ;  /* 0x00000c0a06077981 */ /* 0x000ea2000c1e1900 */
[----:B------:R-:W-:Y:S02]  /*57f0*/  IMAD.MOV.U32 R11, RZ, RZ, R8 ;  /* 0x000000ffff0b7224 */ /* 0x000fe400078e0008 */
[----:B---3--:R-:W-:Y:S02]  /*5800*/  IMAD.MOV.U32 R2, RZ, RZ, R10 ;  /* 0x000000ffff027224 */ /* 0x008fe400078e000a */
        /* <DEDUP_REMOVED lines=14> */
.L_x_624:
[----:B------:R-:W-:Y:S05]  /*58f0*/  BSYNC.RECONVERGENT B1 ;  /* 0x0000000000017941 */ /* 0x000fea0003800200 */
.L_x_623:
[----:B-1----:R1:W4:Y:S01]  /*5900*/  SHFL.DOWN PT, R15, R11, 0x4, 0x1f ;  /* 0x08801f000b0f7f89 */ /* 0x00232200000e0000 */
[----:B------:R-:W-:Y:S01]  /*5910*/  BSSY.RECONVERGENT B1, `(.L_x_625) ;  /* 0x000001b000017945 */ /* 0x000fe20003800200 */
[----:B------:R-:W-:Y:S02]  /*5920*/  IMAD.MOV.U32 R9, RZ, RZ, R11 ;  /* 0x000000ffff097224 */ /* 0x000fe400078e000b */
[----:B0-----:R1:W0:Y:S01]  /*5930*/  SHFL.DOWN PT, R17, R2, 0x4, 0x1f ;  /* 0x08801f0002117f89 */ /* 0x00122200000e0000 */
[----:B--2---:R-:W-:Y:S02]  /*5940*/  IMAD.MOV.U32 R8, RZ, RZ, R2 ;  /* 0x000000ffff087224 */ /* 0x004fe400078e0002 */
[----:B---3--:R-:W-:Y:S01]  /*5950*/  IMAD.MOV.U32 R10, RZ, RZ, R14 ;  /* 0x000000ffff0a7224 */ /* 0x008fe200078e000e */
[----:B------:R1:W2:Y:S01]  /*5960*/  SHFL.DOWN PT, R19, R14, 0x4, 0x1f ;  /* 0x08801f000e137f89 */ /* 0x0002a200000e0000 */
[----:B------:R-:W-:Y:S05]  /*5970*/  @P5 BRA `(.L_x_626) ;  /* 0x0000000000505947 */ /* 0x000fea0003800000 */
[----:B------:R-:W-:-:S04]  /*5980*/  IMAD.WIDE R4, R11, 0x10, R12 ;  /* 0x000000100b047825 */ /* 0x000fc800078e020c */
[----:B----4-:R-:W-:Y:S02]  /*5990*/  IMAD.WIDE R6, R15, 0x10, R12 ;  /* 0x000000100f067825 */ /* 0x010fe400078e020c */
[----:B------:R-:W3:Y:S04]  /*59a0*/  LDG.E R4, desc[UR10][R4.64+0xc] ;  /* 0x00000c0a04047981 */ /* 0x000ee8000c1e1900 */
[----:B------:R-:W3:Y:S01]  /*59b0*/  LDG.E R7, desc[UR10][R6.64+0xc] ;  /* 0x00000c0a06077981 */ /* 0x000ee2000c1e1900 */
[----:B------:R-:W-:Y:S02]  /*59c0*/  IMAD.MOV.U32 R9, RZ, RZ, R15 ;  /* 0x000000ffff097224 */ /* 0x000fe400078e000f */
[----:B0-----:R-:W-:Y:S02]  /*59d0*/  IMAD.MOV.U32 R8, RZ, RZ, R17 ;  /* 0x000000ffff087224 */ /* 0x001fe400078e0011 */
[----:B--2---:R-:W-:Y:S01]  /*59e0*/  IMAD.MOV.U32 R10, RZ, RZ, R19 ;  /* 0x000000ffff0a7224 */ /* 0x004fe200078e0013 */
        /* <DEDUP_REMOVED lines=13> */
.L_x_626:
[----:B------:R-:W-:Y:S05]  /*5ac0*/  BSYNC.RECONVERGENT B1 ;  /* 0x0000000000017941 */ /* 0x000fea0003800200 */
.L_x_625:
[----:B-1----:R1:W3:Y:S01]  /*5ad0*/  SHFL.DOWN PT, R11, R9, 0x8, 0x1f ;  /* 0x09001f00090b7f89 */ /* 0x0022e200000e0000 */
[----:B------:R-:W-:Y:S01]  /*5ae0*/  BSSY.RECONVERGENT B1, `(.L_x_627) ;  /* 0x000001b000017945 */ /* 0x000fe20003800200 */
[----:B----4-:R-:W-:Y:S02]  /*5af0*/  IMAD.MOV.U32 R15, RZ, RZ, R9 ;  /* 0x000000ffff0f7224 */ /* 0x010fe400078e0009 */
[----:B0-----:R1:W0:Y:S01]  /*5b00*/  SHFL.DOWN PT, R17, R8, 0x8, 0x1f ;  /* 0x09001f0008117f89 */ /* 0x00122200000e0000 */
[----:B------:R-:W-:Y:S02]  /*5b10*/  IMAD.MOV.U32 R2, RZ, RZ, R8 ;  /* 0x000000ffff027224 */ /* 0x000fe400078e0008 */
[----:B------:R-:W-:Y:S01]  /*5b20*/  IMAD.MOV.U32 R14, RZ, RZ, R10 ;  /* 0x000000ffff0e7224 */ /* 0x000fe200078e000a */
[----:B--2---:R1:W2:Y:S01]  /*5b30*/  SHFL.DOWN PT, R19, R10, 0x8, 0x1f ;  /* 0x09001f000a137f89 */ /* 0x0042a200000e0000 */
[----:B------:R-:W-:Y:S05]  /*5b40*/  @P4 BRA `(.L_x_628) ;  /* 0x0000000000504947 */ /* 0x000fea0003800000 */
[----:B------:R-:W-:-:S04]  /*5b50*/  IMAD.WIDE R4, R9, 0x10, R12 ;  /* 0x0000001009047825 */ /* 0x000fc800078e020c */
[----:B---3--:R-:W-:Y:S02]  /*5b60*/  IMAD.WIDE R6, R11, 0x10, R12 ;  /* 0x000000100b067825 */ /* 0x008fe400078e020c */
        /* <DEDUP_REMOVED lines=18> */
.L_x_628:
[----:B------:R-:W-:Y:S05]  /*5c90*/  BSYNC.RECONVERGENT B1 ;  /* 0x0000000000017941 */ /* 0x000fea0003800200 */
.L_x_627:
[----:B------:R4:W3:Y:S01]  /*5ca0*/  SHFL.DOWN PT, R4, R15, 0x10, 0x1f ;  /* 0x0a001f000f047f89 */ /* 0x0008e200000e0000 */
[----:B------:R-:W-:Y:S01]  /*5cb0*/  BSSY.RECONVERGENT B1, `(.L_x_629) ;  /* 0x000001b000017945 */ /* 0x000fe20003800200 */
[----:B-1----:R-:W-:Y:S02]  /*5cc0*/  IMAD.MOV.U32 R9, RZ, RZ, R15 ;  /* 0x000000ffff097224 */ /* 0x002fe400078e000f */
[----:B0-----:R4:W0:Y:S01]  /*5cd0*/  SHFL.DOWN PT, R17, R2, 0x10, 0x1f ;  /* 0x0a001f0002117f89 */ /* 0x00182200000e0000 */
[----:B------:R-:W-:Y:S02]  /*5ce0*/  IMAD.MOV.U32 R5, RZ, RZ, R2 ;  /* 0x000000ffff057224 */ /* 0x000fe400078e0002 */
[----:B------:R-:W-:Y:S01]  /*5cf0*/  IMAD.MOV.U32 R8, RZ, RZ, R14 ;  /* 0x000000ffff087224 */ /* 0x000fe200078e000e */
[----:B--2---:R4:W1:Y:S01]  /*5d00*/  SHFL.DOWN PT, R19, R14, 0x10, 0x1f ;  /* 0x0a001f000e137f89 */ /* 0x00486200000e0000 */
[----:B------:R-:W-:Y:S05]  /*5d10*/  @P3 BRA `(.L_x_630) ;  /* 0x0000000000503947 */ /* 0x000fea0003800000 */
[----:B------:R-:W-:-:S04]  /*5d20*/  IMAD.WIDE R6, R15, 0x10, R12 ;  /* 0x000000100f067825 */ /* 0x000fc800078e020c */
[----:B---3--:R-:W-:Y:S02]  /*5d30*/  IMAD.WIDE R10, R4, 0x10, R12 ;  /* 0x00000010040a7825 */ /* 0x008fe400078e020c */
        /* <DEDUP_REMOVED lines=18> */
.L_x_630:
[----:B------:R-:W-:Y:S05]  /*5e60*/  BSYNC.RECONVERGENT B1 ;  /* 0x0000000000017941 */ /* 0x000fea0003800200 */
.L_x_629:
[----:B------:R-:W-:Y:S04]  /*5e70*/  BSSY.RECONVERGENT B1, `(.L_x_631) ;  /* 0x000000c000017945 */ /* 0x000fe80003800200 */
[----:B------:R-:W-:Y:S05]  /*5e80*/  @P2 BRA `(.L_x_632) ;  /* 0x0000000000282947 */ /* 0x000fea0003800000 */
[----:B------:R-:W2:Y:S01]  /*5e90*/  S2R R7, SR_CgaCtaId ;  /* 0x0000000000077919 */ /* 0x000ea20000008800 */
[----:B---3--:R-:W-:Y:S01]  /*5ea0*/  MOV R4, 0x400 ;  /* 0x0000040000047802 */ /* 0x008fe20000000f00 */
[----:B------:R-:W-:Y:S01]  /*5eb0*/  IMAD.MOV.U32 R6, RZ, RZ, R5 ;  /* 0x000000ffff067224 */ /* 0x000fe200078e0005 */
[----:B----4-:R-:W-:-:S04]  /*5ec0*/  SHF.R.U32.HI R2, RZ, 0x1, R3 ;  /* 0x00000001ff027819 */ /* 0x010fc80000011603 */
[----:B------:R-:W-:Y:S02]  /*5ed0*/  LOP3.LUT R2, R2, 0x1f0, RZ, 0xc0, !PT ;  /* 0x000001f002027812 */ /* 0x000fe400078ec0ff */
[----:B--2---:R-:W-:-:S05]  /*5ee0*/  LEA R7, R7, R4, 0x18 ;  /* 0x0000000407077211 */ /* 0x004fca00078ec0ff */
[----:B------:R-:W-:Y:S02]  /*5ef0*/  IMAD.IADD R2, R2, 0x1, R7 ;  /* 0x0000000102027824 */ /* 0x000fe400078e0207 */
[----:B------:R-:W-:-:S03]  /*5f00*/  IMAD.MOV.U32 R7, RZ, RZ, R8 ;  /* 0x000000ffff077224 */ /* 0x000fc600078e0008 */
[----:B------:R2:W-:Y:S04]  /*5f10*/  STS [R2+0x8], R9 ;  /* 0x0000080902007388 */ /* 0x0005e80000000800 */
[----:B------:R2:W-:Y:S02]  /*5f20*/  STS.64 [R2+0x10], R6 ;  /* 0x0000100602007388 */ /* 0x0005e40000000a00 */
.L_x_632:
[----:B------:R-:W-:Y:S05]  /*5f30*/  BSYNC.RECONVERGENT B1 ;  /* 0x0000000000017941 */ /* 0x000fea0003800200 */
.L_x_631:
[----:B------:R-:W-:Y:S01]  /*5f40*/  BAR.SYNC.DEFER_BLOCKING 0x0 ;  /* 0x0000000000007b1d */ /* 0x000fe20000010000 */
[----:B------:R-:W-:-:S13]  /*5f50*/  ISETP.NE.AND P2, PT, R3, RZ, PT ;  /* 0x000000ff0300720c */ /* 0x000fda0003f45270 */
[----:B------:R-:W-:Y:S05]  /*5f60*/  @P2 BRA `(.L_x_562) ;  /* 0x0000000800a42947 */ /* 0x000fea0003800000 */
[----:B------:R-:W5:Y:S01]  /*5f70*/  S2R R3, SR_CgaCtaId ;  /* 0x0000000000037919 */ /* 0x000f620000008800 */
[----:B--2-4-:R-:W-:Y:S01]  /*5f80*/  MOV R2, 0x400 ;  /* 0x0000040000027802 */ /* 0x014fe20000000f00 */
[----:B------:R-:W-:-:S06]  /*5f90*/  IMAD.WIDE R20, R9, 0x10, R12 ;  /* 0x0000001009147825 */ /* 0x000fcc00078e020c */
[----:B------:R-:W2:Y:S01]  /*5fa0*/  LDG.E R21, desc[UR10][R20.64+0xc] ;  /* 0x00000c0a14157981 */ /* 0x000ea2000c1e1900 */
[----:B-----5:R-:W-:-:S05]  /*5fb0*/  LEA R2, R3, R2, 0x18 ;  /* 0x0000000203027211 */ /* 0x020fca00078ec0ff */
[----:B---3--:R-:W1:Y:S04]  /*5fc0*/  LDS R4, [R2+0x18] ;  /* 0x0000180002047984 */ /* 0x008e680000000800 */
[----:B------:R-:W3:Y:S04]  /*5fd0*/  LDS.64 R10, [R2+0x20] ;  /* 0x00002000020a7984 */ /* 0x000ee80000000a00 */
[----:B------:R-:W4:Y:S01]  /*5fe0*/  LDS R16, [R2+0x28] ;  /* 0x0000280002107984 */ /* 0x000f220000000800 */
[----:B-1----:R-:W-:-:S06]  /*5ff0*/  IMAD.WIDE R18, R4, 0x10, R12 ;  /* 0x0000001004127825 */ /* 0x002fcc00078e020c */
        /* <DEDUP_REMOVED lines=19> */
.L_x_634:
[----:B------:R-:W-:Y:S05]  /*6130*/  BSYNC.RECONVERGENT B1 ;  /* 0x0000000000017941 */ /* 0x000fea0003800200 */
.L_x_633:
[----:B------:R-:W-:Y:S01]  /*6140*/  IMAD.WIDE R20, R15, 0x10, R12 ;  /* 0x000000100f147825 */ /* 0x000fe200078e020c */
[----:B------:R-:W2:Y:S04]  /*6150*/  LDG.E R6, desc[UR10][R6.64+0xc] ;  /* 0x00000c0a06067981 */ /* 0x000ea8000c1e1900 */
[----:B------:R-:W1:Y:S04]  /*6160*/  LDS.64 R8, [R2+0x30] ;  /* 0x0000300002087984 */ /* 0x000e680000000a00 */
[----:B------:R-:W2:Y:S01]  /*6170*/  LDG.E R21, desc[UR10][R20.64+0xc] ;  /* 0x00000c0a14157981 */ /* 0x000ea2000c1e1900 */
[----:B------:R-:W-:Y:S01]  /*6180*/  BSSY.RECONVERGENT B1, `(.L_x_635) ;  /* 0x0000013000017945 */ /* 0x000fe20003800200 */
[----:B0-----:R-:W-:-:S02]  /*6190*/  IMAD.MOV.U32 R17, RZ, RZ, R16 ;  /* 0x000000ffff117224 */ /* 0x001fc400078e0010 */
[----:B------:R-:W0:Y:S01]  /*61a0*/  LDS R18, [R2+0x38] ;  /* 0x0000380002127984 */ /* 0x000e220000000800 */
[----:B-1----:R-:W-:Y:S02]  /*61b0*/  IMAD.MOV.U32 R11, RZ, RZ, R8 ;  /* 0x000000ffff0b7224 */ /* 0x002fe400078e0008 */
[----:B------:R-:W-:Y:S02]  /*61c0*/  IMAD.MOV.U32 R10, RZ, RZ, R9 ;  /* 0x000000ffff0a7224 */ /* 0x000fe400078e0009 */
[----:B0-----:R-:W-:Y:S01]  /*61d0*/  IMAD.WIDE R4, R18, 0x10, R12 ;  /* 0x0000001012047825 */ /* 0x001fe200078e020c */
        /* <DEDUP_REMOVED lines=13> */
.L_x_636:
[----:B------:R-:W-:Y:S05]  /*62b0*/  BSYNC.RECONVERGENT B1 ;  /* 0x0000000000017941 */ /* 0x000fea0003800200 */
.L_x_635:
        /* <DEDUP_REMOVED lines=23> */
.L_x_638:
[----:B------:R-:W-:Y:S05]  /*6430*/  BSYNC.RECONVERGENT B1 ;  /* 0x0000000000017941 */ /* 0x000fea0003800200 */
.L_x_637:
        /* <DEDUP_REMOVED lines=23> */
.L_x_640:
[----:B------:R-:W-:Y:S05]  /*65b0*/  BSYNC.RECONVERGENT B1 ;  /* 0x0000000000017941 */ /* 0x000fea0003800200 */
.L_x_639:
        /* <DEDUP_REMOVED lines=23> */
.L_x_642:
[----:B------:R-:W-:Y:S05]  /*6730*/  BSYNC.RECONVERGENT B1 ;  /* 0x0000000000017941 */ /* 0x000fea0003800200 */
.L_x_641:
        /* <DEDUP_REMOVED lines=23> */
.L_x_644:
[----:B------:R-:W-:Y:S05]  /*68b0*/  BSYNC.RECONVERGENT B1 ;  /* 0x0000000000017941 */ /* 0x000fea0003800200 */
.L_x_643:
        /* <DEDUP_REMOVED lines=20> */
.L_x_562:
[----:B------:R-:W-:Y:S05]  /*6a00*/  BSYNC.RECONVERGENT B0 ;  /* 0x0000000000007941 */ /* 0x000fea0003800200 */
.L_x_529:
[----:B------:R-:W-:Y:S05]  /*6a10*/  @P2 EXIT ;  /* 0x000000000000294d */ /* 0x000fea0003800000 */
[----:B-1234-:R-:W1:Y:S01]  /*6a20*/  LDC.64 R2, c[0x0][0x390] ;  /* 0x0000e400ff027b82 */ /* 0x01ee620000000a00 */
[----:B------:R-:W-:Y:S02]  /*6a30*/  IMAD.MOV.U32 R4, RZ, RZ, R5 ;  /* 0x000000ffff047224 */ /* 0x000fe400078e0005 */
[----:B------:R-:W-:Y:S02]  /*6a40*/  IMAD.MOV.U32 R5, RZ, RZ, R8 ;  /* 0x000000ffff057224 */ /* 0x000fe400078e0008 */
[----:B-1----:R-:W-:-:S05]  /*6a50*/  IMAD.WIDE.U32 R2, R0, 0x10, R2 ;  /* 0x0000001000027825 */ /* 0x002fca00078e0002 */
[----:B------:R-:W-:Y:S04]  /*6a60*/  STG.E.64 desc[UR10][R2.64+0x8], R4 ;  /* 0x0000080402007986 */ /* 0x000fe8000c101b0a */
[----:B------:R-:W-:Y:S01]  /*6a70*/  STG.E desc[UR10][R2.64], R9 ;  /* 0x0000000902007986 */ /* 0x000fe2000c10190a */
[----:B------:R-:W-:Y:S05]  /*6a80*/  EXIT ;  /* 0x000000000000794d */ /* 0x000fea0003800000 */
.L_x_645:
        /* <DEDUP_REMOVED lines=15> */
.L_x_1122:


//--------------------- .text._ZN6thrust24THRUST_300001_SM_1000_NS8cuda_cub4core6detail13_kernel_agentINS1_8__reduce11ReduceAgentINS0_12zip_iteratorIN4cuda3std3__45tupleIJNS0_6detail15normal_iteratorINS0_10device_ptrIKiEEEENS0_17counting_iteratorIlNS0_11use_defaultESJ_SJ_EEEEEEEPNSB_IJilEEESN_lNS1_9__extrema9arg_max_fIil11CompareCandEEEEJSM_SO_lSS_EEEvDpT0_ --------------------------
	.section	.text._ZN6thrust24THRUST_300001_SM_1000_NS8cuda_cub4core6detail13_kernel_agentINS1_8__reduce11ReduceAgentINS0_12zip_iteratorIN4cuda3std3__45tupleIJNS0_6detail15normal_iteratorINS0_10device_ptrIKiEEEENS0_17counting_iteratorIlNS0_11use_defaultESJ_SJ_EEEEEEEPNSB_IJilEEESN_lNS1_9__extrema9arg_max_fIil11CompareCandEEEEJSM_SO_lSS_EEEvDpT0_,"ax",@progbits
	.align	128
        .global         _ZN6thrust24THRUST_300001_SM_1000_NS8cuda_cub4core6detail13_kernel_agentINS1_8__reduce11ReduceAgentINS0_12zip_iteratorIN4cuda3std3__45tupleIJNS0_6detail15normal_iteratorINS0_10device_ptrIKiEEEENS0_17counting_iteratorIlNS0_11use_defaultESJ_SJ_EEEEEEEPNSB_IJilEEESN_lNS1_9__extrema9arg_max_fIil11CompareCandEEEEJSM_SO_lSS_EEEvDpT0_
        .type           _ZN6thrust24THRUST_300001_SM_1000_NS8cuda_cub4core6detail13_kernel_agentINS1_8__reduce11ReduceAgentINS0_12zip_iteratorIN4cuda3std3__45tupleIJNS0_6detail15normal_iteratorINS0_10device_ptrIKiEEEENS0_17counting_iteratorIlNS0_11use_defaultESJ_SJ_EEEEEEEPNSB_IJilEEESN_lNS1_9__extrema9arg_max_fIil11CompareCandEEEEJSM_SO_lSS_EEEvDpT0_,@function
        .size           _ZN6thrust24THRUST_300001_SM_1000_NS8cuda_cub4core6detail13_kernel_agentINS1_8__reduce11ReduceAgentINS0_12zip_iteratorIN4cuda3std3__45tupleIJNS0_6detail15normal_iteratorINS0_10device_ptrIKiEEEENS0_17counting_iteratorIlNS0_11use_defaultESJ_SJ_EEEEEEEPNSB_IJilEEESN_lNS1_9__extrema9arg_max_fIil11CompareCandEEEEJSM_SO_lSS_EEEvDpT0_,(.L_x_1123 - _ZN6thrust24THRUST_300001_SM_1000_NS8cuda_cub4core6detail13_kernel_agentINS1_8__reduce11ReduceAgentINS0_12zip_iteratorIN4cuda3std3__45tupleIJNS0_6detail15normal_iteratorINS0_10device_ptrIKiEEEENS0_17counting_iteratorIlNS0_11use_defaultESJ_SJ_EEEEEEEPNSB_IJilEEESN_lNS1_9__extrema9arg_max_fIil11CompareCandEEEEJSM_SO_lSS_EEEvDpT0_)
        .other          _ZN6thrust24THRUST_300001_SM_1000_NS8cuda_cub4core6detail13_kernel_agentINS1_8__reduce11ReduceAgentINS0_12zip_iteratorIN4cuda3std3__45tupleIJNS0_6detail15normal_iteratorINS0_10device_ptrIKiEEEENS0_17counting_iteratorIlNS0_11use_defaultESJ_SJ_EEEEEEEPNSB_IJilEEESN_lNS1_9__extrema9arg_max_fIil11CompareCandEEEEJSM_SO_lSS_EEEvDpT0_,@"STO_CUDA_ENTRY STV_DEFAULT"
_ZN6thrust24THRUST_300001_SM_1000_NS8cuda_cub4core6detail13_kernel_agentINS1_8__reduce11ReduceAgentINS0_12zip_iteratorIN4cuda3std3__45tupleIJNS0_6detail15normal_iteratorINS0_10device_ptrIKiEEEENS0_17counting_iteratorIlNS0_11use_defaultESJ_SJ_EEEEEEEPNSB_IJilEEESN_lNS1_9__extrema9arg_max_fIil11CompareCandEEEEJSM_SO_lSS_EEEvDpT0_:
.text._ZN6thrust24THRUST_300001_SM_1000_NS8cuda_cub4core6detail13_kernel_agentINS1_8__reduce11ReduceAgentINS0_12zip_iteratorIN4cuda3std3__45tupleIJNS0_6detail15normal_iteratorINS0_10device_ptrIKiEEEENS0_17counting_iteratorIlNS0_11use_defaultESJ_SJ_EEEEEEEPNSB_IJilEEESN_lNS1_9__extrema9arg_max_fIil11CompareCandEEEEJSM_SO_lSS_EEEvDpT0_:
[----:B------:R-:W-:Y:S01]  /*0000*/  LDC R1, c[0x0][0x37c] ;  /* 0x0000df00ff017b82 */ /* 0x000fe20000000800 */
[----:B------:R-:W0:Y:S02]  /*0010*/  LDCU.64 UR4, c[0x0][0x398] ;  /* 0x00007300ff0477ac */ /* 0x000e240008000a00 */
[----:B0-----:R-:W-:-:S04]  /*0020*/  ISETP.NE.U32.AND P0, PT, RZ, UR4, PT ;  /* 0x00000004ff007c0c */ /* 0x001fc8000bf05070 */
[----:B------:R-:W-:-:S13]  /*0030*/  ISETP.NE.AND.EX P0, PT, RZ, UR5, PT, P0 ;  /* 0x00000005ff007c0c */ /* 0x000fda000bf05300 */
[----:B------:R-:W-:Y:S05]  /*0040*/  @!P0 EXIT ;  /* 0x000000000000894d */ /* 0x000fea0003800000 */
[----:B------:R-:W-:Y:S01]  /*0050*/  UISETP.GT.U32.AND UP0, UPT, UR4, 0x4ff, UPT ;  /* 0x000004ff0400788c */ /* 0x000fe2000bf04070 */
[----:B------:R-:W-:Y:S01]  /*0060*/  BSSY.RECONVERGENT B0, `(.L_x_646) ;  /* 0x0000652000007945 */ /* 0x000fe20003800200 */
[----:B------:R-:W0:Y:S02]  /*0070*/  LDCU.64 UR8, c[0x0][0x358] ;  /* 0x00006b00ff0877ac */ /* 0x000e240008000a00 */
[----:B------:R-:W-:-:S09]  /*0080*/  UISETP.GT.AND.EX UP0, UPT, UR5, URZ, UPT, UP0 ;  /* 0x000000ff0500728c */ /* 0x000fd2000bf04300 */
        /* <DEDUP_REMOVED lines=9> */
[----:B------:R-:W1:Y:S01]  /*0120*/  LDC.64 R2, c[0x0][0x380] ;  /* 0x0000e000ff027b82 */ /* 0x000e620000000a00 */
[----:B------:R-:W2:Y:S01]  /*0130*/  LDCU.64 UR6, c[0x0][0x388] ;  /* 0x00007100ff0677ac */ /* 0x000ea20008000a00 */
[----:B-1----:R-:W-:-:S05]  /*0140*/  IMAD.WIDE.U32 R2, R0, 0x4, R2 ;  /* 0x0000000400027825 */ /* 0x002fca00078e0002 */
[----:B0-----:R1:W5:Y:S01]  /*0150*/  LDG.E R13, desc[UR8][R2.64] ;  /* 0x00000008020d7981 */ /* 0x001362000c1e1900 */
[C---:B--2---:R-:W-:Y:S01]  /*0160*/  IADD3 R11, P0, PT, R0.reuse, UR6, RZ ;  /* 0x00000006000b7c10 */ /* 0x044fe2000ff1e0ff */
[----:B------:R-:W-:-:S04]  /*0170*/  VIADD R8, R0, 0x100 ;  /* 0x0000010000087836 */ /* 0x000fc80000000000 */
[----:B------:R-:W-:-:S08]  /*0180*/  IMAD.X R10, RZ, RZ, UR7, P0 ;  /* 0x00000007ff0a7e24 */ /* 0x000fd000080e06ff */
.L_x_649:
[----:B0-----:R-:W-:Y:S05]  /*0190*/  BSYNC.RECONVERGENT B1 ;  /* 0x0000000000017941 */ /* 0x001fea0003800200 */
.L_x_648:
        /* <DEDUP_REMOVED lines=10> */
[----:B------:R-:W1:Y:S01]  /*0240*/  LDCU.64 UR6, c[0x0][0x388] ;  /* 0x00007100ff0677ac */ /* 0x000e620008000a00 */
[----:B------:R-:W-:-:S04]  /*0250*/  LEA.HI R6, R9, 0x1, RZ, 0x18 ;  /* 0x0000000109067811 */ /* 0x000fc800078fc0ff */
[----:B------:R-:W-:Y:S02]  /*0260*/  LOP3.LUT R6, R6, 0x3, RZ, 0xc0, !PT ;  /* 0x0000000306067812 */ /* 0x000fe400078ec0ff */
[----:B------:R-:W2:Y:S03]  /*0270*/  LDC.64 R2, c[0x0][0x3a0] ;  /* 0x0000e800ff027b82 */ /* 0x000ea60000000a00 */
[----:B------:R-:W-:Y:S01]  /*0280*/  IMAD.MOV R12, RZ, RZ, -R6 ;  /* 0x000000ffff0c7224 */ /* 0x000fe200078e0a06 */
[C---:B-1----:R-:W-:Y:S01]  /*0290*/  IADD3 R16, P0, PT, R8.reuse, UR6, RZ ;  /* 0x0000000608107c10 */ /* 0x042fe2000ff1e0ff */
[----:B0-----:R-:W-:-:S04]  /*02a0*/  IMAD.WIDE.U32 R4, R8, 0x4, R4 ;  /* 0x0000000408047825 */ /* 0x001fc800078e0004 */
[----:B------:R-:W-:Y:S02]  /*02b0*/  IMAD.MOV.U32 R14, RZ, RZ, R4 ;  /* 0x000000ffff0e7224 */ /* 0x000fe400078e0004 */
[----:B------:R-:W-:Y:S02]  /*02c0*/  IMAD.MOV.U32 R15, RZ, RZ, R5 ;  /* 0x000000ffff0f7224 */ /* 0x000fe400078e0005 */
[----:B--2---:R-:W-:-:S07]  /*02d0*/  IMAD.X R17, RZ, RZ, UR7, P0 ;  /* 0x00000007ff117e24 */ /* 0x004fce00080e06ff */
.L_x_656:
[----:B------:R-:W2:Y:S01]  /*02e0*/  LDG.E R21, desc[UR8][R14.64] ;  /* 0x000000080e157981 */ /* 0x000ea2000c1e1900 */
[----:B-----5:R-:W-:-:S06]  /*02f0*/  IMAD.WIDE R4, R13, 0x10, R2 ;  /* 0x000000100d047825 */ /* 0x020fcc00078e0202 */
        /* <DEDUP_REMOVED lines=26> */
.L_x_655:
[----:B------:R-:W-:Y:S05]  /*04a0*/  BSYNC.RECONVERGENT B3 ;  /* 0x0000000000037941 */ /* 0x000fea0003800200 */
.L_x_654:
[----:B------:R-:W-:Y:S01]  /*04b0*/  IADD3 R16, P0, PT, R16, 0x100, RZ ;  /* 0x0000010010107810 */ /* 0x000fe20007f1e0ff */
[----:B------:R-:W-:Y:S02]  /*04c0*/  VIADD R8, R8, 0x100 ;  /* 0x0000010008087836 */ /* 0x000fe40000000000 */
[----:B------:R-:W-:Y:S02]  /*04d0*/  IMAD.X R15, RZ, RZ, R15, P3 ;  /* 0x000000ffff0f7224 */ /* 0x000fe400018e060f */
[----:B------:R-:W-:Y:S01]  /*04e0*/  IMAD.X R17, RZ, RZ, R17, P0 ;  /* 0x000000ffff117224 */ /* 0x000fe200000e0611 */
[----:B------:R-:W-:Y:S07]  /*04f0*/  @P2 BRA `(.L_x_656) ;  /* 0xfffffffc00782947 */ /* 0x000fee000383ffff */
.L_x_653:
[----:B------:R-:W-:Y:S05]  /*0500*/  BSYNC.RECONVERGENT B2 ;  /* 0x0000000000027941 */ /* 0x000fea0003800200 */
.L_x_652:
[----:B------:R-:W-:-:S13]  /*0510*/  ISETP.GE.U32.AND P0, PT, R9, 0x300, PT ;  /* 0x000003000900780c */ /* 0x000fda0003f06070 */
[----:B------:R-:W-:Y:S05]  /*0520*/  @!P0 BRA `(.L_x_651) ;  /* 0x0000000400c08947 */ /* 0x000fea0003800000 */
[----:B------:R-:W0:Y:S01]  /*0530*/  LDC.64 R6, c[0x0][0x3a0] ;  /* 0x0000e800ff067b82 */ /* 0x000e220000000a00 */
[----:B------:R-:W-:-:S07]  /*0540*/  VIADD R12, R8, 0x200 ;  /* 0x00000200080c7836 */ /* 0x000fce0000000000 */
[----:B------:R-:W1:Y:S08]  /*0550*/  LDC.64 R4, c[0x0][0x380] ;  /* 0x0000e000ff047b82 */ /* 0x000e700000000a00 */
[----:B------:R-:W2:Y:S02]  /*0560*/  LDC.64 R2, c[0x0][0x388] ;  /* 0x0000e200ff027b82 */ /* 0x000ea40000000a00 */
.L_x_665:
[----:B------:R-:W-:-:S04]  /*0570*/  VIADD R15, R12, 0xfffffe00 ;  /* 0xfffffe000c0f7836 */ /* 0x000fc80000000000 */
[----:B-1----:R-:W-:-:S05]  /*0580*/  IMAD.WIDE R8, R15, 0x4, R4 ;  /* 0x000000040f087825 */ /* 0x002fca00078e0204 */
[----:B------:R-:W3:Y:S01]  /*0590*/  LDG.E R26, desc[UR8][R8.64] ;  /* 0x00000008081a7981 */ /* 0x000ee2000c1e1900 */
[----:B0----5:R-:W-:-:S03]  /*05a0*/  IMAD.WIDE R20, R13, 0x10, R6 ;  /* 0x000000100d147825 */ /* 0x021fc600078e0206 */
[----:B------:R-:W4:Y:S04]  /*05b0*/  LDG.E R17, desc[UR8][R8.64+0x400] ;  /* 0x0004000808117981 */ /* 0x000f28000c1e1900 */
[----:B------:R-:W4:Y:S01]  /*05c0*/  LDG.E R20, desc[UR8][R20.64+0xc] ;  /* 0x00000c0814147981 */ /* 0x000f22000c1e1900 */
[----:B---3--:R-:W-:-:S06]  /*05d0*/  IMAD.WIDE R22, R26, 0x10, R6 ;  /* 0x000000101a167825 */ /* 0x008fcc00078e0206 */
[----:B------:R-:W3:Y:S01]  /*05e0*/  LDG.E R23, desc[UR8][R22.64+0xc] ;  /* 0x00000c0816177981 */ /* 0x000ee2000c1e1900 */
[C---:B--2---:R-:W-:Y:S01]  /*05f0*/  IADD3 R24, P1, PT, R15.reuse, R2, RZ ;  /* 0x000000020f187210 */ /* 0x044fe20007f3e0ff */
[----:B------:R-:W-:Y:S03]  /*0600*/  BSSY.RECONVERGENT B2, `(.L_x_657) ;  /* 0x0000013000027945 */ /* 0x000fe60003800200 */
[----:B------:R-:W-:Y:S01]  /*0610*/  LEA.HI.X.SX32 R25, R15, R3, 0x1, P1 ;  /* 0x000000030f197211 */ /* 0x000fe200008f0eff */
[----:B------:R-:W-:Y:S02]  /*0620*/  IMAD.MOV.U32 R16, RZ, RZ, R24 ;  /* 0x000000ffff107224 */ /* 0x000fe400078e0018 */
[----:B----4-:R-:W-:-:S04]  /*0630*/  IMAD.WIDE R14, R17, 0x10, R6 ;  /* 0x00000010110e7825 */ /* 0x010fc800078e0206 */
        /* <DEDUP_REMOVED lines=15> */
.L_x_658:
[----:B------:R-:W-:Y:S05]  /*0730*/  BSYNC.RECONVERGENT B2 ;  /* 0x0000000000027941 */ /* 0x000fea0003800200 */
.L_x_657:
[----:B------:R-:W-:Y:S01]  /*0740*/  IMAD.WIDE R24, R19, 0x10, R6 ;  /* 0x0000001013187825 */ /* 0x000fe200078e0206 */
[----:B------:R-:W2:Y:S04]  /*0750*/  LDG.E R15, desc[UR8][R14.64+0xc] ;  /* 0x00000c080e0f7981 */ /* 0x000ea8000c1e1900 */
[----:B------:R-:W3:Y:S04]  /*0760*/  LDG.E R13, desc[UR8][R8.64+0x800] ;  /* 0x00080008080d7981 */ /* 0x000ee8000c1e1900 */
[----:B------:R-:W2:Y:S01]  /*0770*/  LDG.E R24, desc[UR8][R24.64+0xc] ;  /* 0x00000c0818187981 */ /* 0x000ea2000c1e1900 */
[----:B------:R-:W-:-:S05]  /*0780*/  VIADD R10, R12, 0xffffff00 ;  /* 0xffffff000c0a7836 */ /* 0x000fca0000000000 */
[C---:B------:R-:W-:Y:S01]  /*0790*/  IADD3 R23, P1, PT, R10.reuse, R2, RZ ;  /* 0x000000020a177210 */ /* 0x040fe20007f3e0ff */
[----:B------:R-:W-:Y:S03]  /*07a0*/  BSSY.RECONVERGENT B2, `(.L_x_659) ;  /* 0x0000013000027945 */ /* 0x000fe60003800200 */
[----:B------:R-:W-:Y:S01]  /*07b0*/  LEA.HI.X.SX32 R27, R10, R3, 0x1, P1 ;  /* 0x000000030a1b7211 */ /* 0x000fe200008f0eff */
[----:B------:R-:W-:Y:S02]  /*07c0*/  IMAD.MOV.U32 R20, RZ, RZ, R23 ;  /* 0x000000ffff147224 */ /* 0x000fe400078e0017 */
[----:B------:R-:W-:Y:S02]  /*07d0*/  IMAD.MOV.U32 R22, RZ, RZ, R17 ;  /* 0x000000ffff167224 */ /* 0x000fe400078e0011 */
[----:B------:R-:W-:Y:S01]  /*07e0*/  IMAD.MOV.U32 R21, RZ, RZ, R27 ;  /* 0x000000ffff157224 */ /* 0x000fe200078e001b */
[----:B--2---:R-:W-:Y:S01]  /*07f0*/  FSETP.GEU.AND P0, PT, R24, R15, PT ;  /* 0x0000000f1800720b */ /* 0x004fe20003f0e000 */
[----:B---3--:R-:W-:-:S12]  /*0800*/  IMAD.WIDE R10, R13, 0x10, R6 ;  /* 0x000000100d0a7825 */ /* 0x008fd800078e0206 */
        /* <DEDUP_REMOVED lines=12> */
.L_x_660:
[----:B------:R-:W-:Y:S05]  /*08d0*/  BSYNC.RECONVERGENT B2 ;  /* 0x0000000000027941 */ /* 0x000fea0003800200 */
.L_x_659:
[----:B------:R-:W-:Y:S01]  /*08e0*/  IMAD.WIDE R24, R22, 0x10, R6 ;  /* 0x0000001016187825 */ /* 0x000fe200078e0206 */
[----:B------:R-:W2:Y:S04]  /*08f0*/  LDG.E R11, desc[UR8][R10.64+0xc] ;  /* 0x00000c080a0b7981 */ /* 0x000ea8000c1e1900 */
[----:B------:R-:W3:Y:S04]  /*0900*/  LDG.E R8, desc[UR8][R8.64+0xc00] ;  /* 0x000c000808087981 */ /* 0x000ee8000c1e1900 */
[----:B------:R-:W2:Y:S01]  /*0910*/  LDG.E R24, desc[UR8][R24.64+0xc] ;  /* 0x00000c0818187981 */ /* 0x000ea2000c1e1900 */
[C---:B------:R-:W-:Y:S01]  /*0920*/  IADD3 R19, P1, PT, R12.reuse, R2, RZ ;  /* 0x000000020c137210 */ /* 0x040fe20007f3e0ff */
[----:B------:R-:W-:Y:S03]  /*0930*/  BSSY.RECONVERGENT B2, `(.L_x_661) ;  /* 0x0000013000027945 */ /* 0x000fe60003800200 */
[----:B------:R-:W-:Y:S01]  /*0940*/  LEA.HI.X.SX32 R26, R12, R3, 0x1, P1 ;  /* 0x000000030c1a7211 */ /* 0x000fe200008f0eff */
[----:B------:R-:W-:-:S02]  /*0950*/  IMAD.MOV.U32 R18, RZ, RZ, R19 ;  /* 0x000000ffff127224 */ /* 0x000fc400078e0013 */
        /* <DEDUP_REMOVED lines=16> */
.L_x_662:
[----:B------:R-:W-:Y:S05]  /*0a60*/  BSYNC.RECONVERGENT B2 ;  /* 0x0000000000027941 */ /* 0x000fea0003800200 */
.L_x_661:
[----:B------:R-:W-:Y:S01]  /*0a70*/  IMAD.WIDE R20, R17, 0x10, R6 ;  /* 0x0000001011147825 */ /* 0x000fe200078e0206 */
[----:B------:R-:W2:Y:S05]  /*0a80*/  LDG.E R15, desc[UR8][R14.64+0xc] ;  /* 0x00000c080e0f7981 */ /* 0x000eaa000c1e1900 */
[----:B------:R-:W2:Y:S01]  /*0a90*/  LDG.E R20, desc[UR8][R20.64+0xc] ;  /* 0x00000c0814147981 */ /* 0x000ea2000c1e1900 */
[----:B------:R-:W-:Y:S01]  /*0aa0*/  VIADD R9, R12, 0x100 ;  /* 0x000001000c097836 */ /* 0x000fe20000000000 */
[----:B------:R-:W-:Y:S01]  /*0ab0*/  BSSY.RECONVERGENT B2, `(.L_x_663) ;  /* 0x0000013000027945 */ /* 0x000fe20003800200 */
[----:B------:R-:W-:-:S03]  /*0ac0*/  IMAD.MOV.U32 R13, RZ, RZ, R8 ;  /* 0x000000ffff0d7224 */ /* 0x000fc600078e0008 */
[----:B------:R-:W-:-:S04]  /*0ad0*/  IADD3 R19, P1, PT, R9, R2, RZ ;  /* 0x0000000209137210 */ /* 0x000fc80007f3e0ff */
[----:B------:R-:W-:Y:S01]  /*0ae0*/  LEA.HI.X.SX32 R9, R9, R3, 0x1, P1 ;  /* 0x0000000309097211 */ /* 0x000fe200008f0eff */
        /* <DEDUP_REMOVED lines=15> */
.L_x_664:
[----:B------:R-:W-:Y:S05]  /*0be0*/  BSYNC.RECONVERGENT B2 ;  /* 0x0000000000027941 */ /* 0x000fea0003800200 */
.L_x_663:
[C---:B------:R-:W-:Y:S02]  /*0bf0*/  VIADD R8, R12.reuse, 0x200 ;  /* 0x000002000c087836 */ /* 0x040fe40000000000 */
[----:B------:R-:W-:-:S03]  /*0c00*/  VIADD R12, R12, 0x400 ;  /* 0x000004000c0c7836 */ /* 0x000fc60000000000 */
[----:B------:R-:W-:-:S13]  /*0c10*/  ISETP.GE.AND P0, PT, R8, UR5, PT ;  /* 0x0000000508007c0c */ /* 0x000fda000bf06270 */
[----:B------:R-:W-:Y:S05]  /*0c20*/  @!P0 BRA `(.L_x_665) ;  /* 0xfffffff800508947 */ /* 0x000fea000383ffff */
.L_x_651:
[----:B------:R-:W-:Y:S05]  /*0c30*/  BSYNC.RECONVERGENT B1 ;  /* 0x0000000000017941 */ /* 0x000fea0003800200 */
.L_x_650:
[----:B------:R-:W0:Y:S02]  /*0c40*/  LDCU UR6, c[0x0][0x398] ;  /* 0x00007300ff0677ac */ /* 0x000e240008000800 */
[----:B0-----:R-:W-:-:S09]  /*0c50*/  UISETP.GE.AND UP0, UPT, UR6, 0x100, UPT ;  /* 0x000001000600788c */ /* 0x001fd2000bf06270 */
[----:B------:R-:W-:Y:S05]  /*0c60*/  BRA.U !UP0, `(.L_x_666) ;  /* 0x0000001508647547 */ /* 0x000fea000b800000 */
[----:B------:R-:W0:Y:S01]  /*0c70*/  S2R R15, SR_LANEID ;  /* 0x00000000000f7919 */ /* 0x000e220000000000 */
[----:B------:R-:W-:Y:S01]  /*0c80*/  BSSY.RECONVERGENT B1, `(.L_x_667) ;  /* 0x0000020000017945 */ /* 0x000fe20003800200 */
[----:B------:R-:W-:Y:S01]  /*0c90*/  IMAD.MOV.U32 R8, RZ, RZ, R11 ;  /* 0x000000ffff087224 */ /* 0x000fe200078e000b */
[----:B-----5:R2:W3:Y:S01]  /*0ca0*/  SHFL.DOWN PT, R6, R13, 0x1, 0x1f ;  /* 0x08201f000d067f89 */ /* 0x0204e200000e0000 */
[----:B------:R-:W-:Y:S02]  /*0cb0*/  IMAD.MOV.U32 R12, RZ, RZ, R10 ;  /* 0x000000ffff0c7224 */ /* 0x000fe400078e000a */
[----:B------:R-:W-:Y:S01]  /*0cc0*/  IMAD.MOV.U32 R7, RZ, RZ, R13 ;  /* 0x000000ffff077224 */ /* 0x000fe200078e000d */
[----:B------:R2:W4:Y:S04]  /*0cd0*/  SHFL.DOWN PT, R14, R11, 0x1, 0x1f ;  /* 0x08201f000b0e7f89 */ /* 0x00052800000e0000 */
[----:B------:R2:W1:Y:S01]  /*0ce0*/  SHFL.DOWN PT, R9, R10, 0x1, 0x1f ;  /* 0x08201f000a097f89 */ /* 0x00046200000e0000 */
[----:B0-----:R-:W-:-:S02]  /*0cf0*/  ISETP.GT.AND P0, PT, R15, 0x1e, PT ;  /* 0x0000001e0f00780c */ /* 0x001fc40003f04270 */
[C---:B------:R-:W-:Y:S02]  /*0d00*/  ISETP.GT.AND P1, PT, R15.reuse, 0x1d, PT ;  /* 0x0000001d0f00780c */ /* 0x040fe40003f24270 */
[----:B------:R-:W-:-:S09]  /*0d10*/  ISETP.GT.AND P3, PT, R15, 0x1b, PT ;  /* 0x0000001b0f00780c */ /* 0x000fd20003f64270 */
[----:B-1234-:R-:W-:Y:S05]  /*0d20*/  @P0 BRA `(.L_x_668) ;  /* 0x0000000000540947 */ /* 0x01efea0003800000 */
        /* <DEDUP_REMOVED lines=21> */
.L_x_668:
[----:B------:R-:W-:Y:S05]  /*0e80*/  BSYNC.RECONVERGENT B1 ;  /* 0x0000000000017941 */ /* 0x000fea0003800200 */
.L_x_667:
[C---:B------:R-:W-:Y:S01]  /*0e90*/  ISETP.GT.AND P5, PT, R15.reuse, 0x17, PT ;  /* 0x000000170f00780c */ /* 0x040fe20003fa4270 */
[----:B------:R0:W1:Y:S01]  /*0ea0*/  SHFL.DOWN PT, R11, R7, 0x2, 0x1f ;  /* 0x08401f00070b7f89 */ /* 0x00006200000e0000 */
[C---:B------:R-:W-:Y:S01]  /*0eb0*/  ISETP.GT.AND P4, PT, R15.reuse, 0xf, PT ;  /* 0x0000000f0f00780c */ /* 0x040fe20003f84270 */
[----:B------:R-:W-:Y:S01]  /*0ec0*/  BSSY.RECONVERGENT B1, `(.L_x_669) ;  /* 0x000001d000017945 */ /* 0x000fe20003800200 */
[----:B------:R-:W-:Y:S01]  /*0ed0*/  ISETP.NE.AND P2, PT, R15, RZ, PT ;  /* 0x000000ff0f00720c */ /* 0x000fe20003f45270 */
[----:B------:R0:W2:Y:S01]  /*0ee0*/  SHFL.DOWN PT, R13, R8, 0x2, 0x1f ;  /* 0x08401f00080d7f89 */ /* 0x0000a200000e0000 */
[----:B------:R-:W-:Y:S02]  /*0ef0*/  IMAD.MOV.U32 R6, RZ, RZ, R8 ;  /* 0x000000ffff067224 */ /* 0x000fe400078e0008 */
[----:B------:R-:W-:Y:S01]  /*0f00*/  IMAD.MOV.U32 R10, RZ, RZ, R12 ;  /* 0x000000ffff0a7224 */ /* 0x000fe200078e000c */
[----:B------:R0:W3:Y:S01]  /*0f10*/  SHFL.DOWN PT, R15, R12, 0x2, 0x1f ;  /* 0x08401f000c0f7f89 */ /* 0x0000e200000e0000 */
[----:B------:R-:W-:Y:S01]  /*0f20*/  IMAD.MOV.U32 R9, RZ, RZ, R7 ;  /* 0x000000ffff097224 */ /* 0x000fe200078e0007 */
[----:B------:R-:W-:Y:S06]  /*0f30*/  @P1 BRA `(.L_x_670) ;  /* 0x0000000000541947 */ /* 0x000fec0003800000 */
        /* <DEDUP_REMOVED lines=21> */
.L_x_670:
[----:B------:R-:W-:Y:S05]  /*1090*/  BSYNC.RECONVERGENT B1 ;  /* 0x0000000000017941 */ /* 0x000fea0003800200 */
.L_x_669:
        /* <DEDUP_REMOVED lines=29> */
.L_x_672:
[----:B------:R-:W-:Y:S05]  /*1270*/  BSYNC.RECONVERGENT B1 ;  /* 0x0000000000017941 */ /* 0x000fea0003800200 */
.L_x_671:
        /* <DEDUP_REMOVED lines=29> */
.L_x_674:
[----:B------:R-:W-:Y:S05]  /*1450*/  BSYNC.RECONVERGENT B1 ;  /* 0x0000000000017941 */ /* 0x000fea0003800200 */
.L_x_673:
[----:B-1----:R1:W4:Y:S01]  /*1460*/  SHFL.DOWN PT, R12, R11, 0x10, 0x1f ;  /* 0x0a001f000b0c7f89 */ /* 0x00232200000e0000 */
[----:B------:R-:W-:Y:S01]  /*1470*/  BSSY.RECONVERGENT B1, `(.L_x_675) ;  /* 0x000001c000017945 */ /* 0x000fe20003800200 */
[----:B------:R-:W-:Y:S02]  /*1480*/  IMAD.MOV.U32 R7, RZ, RZ, R6 ;  /* 0x000000ffff077224 */ /* 0x000fe400078e0006 */
[----:B0-----:R1:W0:Y:S01]  /*1490*/  SHFL.DOWN PT, R13, R6, 0x10, 0x1f ;  /* 0x0a001f00060d7f89 */ /* 0x00122200000e0000 */
[----:B------:R-:W-:Y:S02]  /*14a0*/  IMAD.MOV.U32 R4, RZ, RZ, R10 ;  /* 0x000000ffff047224 */ /* 0x000fe400078e000a */
[----:B------:R-:W-:Y:S01]  /*14b0*/  IMAD.MOV.U32 R5, RZ, RZ, R11 ;  /* 0x000000ffff057224 */ /* 0x000fe200078e000b */
[----:B--2---:R1:W2:Y:S01]  /*14c0*/  SHFL.DOWN PT, R15, R10, 0x10, 0x1f ;  /* 0x0a001f000a0f7f89 */ /* 0x0042a200000e0000 */
[----:B------:R-:W-:Y:S05]  /*14d0*/  @P4 BRA `(.L_x_676) ;  /* 0x0000000000544947 */ /* 0x000fea0003800000 */
[----:B---3--:R-:W3:Y:S02]  /*14e0*/  LDC.64 R8, c[0x0][0x3a0] ;  /* 0x0000e800ff087b82 */ /* 0x008ee40000000a00 */
        /* <DEDUP_REMOVED lines=20> */
.L_x_676:
[----:B------:R-:W-:Y:S05]  /*1630*/  BSYNC.RECONVERGENT B1 ;  /* 0x0000000000017941 */ /* 0x000fea0003800200 */
.L_x_675:
[----:B------:R-:W-:Y:S04]  /*1640*/  BSSY.RECONVERGENT B1, `(.L_x_677) ;  /* 0x000000c000017945 */ /* 0x000fe80003800200 */
[----:B------:R-:W-:Y:S05]  /*1650*/  @P2 BRA `(.L_x_678) ;  /* 0x0000000000282947 */ /* 0x000fea0003800000 */
[----:B-1----:R-:W1:Y:S01]  /*1660*/  S2R R6, SR_CgaCtaId ;  /* 0x0000000000067919 */ /* 0x002e620000008800 */
[----:B------:R-:W-:Y:S02]  /*1670*/  MOV R3, 0x400 ;  /* 0x0000040000037802 */ /* 0x000fe40000000f00 */
[----:B------:R-:W-:-:S04]  /*1680*/  SHF.R.U32.HI R2, RZ, 0x1, R0 ;  /* 0x00000001ff027819 */ /* 0x000fc80000011600 */
[----:B------:R-:W-:Y:S02]  /*1690*/  LOP3.LUT R2, R2, 0x1f0, RZ, 0xc0, !PT ;  /* 0x000001f002027812 */ /* 0x000fe400078ec0ff */
[----:B-1----:R-:W-:-:S05]  /*16a0*/  LEA R3, R6, R3, 0x18 ;  /* 0x0000000306037211 */ /* 0x002fca00078ec0ff */
[----:B------:R-:W-:Y:S02]  /*16b0*/  IMAD.IADD R6, R2, 0x1, R3 ;  /* 0x0000000102067824 */ /* 0x000fe400078e0203 */
[----:B------:R-:W-:Y:S02]  /*16c0*/  IMAD.MOV.U32 R2, RZ, RZ, R7 ;  /* 0x000000ffff027224 */ /* 0x000fe400078e0007 */
[----:B------:R-:W-:Y:S01]  /*16d0*/  IMAD.MOV.U32 R3, RZ, RZ, R4 ;  /* 0x000000ffff037224 */ /* 0x000fe200078e0004 */
[----:B------:R1:W-:Y:S04]  /*16e0*/  STS [R6+0x8], R5 ;  /* 0x0000080506007388 */ /* 0x0003e80000000800 */
[----:B------:R1:W-:Y:S02]  /*16f0*/  STS.64 [R6+0x10], R2 ;  /* 0x0000100206007388 */ /* 0x0003e40000000a00 */
.L_x_678:
[----:B------:R-:W-:Y:S05]  /*1700*/  BSYNC.RECONVERGENT B1 ;  /* 0x0000000000017941 */ /* 0x000fea0003800200 */
.L_x_677:
[----:B------:R-:W-:Y:S01]  /*1710*/  BAR.SYNC.DEFER_BLOCKING 0x0 ;  /* 0x0000000000007b1d */ /* 0x000fe20000010000 */
[----:B------:R-:W-:-:S13]  /*1720*/  ISETP.NE.AND P1, PT, R0, RZ, PT ;  /* 0x000000ff0000720c */ /* 0x000fda0003f25270 */
[----:B------:R-:W-:Y:S05]  /*1730*/  @P1 BRA `(.L_x_679) ;  /* 0x0000004c00901947 */ /* 0x000fea0003800000 */
[----:B-1----:R-:W1:Y:S01]  /*1740*/  S2R R3, SR_CgaCtaId ;  /* 0x0000000000037919 */ /* 0x002e620000008800 */
[----:B------:R-:W-:-:S04]  /*1750*/  MOV R0, 0x400 ;  /* 0x0000040000007802 */ /* 0x000fc80000000f00 */
[----:B-1----:R-:W-:Y:S02]  /*1760*/  LEA R0, R3, R0, 0x18 ;  /* 0x0000000003007211 */ /* 0x002fe400078ec0ff */
[----:B------:R-:W2:Y:S03]  /*1770*/  LDC.64 R2, c[0x0][0x3a0] ;  /* 0x0000e800ff027b82 */ /* 0x000ea60000000a00 */
[----:B----4-:R-:W1:Y:S04]  /*1780*/  LDS R12, [R0+0x18] ;  /* 0x00001800000c7984 */ /* 0x010e680000000800 */
[----:B------:R-:W4:Y:S04]  /*1790*/  LDS R6, [R0+0x28] ;  /* 0x0000280000067984 */ /* 0x000f280000000800 */
[----:B---3--:R3:W0:Y:S01]  /*17a0*/  LDS.64 R8, [R0+0x20] ;  /* 0x0000200000087984 */ /* 0x0086220000000a00 */
[----:B--2---:R-:W-:-:S06]  /*17b0*/  IMAD.WIDE R14, R5, 0x10, R2 ;  /* 0x00000010050e7825 */ /* 0x004fcc00078e0202 */
[----:B------:R-:W2:Y:S01]  /*17c0*/  LDG.E R15, desc[UR8][R14.64+0xc] ;  /* 0x00000c080e0f7981 */ /* 0x000ea2000c1e1900 */
[----:B-1----:R-:W-:-:S06]  /*17d0*/  IMAD.WIDE R16, R12, 0x10, R2 ;  /* 0x000000100c107825 */ /* 0x002fcc00078e0202 */
[----:B------:R-:W2:Y:S01]  /*17e0*/  LDG.E R16, desc[UR8][R16.64+0xc] ;  /* 0x00000c0810107981 */ /* 0x000ea2000c1e1900 */
[----:B------:R-:W-:Y:S01]  /*17f0*/  BSSY.RECONVERGENT B1, `(.L_x_680) ;  /* 0x0000012000017945 */ /* 0x000fe20003800200 */
[----:B0-----:R-:W-:Y:S02]  /*1800*/  IMAD.MOV.U32 R13, RZ, RZ, R12 ;  /* 0x000000ffff0d7224 */ /* 0x001fe400078e000c */
[----:B----4-:R-:W-:Y:S01]  /*1810*/  IMAD.WIDE R10, R6, 0x10, R2 ;  /* 0x00000010060a7825 */ /* 0x010fe200078e0202 */
[----:B--2---:R-:W-:-:S13]  /*1820*/  FSETP.GEU.AND P0, PT, R15, R16, PT ;  /* 0x000000100f00720b */ /* 0x004fda0003f0e000 */
[----:B---3--:R-:W-:Y:S05]  /*1830*/  @!P0 BRA `(.L_x_681) ;  /* 0x0000000000348947 */ /* 0x008fea0003800000 */
        /* <DEDUP_REMOVED lines=13> */
.L_x_681:
[----:B------:R-:W-:Y:S05]  /*1910*/  BSYNC.RECONVERGENT B1 ;  /* 0x0000000000017941 */ /* 0x000fea0003800200 */
.L_x_680:
        /* <DEDUP_REMOVED lines=23> */
.L_x_683:
[----:B------:R-:W-:Y:S05]  /*1a90*/  BSYNC.RECONVERGENT B1 ;  /* 0x0000000000017941 */ /* 0x000fea0003800200 */
.L_x_682:
        /* <DEDUP_REMOVED lines=23> */
.L_x_685:
[----:B------:R-:W-:Y:S05]  /*1c10*/  BSYNC.RECONVERGENT B1 ;  /* 0x0000000000017941 */ /* 0x000fea0003800200 */
.L_x_684:
        /* <DEDUP_REMOVED lines=23> */
.L_x_687:
[----:B------:R-:W-:Y:S05]  /*1d90*/  BSYNC.RECONVERGENT B1 ;  /* 0x0000000000017941 */ /* 0x000fea0003800200 */
.L_x_686:
        /* <DEDUP_REMOVED lines=23> */
.L_x_689:
[----:B------:R-:W-:Y:S05]  /*1f10*/  BSYNC.RECONVERGENT B1 ;  /* 0x0000000000017941 */ /* 0x000fea0003800200 */
.L_x_688:
        /* <DEDUP_REMOVED lines=23> */
.L_x_691:
[----:B------:R-:W-:Y:S05]  /*2090*/  BSYNC.RECONVERGENT B1 ;  /* 0x0000000000017941 */ /* 0x000fea0003800200 */
.L_x_690:
        /* <DEDUP_REMOVED lines=22> */
.L_x_666:
[----:B------:R-:W0:Y:S01]  /*2200*/  S2R R9, SR_LANEID ;  /* 0x0000000000097919 */ /* 0x000e220000000000 */
[----:B-1----:R-:W-:Y:S01]  /*2210*/  LOP3.LUT R2, R0, 0x3e0, RZ, 0xc0, !PT ;  /* 0x000003e000027812 */ /* 0x002fe200078ec0ff */
[----:B------:R-:W-:Y:S01]  /*2220*/  BSSY.RECONVERGENT B1, `(.L_x_692) ;  /* 0x000002c000017945 */ /* 0x000fe20003800200 */
[----:B------:R-:W-:Y:S02]  /*2230*/  IMAD.MOV.U32 R15, RZ, RZ, R11 ;  /* 0x000000ffff0f7224 */ /* 0x000fe400078e000b */
[----:B------:R-:W-:Y:S02]  /*2240*/  IMAD.MOV.U32 R17, RZ, RZ, R10 ;  /* 0x000000ffff117224 */ /* 0x000fe400078e000a */
[----:B------:R-:W-:Y:S01]  /*2250*/  VIADD R3, R2, 0x20 ;  /* 0x0000002002037836 */ /* 0x000fe20000000000 */
[----:B------:R-:W-:-:S04]  /*2260*/  LOP3.LUT R2, RZ, R2, RZ, 0x33, !PT ;  /* 0x00000002ff027212 */ /* 0x000fc800078e33ff */
[----:B------:R-:W-:Y:S01]  /*2270*/  ISETP.GT.AND P0, PT, R3, UR6, PT ;  /* 0x0000000603007c0c */ /* 0x000fe2000bf04270 */
[----:B------:R-:W-:-:S05]  /*2280*/  VIADD R2, R2, UR6 ;  /* 0x0000000602027c36 */ /* 0x000fca0008000000 */
[----:B------:R-:W-:-:S05]  /*2290*/  SEL R2, R2, 0x1f, P0 ;  /* 0x0000001f02027807 */ /* 0x000fca0000000000 */
[----:B-----5:R1:W2:Y:S04]  /*22a0*/  SHFL.DOWN PT, R8, R13, 0x1, R2 ;  /* 0x082000000d087989 */ /* 0x0202a800000e0002 */
[----:B------:R1:W3:Y:S01]  /*22b0*/  SHFL.DOWN PT, R12, R11, 0x1, R2 ;  /* 0x082000000b0c7989 */ /* 0x0002e200000e0002 */
[CC--:B0-----:R-:W-:Y:S01]  /*22c0*/  ISETP.GE.AND P0, PT, R9.reuse, R2.reuse, PT ;  /* 0x000000020900720c */ /* 0x0c1fe20003f06270 */
        /* <DEDUP_REMOVED lines=10> */
[----:B------:R1:W0:Y:S01]  /*2370*/  SHFL.DOWN PT, R9, R10, 0x1, R2 ;  /* 0x082000000a097989 */ /* 0x00022200000e0002 */
[----:B--2---:R-:W-:Y:S10]  /*2380*/  @P0 BRA `(.L_x_693) ;  /* 0x0000000000540947 */ /* 0x004ff40003800000 */
[----:B------:R-:W2:Y:S02]  /*2390*/  LDC.64 R4, c[0x0][0x3a0] ;  /* 0x0000e800ff047b82 */ /* 0x000ea40000000a00 */
[----:B--2---:R-:W-:-:S04]  /*23a0*/  IMAD.WIDE R6, R13, 0x10, R4 ;  /* 0x000000100d067825 */ /* 0x004fc800078e0204 */
[----:B------:R-:W-:Y:S02]  /*23b0*/  IMAD.WIDE R4, R8, 0x10, R4 ;  /* 0x0000001008047825 */ /* 0x000fe400078e0204 */
        /* <DEDUP_REMOVED lines=18> */
.L_x_693:
[----:B------:R-:W-:Y:S05]  /*24e0*/  BSYNC.RECONVERGENT B1 ;  /* 0x0000000000017941 */ /* 0x000fea0003800200 */
.L_x_692:
[----:B------:R2:W4:Y:S01]  /*24f0*/  SHFL.DOWN PT, R8, R3, 0x2, R2 ;  /* 0x0840000003087989 */ /* 0x00052200000e0002 */
        /* <DEDUP_REMOVED lines=28> */
.L_x_695:
[----:B------:R-:W-:Y:S05]  /*26c0*/  BSYNC.RECONVERGENT B1 ;  /* 0x0000000000017941 */ /* 0x000fea0003800200 */
.L_x_694:
        /* <DEDUP_REMOVED lines=29> */
.L_x_697:
[----:B------:R-:W-:Y:S05]  /*28a0*/  BSYNC.RECONVERGENT B1 ;  /* 0x0000000000017941 */ /* 0x000fea0003800200 */
.L_x_696:
[----:B----4-:R2:W4:Y:S01]  /*28b0*/  SHFL.DOWN PT, R8, R3, 0x8, R2 ;  /* 0x0900000003087989 */ /* 0x01052200000e0002 */
[----:B------:R-:W-:Y:S01]  /*28c0*/  BSSY.RECONVERGENT B1, `(.L_x_698) ;  /* 0x000001c000017945 */ /* 0x000fe20003800200 */
[----:B---3--:R-:W-:Y:S02]  /*28d0*/  IMAD.MOV.U32 R11, RZ, RZ, R3 ;  /* 0x000000ffff0b7224 */ /* 0x008fe400078e0003 */
[----:B0-----:R2:W0:Y:S01]  /*28e0*/  SHFL.DOWN PT, R10, R17, 0x8, R2 ;  /* 0x09000000110a7989 */ /* 0x00142200000e0002 */
[----:B------:R-:W-:Y:S02]  /*28f0*/  IMAD.MOV.U32 R13, RZ, RZ, R17 ;  /* 0x000000ffff0d7224 */ /* 0x000fe400078e0011 */
[----:B------:R-:W-:Y:S01]  /*2900*/  IMAD.MOV.U32 R15, RZ, RZ, R19 ;  /* 0x000000ffff0f7224 */ /* 0x000fe200078e0013 */
[----:B-1----:R2:W1:Y:S01]  /*2910*/  SHFL.DOWN PT, R12, R19, 0x8, R2 ;  /* 0x09000000130c7989 */ /* 0x00246200000e0002 */
        /* <DEDUP_REMOVED lines=22> */
.L_x_699:
[----:B------:R-:W-:Y:S05]  /*2a80*/  BSYNC.RECONVERGENT B1 ;  /* 0x0000000000017941 */ /* 0x000fea0003800200 */
.L_x_698:
[----:B------:R3:W2:Y:S01]  /*2a90*/  SHFL.DOWN PT, R6, R11, 0x10, R2 ;  /* 0x0a0000000b067989 */ /* 0x0006a200000e0002 */
[----:B------:R-:W-:Y:S01]  /*2aa0*/  BSSY.RECONVERGENT B1, `(.L_x_700) ;  /* 0x000001c000017945 */ /* 0x000fe20003800200 */
[----:B------:R-:W-:Y:S02]  /*2ab0*/  IMAD.MOV.U32 R5, RZ, RZ, R11 ;  /* 0x000000ffff057224 */ /* 0x000fe400078e000b */
[----:B0-----:R3:W0:Y:S01]  /*2ac0*/  SHFL.DOWN PT, R10, R13, 0x10, R2 ;  /* 0x0a0000000d0a7989 */ /* 0x00162200000e0002 */
[----:B------:R-:W-:Y:S02]  /*2ad0*/  IMAD.MOV.U32 R7, RZ, RZ, R13 ;  /* 0x000000ffff077224 */ /* 0x000fe400078e000d */
[----:B------:R-:W-:Y:S01]  /*2ae0*/  IMAD.MOV.U32 R4, RZ, RZ, R15 ;  /* 0x000000ffff047224 */ /* 0x000fe200078e000f */
[----:B-1----:R3:W1:Y:S01]  /*2af0*/  SHFL.DOWN PT, R12, R15, 0x10, R2 ;  /* 0x0a0000000f0c7989 */ /* 0x00266200000e0002 */
[----:B------:R-:W-:Y:S05]  /*2b00*/  @P3 BRA `(.L_x_701) ;  /* 0x0000000000543947 */ /* 0x000fea0003800000 */
[----:B----4-:R-:W2:Y:S02]  /*2b10*/  LDC.64 R8, c[0x0][0x3a0] ;  /* 0x0000e800ff087b82 */ /* 0x010ea40000000a00 */
[----:B--23--:R-:W-:-:S04]  /*2b20*/  IMAD.WIDE R2, R11, 0x10, R8 ;  /* 0x000000100b027825 */ /* 0x00cfc800078e0208 */
[----:B------:R-:W-:Y:S02]  /*2b30*/  IMAD.WIDE R8, R6, 0x10, R8 ;  /* 0x0000001006087825 */ /* 0x000fe400078e0208 */
        /* <DEDUP_REMOVED lines=18> */
.L_x_701:
[----:B------:R-:W-:Y:S05]  /*2c60*/  BSYNC.RECONVERGENT B1 ;  /* 0x0000000000017941 */ /* 0x000fea0003800200 */
.L_x_700:
[----:B------:R-:W-:Y:S04]  /*2c70*/  BSSY.RECONVERGENT B1, `(.L_x_702) ;  /* 0x000000c000017945 */ /* 0x000fe80003800200 */
[----:B------:R-:W-:Y:S05]  /*2c80*/  @P2 BRA `(.L_x_703) ;  /* 0x0000000000282947 */ /* 0x000fea0003800000 */
[----:B--2---:R-:W2:Y:S01]  /*2c90*/  S2R R6, SR_CgaCtaId ;  /* 0x0000000000067919 */ /* 0x004ea20000008800 */
[----:B------:R-:W-:Y:S02]  /*2ca0*/  MOV R3, 0x400 ;  /* 0x0000040000037802 */ /* 0x000fe40000000f00 */
[----:B---3--:R-:W-:-:S04]  /*2cb0*/  SHF.R.U32.HI R2, RZ, 0x1, R0 ;  /* 0x00000001ff027819 */ /* 0x008fc80000011600 */
[----:B------:R-:W-:Y:S02]  /*2cc0*/  LOP3.LUT R2, R2, 0x1f0, RZ, 0xc0, !PT ;  /* 0x000001f002027812 */ /* 0x000fe400078ec0ff */
[----:B--2---:R-:W-:-:S05]  /*2cd0*/  LEA R3, R6, R3, 0x18 ;  /* 0x0000000306037211 */ /* 0x004fca00078ec0ff */
[----:B------:R-:W-:Y:S02]  /*2ce0*/  IMAD.IADD R6, R2, 0x1, R3 ;  /* 0x0000000102067824 */ /* 0x000fe400078e0203 */
[----:B------:R-:W-:Y:S02]  /*2cf0*/  IMAD.MOV.U32 R2, RZ, RZ, R7 ;  /* 0x000000ffff027224 */ /* 0x000fe400078e0007 */
[----:B------:R-:W-:Y:S01]  /*2d00*/  IMAD.MOV.U32 R3, RZ, RZ, R4 ;  /* 0x000000ffff037224 */ /* 0x000fe200078e0004 */
[----:B------:R2:W-:Y:S04]  /*2d10*/  STS [R6+0x8], R5 ;  /* 0x0000080506007388 */ /* 0x0005e80000000800 */
[----:B------:R2:W-:Y:S02]  /*2d20*/  STS.64 [R6+0x10], R2 ;  /* 0x0000100206007388 */ /* 0x0005e40000000a00 */
.L_x_703:
[----:B------:R-:W-:Y:S05]  /*2d30*/  BSYNC.RECONVERGENT B1 ;  /* 0x0000000000017941 */ /* 0x000fea0003800200 */
.L_x_702:
[----:B------:R-:W-:Y:S01]  /*2d40*/  BAR.SYNC.DEFER_BLOCKING 0x0 ;  /* 0x0000000000007b1d */ /* 0x000fe20000010000 */
[----:B------:R-:W-:-:S13]  /*2d50*/  ISETP.NE.AND P1, PT, R0, RZ, PT ;  /* 0x000000ff0000720c */ /* 0x000fda0003f25270 */
[----:B------:R-:W-:Y:S05]  /*2d60*/  @P1 BRA `(.L_x_679) ;  /* 0x0000003800041947 */ /* 0x000fea0003800000 */
[----:B------:R-:W-:Y:S01]  /*2d70*/  UISETP.GE.AND UP0, UPT, UR6, 0x21, UPT ;  /* 0x000000210600788c */ /* 0x000fe2000bf06270 */
[----:B---3--:R-:W-:Y:S02]  /*2d80*/  IMAD.MOV.U32 R11, RZ, RZ, R5 ;  /* 0x000000ffff0b7224 */ /* 0x008fe400078e0005 */
[----:B------:R-:W-:Y:S02]  /*2d90*/  IMAD.MOV.U32 R13, RZ, RZ, R7 ;  /* 0x000000ffff0d7224 */ /* 0x000fe400078e0007 */
[----:B0-----:R-:W-:-:S04]  /*2da0*/  IMAD.MOV.U32 R10, RZ, RZ, R4 ;  /* 0x000000ffff0a7224 */ /* 0x001fc800078e0004 */
[----:B------:R-:W-:Y:S05]  /*2db0*/  BRA.U !UP0, `(.L_x_704) ;  /* 0x0000000108707547 */ /* 0x000fea000b800000 */
[----:B------:R-:W0:Y:S01]  /*2dc0*/  S2UR UR5, SR_CgaCtaId ;  /* 0x00000000000579c3 */ /* 0x000e220000008800 */
[----:B------:R-:W-:-:S07]  /*2dd0*/  UMOV UR4, 0x400 ;  /* 0x0000040000047882 */ /* 0x000fce0000000000 */
[----:B--2---:R-:W4:Y:S01]  /*2de0*/  LDC.64 R2, c[0x0][0x3a0] ;  /* 0x0000e800ff027b82 */ /* 0x004f220000000a00 */
[----:B0-----:R-:W-:Y:S01]  /*2df0*/  ULEA UR4, UR5, UR4, 0x18 ;  /* 0x0000000405047291 */ /* 0x001fe2000f8ec0ff */
[----:B----4-:R-:W-:-:S08]  /*2e00*/  IMAD.WIDE R8, R5, 0x10, R2 ;  /* 0x0000001005087825 */ /* 0x010fd000078e0202 */
[----:B------:R-:W0:Y:S04]  /*2e10*/  LDS R0, [UR4+0x18] ;  /* 0x00001804ff007984 */ /* 0x000e280008000800 */
[----:B------:R-:W2:Y:S04]  /*2e20*/  LDS.64 R14, [UR4+0x20] ;  /* 0x00002004ff0e7984 */ /* 0x000ea80008000a00 */
[----:B------:R-:W3:Y:S01]  /*2e30*/  LDG.E R9, desc[UR8][R8.64+0xc] ;  /* 0x00000c0808097981 */ /* 0x000ee2000c1e1900 */
[----:B0-----:R-:W-:-:S06]  /*2e40*/  IMAD.WIDE R2, R0, 0x10, R2 ;  /* 0x0000001000027825 */ /* 0x001fcc00078e0202 */
[----:B------:R-:W3:Y:S01]  /*2e50*/  LDG.E R2, desc[UR8][R2.64+0xc] ;  /* 0x00000c0802027981 */ /* 0x000ee2000c1e1900 */
[----:B------:R-:W-:Y:S01]  /*2e60*/  BSSY.RECONVERGENT B1, `(.L_x_704) ;  /* 0x0000011000017945 */ /* 0x000fe20003800200 */
[----:B------:R-:W-:Y:S02]  /*2e70*/  IMAD.MOV.U32 R11, RZ, RZ, R0 ;  /* 0x000000ffff0b7224 */ /* 0x000fe400078e0000 */
        /* <DEDUP_REMOVED lines=15> */
.L_x_705:
[----:B------:R-:W-:Y:S05]  /*2f70*/  BSYNC.RECONVERGENT B1 ;  /* 0x0000000000017941 */ /* 0x000fea0003800200 */
.L_x_704:
[----:B------:R-:W-:Y:S01]  /*2f80*/  UISETP.GE.AND UP0, UPT, UR6, 0x41, UPT ;  /* 0x000000410600788c */ /* 0x000fe2000bf06270 */
[----:B------:R-:W-:Y:S02]  /*2f90*/  IMAD.MOV.U32 R7, RZ, RZ, R11 ;  /* 0x000000ffff077224 */ /* 0x000fe400078e000b */
[----:B------:R-:W-:Y:S02]  /*2fa0*/  IMAD.MOV.U32 R15, RZ, RZ, R13 ;  /* 0x000000ffff0f7224 */ /* 0x000fe400078e000d */
[----:B--2---:R-:W-:-:S04]  /*2fb0*/  IMAD.MOV.U32 R6, RZ, RZ, R10 ;  /* 0x000000ffff067224 */ /* 0x004fc800078e000a */
[----:B------:R-:W-:Y:S05]  /*2fc0*/  BRA.U !UP0, `(.L_x_706) ;  /* 0x0000000108707547 */ /* 0x000fea000b800000 */
[----:B------:R-:W0:Y:S01]  /*2fd0*/  S2UR UR5, SR_CgaCtaId ;  /* 0x00000000000579c3 */ /* 0x000e220000008800 */
[----:B------:R-:W-:-:S07]  /*2fe0*/  UMOV UR4, 0x400 ;  /* 0x0000040000047882 */ /* 0x000fce0000000000 */
[----:B------:R-:W2:Y:S01]  /*2ff0*/  LDC.64 R4, c[0x0][0x3a0] ;  /* 0x0000e800ff047b82 */ /* 0x000ea20000000a00 */
[----:B0-----:R-:W-:Y:S01]  /*3000*/  ULEA UR4, UR5, UR4, 0x18 ;  /* 0x0000000405047291 */ /* 0x001fe2000f8ec0ff */
[----:B--2---:R-:W-:-:S08]  /*3010*/  IMAD.WIDE R2, R11, 0x10, R4 ;  /* 0x000000100b027825 */ /* 0x004fd000078e0204 */
[----:B------:R-:W0:Y:S04]  /*3020*/  LDS R0, [UR4+0x28] ;  /* 0x00002804ff007984 */ /* 0x000e280008000800 */
[----:B----4-:R-:W2:Y:S04]  /*3030*/  LDS.64 R8, [UR4+0x30] ;  /* 0x00003004ff087984 */ /* 0x010ea80008000a00 */
        /* <DEDUP_REMOVED lines=20> */
.L_x_707:
[----:B------:R-:W-:Y:S05]  /*3180*/  BSYNC.RECONVERGENT B1 ;  /* 0x0000000000017941 */ /* 0x000fea0003800200 */
.L_x_706:
[----:B------:R-:W-:Y:S01]  /*3190*/  UISETP.GE.AND UP0, UPT, UR6, 0x61, UPT ;  /* 0x000000610600788c */ /* 0x000fe2000bf06270 */
[----:B------:R-:W-:Y:S02]  /*31a0*/  IMAD.MOV.U32 R9, RZ, RZ, R7 ;  /* 0x000000ffff097224 */ /* 0x000fe400078e0007 */
[----:B------:R-:W-:Y:S02]  /*31b0*/  IMAD.MOV.U32 R13, RZ, RZ, R15 ;  /* 0x000000ffff0d7224 */ /* 0x000fe400078e000f */
[----:B----4-:R-:W-:-:S04]  /*31c0*/  IMAD.MOV.U32 R8, RZ, RZ, R6 ;  /* 0x000000ffff087224 */ /* 0x010fc800078e0006 */
[----:B------:R-:W-:Y:S05]  /*31d0*/  BRA.U !UP0, `(.L_x_708) ;  /* 0x0000000108707547 */ /* 0x000fea000b800000 */
[----:B------:R-:W0:Y:S01]  /*31e0*/  S2UR UR5, SR_CgaCtaId ;  /* 0x00000000000579c3 */ /* 0x000e220000008800 */
[----:B------:R-:W-:-:S07]  /*31f0*/  UMOV UR4, 0x400 ;  /* 0x0000040000047882 */ /* 0x000fce0000000000 */
[----:B------:R-:W2:Y:S01]  /*3200*/  LDC.64 R4, c[0x0][0x3a0] ;  /* 0x0000e800ff047b82 */ /* 0x000ea20000000a00 */
[----:B0-----:R-:W-:Y:S01]  /*3210*/  ULEA UR4, UR5, UR4, 0x18 ;  /* 0x0000000405047291 */ /* 0x001fe2000f8ec0ff */
[----:B--2---:R-:W-:-:S08]  /*3220*/  IMAD.WIDE R2, R7, 0x10, R4 ;  /* 0x0000001007027825 */ /* 0x004fd000078e0204 */
        /* <DEDUP_REMOVED lines=22> */
.L_x_709:
[----:B------:R-:W-:Y:S05]  /*3390*/  BSYNC.RECONVERGENT B1 ;  /* 0x0000000000017941 */ /* 0x000fea0003800200 */
.L_x_708:
[----:B------:R-:W-:Y:S01]  /*33a0*/  UISETP.GE.AND UP0, UPT, UR6, 0x81, UPT ;  /* 0x000000810600788c */ /* 0x000fe2000bf06270 */
[----:B------:R-:W-:Y:S02]  /*33b0*/  IMAD.MOV.U32 R7, RZ, RZ, R9 ;  /* 0x000000ffff077224 */ /* 0x000fe400078e0009 */
[----:B------:R-:W-:Y:S02]  /*33c0*/  IMAD.MOV.U32 R11, RZ, RZ, R13 ;  /* 0x000000ffff0b7224 */ /* 0x000fe400078e000d */
[----:B------:R-:W-:-:S04]  /*33d0*/  IMAD.MOV.U32 R6, RZ, RZ, R8 ;  /* 0x000000ffff067224 */ /* 0x000fc800078e0008 */
        /* <DEDUP_REMOVED lines=28> */
.L_x_711:
[----:B------:R-:W-:Y:S05]  /*35a0*/  BSYNC.RECONVERGENT B1 ;  /* 0x0000000000017941 */ /* 0x000fea0003800200 */
.L_x_710:
        /* <DEDUP_REMOVED lines=11> */
[----:B-1----:R-:W1:Y:S04]  /*3660*/  LDS.64 R12, [UR4+0x60] ;  /* 0x00006004ff0c7984 */ /* 0x002e680008000a00 */
        /* <DEDUP_REMOVED lines=20> */
.L_x_713:
[----:B------:R-:W-:Y:S05]  /*37b0*/  BSYNC.RECONVERGENT B1 ;  /* 0x0000000000017941 */ /* 0x000fea0003800200 */
.L_x_712:
        /* <DEDUP_REMOVED lines=32> */
.L_x_715:
[----:B------:R-:W-:Y:S05]  /*39c0*/  BSYNC.RECONVERGENT B1 ;  /* 0x0000000000017941 */ /* 0x000fea0003800200 */
.L_x_714:
        /* <DEDUP_REMOVED lines=33> */
.L_x_647:
[----:B------:R-:W1:Y:S01]  /*3be0*/  S2R R0, SR_TID.X ;  /* 0x0000000000007919 */ /* 0x000e620000002100 */
[----:B------:R-:W1:Y:S01]  /*3bf0*/  LDC.64 R6, c[0x0][0x380] ;  /* 0x0000e000ff067b82 */ /* 0x000e620000000a00 */
[----:B------:R-:W2:Y:S01]  /*3c00*/  LDCU.64 UR6, c[0x0][0x3a0] ;  /* 0x00007400ff0677ac */ /* 0x000ea20008000a00 */
[----:B-1----:R-:W-:-:S05]  /*3c10*/  IMAD.WIDE.U32 R6, R0, 0x4, R6 ;  /* 0x0000000400067825 */ /* 0x002fca00078e0006 */
[----:B0-----:R-:W3:Y:S04]  /*3c20*/  LDG.E R13, desc[UR8][R6.64] ;  /* 0x00000008060d7981 */ /* 0x001ee8000c1e1900 */
[----:B------:R-:W4:Y:S04]  /*3c30*/  LDG.E R12, desc[UR8][R6.64+0x400] ;  /* 0x00040008060c7981 */ /* 0x000f28000c1e1900 */
[----:B------:R-:W5:Y:S01]  /*3c40*/  LDG.E R17, desc[UR8][R6.64+0x800] ;  /* 0x0008000806117981 */ /* 0x000f62000c1e1900 */
[----:B--2---:R-:W-:Y:S02]  /*3c50*/  IMAD.U32 R2, RZ, RZ, UR6 ;  /* 0x00000006ff027e24 */ /* 0x004fe4000f8e00ff */
[----:B------:R-:W-:Y:S01]  /*3c60*/  IMAD.U32 R3, RZ, RZ, UR7 ;  /* 0x00000007ff037e24 */ /* 0x000fe2000f8e00ff */
[----:B------:R-:W2:Y:S01]  /*3c70*/  LDG.E R16, desc[UR8][R6.64+0xc00] ;  /* 0x000c000806107981 */ /* 0x000ea2000c1e1900 */
[----:B------:R-:W0:Y:S01]  /*3c80*/  LDCU.64 UR6, c[0x0][0x388] ;  /* 0x00007100ff0677ac */ /* 0x000e220008000a00 */
[----:B---3--:R-:W-:-:S04]  /*3c90*/  IMAD.WIDE R4, R13, 0x10, R2 ;  /* 0x000000100d047825 */ /* 0x008fc800078e0202 */
[--C-:B----4-:R-:W-:Y:S02]  /*3ca0*/  IMAD.WIDE R8, R12, 0x10, R2.reuse ;  /* 0x000000100c087825 */ /* 0x110fe400078e0202 */
[----:B------:R-:W3:Y:S02]  /*3cb0*/  LDG.E R4, desc[UR8][R4.64+0xc] ;  /* 0x00000c0804047981 */ /* 0x000ee4000c1e1900 */
[----:B-----5:R-:W-:Y:S02]  /*3cc0*/  IMAD.WIDE R10, R17, 0x10, R2 ;  /* 0x00000010110a7825 */ /* 0x020fe400078e0202 */
[----:B------:R-:W3:Y:S04]  /*3cd0*/  LDG.E R9, desc[UR8][R8.64+0xc] ;  /* 0x00000c0808097981 */ /* 0x000ee8000c1e1900 */
[----:B------:R-:W4:Y:S04]  /*3ce0*/  LDG.E R11, desc[UR8][R10.64+0xc] ;  /* 0x00000c080a0b7981 */ /* 0x000f28000c1e1900 */
[----:B------:R-:W5:Y:S01]  /*3cf0*/  LDG.E R5, desc[UR8][R6.64+0x1000] ;  /* 0x0010000806057981 */ /* 0x000f62000c1e1900 */
[----:B---3--:R-:W-:-:S04]  /*3d00*/  FSETP.GEU.AND P0, PT, R4, R9, PT ;  /* 0x000000090400720b */ /* 0x008fc80003f0e000 */
[----:B------:R-:W-:-:S04]  /*3d10*/  FSEL R14, R4, R9, P0 ;  /* 0x00000009040e7208 */ /* 0x000fc80000000000 */
[----:B----4-:R-:W-:Y:S01]  /*3d20*/  FSETP.GEU.AND P2, PT, R14, R11, PT ;  /* 0x0000000b0e00720b */ /* 0x010fe20003f4e000 */
[----:B--2---:R-:W-:-:S06]  /*3d30*/  IMAD.WIDE R14, R16, 0x10, R2 ;  /* 0x00000010100e7825 */ /* 0x004fcc00078e0202 */
[----:B------:R-:W2:Y:S06]  /*3d40*/  LDG.E R15, desc[UR8][R14.64+0xc] ;  /* 0x00000c080e0f7981 */ /* 0x000eac000c1e1900 */
[----:B------:R-:W-:-:S05]  /*3d50*/  @P2 SEL R17, R13, R12, P0 ;  /* 0x0000000c0d112207 */ /* 0x000fca0000000000 */
[----:B------:R-:W-:-:S06]  /*3d60*/  IMAD.WIDE R12, R17, 0x10, R2 ;  /* 0x00000010110c7825 */ /* 0x000fcc00078e0202 */
[----:B------:R-:W2:Y:S01]  /*3d70*/  LDG.E R12, desc[UR8][R12.64+0xc] ;  /* 0x00000c080c0c7981 */ /* 0x000ea2000c1e1900 */
[----:B-----5:R-:W-:-:S06]  /*3d80*/  IMAD.WIDE R10, R5, 0x10, R2 ;  /* 0x00000010050a7825 */ /* 0x020fcc00078e0202 */
[----:B------:R-:W3:Y:S01]  /*3d90*/  LDG.E R11, desc[UR8][R10.64+0xc] ;  /* 0x00000c080a0b7981 */ /* 0x000ee2000c1e1900 */
[----:B--2---:R-:W-:-:S04]  /*3da0*/  FSETP.GEU.AND P3, PT, R12, R15, PT ;  /* 0x0000000f0c00720b */ /* 0x004fc80003f6e000 */
[----:B------:R-:W-:-:S05]  /*3db0*/  SEL R16, R17, R16, P3 ;  /* 0x0000001011107207 */ /* 0x000fca0001800000 */
[----:B------:R-:W-:-:S06]  /*3dc0*/  IMAD.WIDE R8, R16, 0x10, R2 ;  /* 0x0000001010087825 */ /* 0x000fcc00078e0202 */
[----:B------:R-:W3:Y:S01]  /*3dd0*/  LDG.E R8, desc[UR8][R8.64+0xc] ;  /* 0x00000c0808087981 */ /* 0x000ee2000c1e1900 */
[C---:B------:R-:W-:Y:S02]  /*3de0*/  VIADD R17, R0.reuse, 0x100 ;  /* 0x0000010000117836 */ /* 0x040fe40000000000 */
[C---:B------:R-:W-:Y:S01]  /*3df0*/  VIADD R13, R0.reuse, 0x200 ;  /* 0x00000200000d7836 */ /* 0x040fe20000000000 */
[C---:B------:R-:W-:Y:S02]  /*3e00*/  LOP3.LUT R6, R0.reuse, 0x400, RZ, 0xfc, !PT ;  /* 0x0000040000067812 */ /* 0x040fe400078efcff */
[C---:B------:R-:W-:Y:S01]  /*3e10*/  @P2 SEL R13, R0.reuse, R17, P0 ;  /* 0x00000011000d2207 */ /* 0x040fe20000000000 */
[----:B------:R-:W-:Y:S01]  /*3e20*/  @!P3 VIADD R13, R0, 0x300 ;  /* 0x00000300000db836 */ /* 0x000fe20000000000 */
[----:B------:R-:W-:-:S04]  /*3e30*/  UISETP.GE.U32.AND UP0, UPT, UR4, 0xa00, UPT ;  /* 0x00000a000400788c */ /* 0x000fc8000bf06070 */
[----:B------:R-:W-:Y:S01]  /*3e40*/  UISETP.GE.U32.AND.EX UP0, UPT, UR5, URZ, UPT, UP0 ;  /* 0x000000ff0500728c */ /* 0x000fe2000bf06100 */
[----:B------:R-:W-:Y:S01]  /*3e50*/  IMAD.MOV.U32 R15, RZ, RZ, 0x500 ;  /* 0x00000500ff0f7424 */ /* 0x000fe200078e00ff */
[----:B---3--:R-:W-:-:S13]  /*3e60*/  FSETP.GEU.AND P1, PT, R8, R11, PT ;  /* 0x0000000b0800720b */ /* 0x008fda0003f2e000 */
[C---:B------:R-:W-:Y:S02]  /*3e70*/  @P1 ISETP.GE.U32.AND P0, PT, R13.reuse, R6, PT ;  /* 0x000000060d00120c */ /* 0x040fe40003f06070 */
[----:B0-----:R-:W-:Y:S02]  /*3e80*/  IADD3 R6, P2, PT, R6, UR6, RZ ;  /* 0x0000000606067c10 */ /* 0x001fe4000ff5e0ff */
[----:B------:R-:W-:Y:S02]  /*3e90*/  @P1 IADD3 R9, P3, PT, R13, UR6, RZ ;  /* 0x000000060d091c10 */ /* 0x000fe4000ff7e0ff */
[----:B------:R-:W-:Y:S01]  /*3ea0*/  @P1 ISETP.GE.U32.AND.EX P0, PT, RZ, RZ, PT, P0 ;  /* 0x000000ffff00120c */ /* 0x000fe20003f06100 */
[----:B------:R-:W-:Y:S02]  /*3eb0*/  IMAD.X R7, RZ, RZ, UR7, P2 ;  /* 0x00000007ff077e24 */ /* 0x000fe400090e06ff */
[----:B------:R-:W-:Y:S01]  /*3ec0*/  @P1 IMAD.X R4, RZ, RZ, UR7, P3 ;  /* 0x00000007ff041e24 */ /* 0x000fe200098e06ff */
[----:B------:R-:W-:-:S04]  /*3ed0*/  @P1 FSETP.LT.OR P0, PT, R11, R8, !P0 ;  /* 0x000000080b00120b */ /* 0x000fc80004701400 */
[----:B------:R-:W-:Y:S01]  /*3ee0*/  @P1 SEL R7, R4, R7, P0 ;  /* 0x0000000704071207 */ /* 0x000fe20000000000 */
[----:B------:R-:W-:Y:S01]  /*3ef0*/  IMAD.MOV.U32 R4, RZ, RZ, RZ ;  /* 0x000000ffff047224 */ /* 0x000fe200078e00ff */
[----:B------:R-:W-:Y:S02]  /*3f00*/  @P1 SEL R5, R16, R5, P0 ;  /* 0x0000000510051207 */ /* 0x000fe40000000000 */
[----:B------:R-:W-:Y:S01]  /*3f10*/  @P1 SEL R6, R9, R6, P0 ;  /* 0x0000000609061207 */ /* 0x000fe20000000000 */
[----:B------:R-:W-:Y:S06]  /*3f20*/  BRA.U !UP0, `(.L_x_716) ;  /* 0x00000005087c7547 */ /* 0x000fec000b800000 */
[----:B------:R-:W0:Y:S01]  /*3f30*/  LDCU.64 UR10, c[0x0][0x380] ;  /* 0x00007000ff0a77ac */ /* 0x000e220008000a00 */
[----:B------:R-:W-:Y:S02]  /*3f40*/  IMAD.MOV.U32 R18, RZ, RZ, R5 ;  /* 0x000000ffff127224 */ /* 0x000fe400078e0005 */
[----:B------:R-:W-:Y:S01]  /*3f50*/  IMAD.MOV.U32 R13, RZ, RZ, 0x500 ;  /* 0x00000500ff0d7424 */ /* 0x000fe200078e00ff */
[----:B------:R-:W1:Y:S01]  /*3f60*/  LDCU.64 UR12, c[0x0][0x3a0] ;  /* 0x00007400ff0c77ac */ /* 0x000e620008000a00 */
[----:B------:R-:W-:Y:S01]  /*3f70*/  IMAD.MOV.U32 R12, RZ, RZ, RZ ;  /* 0x000000ffff0c7224 */ /* 0x000fe200078e00ff */
[----:B------:R-:W2:Y:S01]  /*3f80*/  LDCU.64 UR6, c[0x0][0x388] ;  /* 0x00007100ff0677ac */ /* 0x000ea20008000a00 */
[----:B------:R-:W3:Y:S01]  /*3f90*/  LDCU.64 UR4, c[0x0][0x398] ;  /* 0x00007300ff0477ac */ /* 0x000ee20008000a00 */
[----:B0-----:R-:W-:-:S04]  /*3fa0*/  LEA R10, P0, R0, UR10, 0x2 ;  /* 0x0000000a000a7c11 */ /* 0x001fc8000f8010ff */
[----:B-1----:R-:W-:-:S09]  /*3fb0*/  LEA.HI.X R11, R0, UR11, RZ, 0x2, P0 ;  /* 0x0000000b000b7c11 */ /* 0x002fd200080f14ff */
.L_x_717:
[----:B------:R-:W-:-:S04]  /*3fc0*/  LEA R4, P0, R13, R10, 0x2 ;  /* 0x0000000a0d047211 */ /* 0x000fc800078010ff */
[----:B------:R-:W-:-:S05]  /*3fd0*/  LEA.HI.X R5, R13, R11, R12, 0x2, P0 ;  /* 0x0000000b0d057211 */ /* 0x000fca00000f140c */
[----:B------:R-:W4:Y:S01]  /*3fe0*/  LDG.E R25, desc[UR8][R4.64] ;  /* 0x0000000804197981 */ /* 0x000f22000c1e1900 */
[----:B------:R-:W-:Y:S02]  /*3ff0*/  IMAD.U32 R2, RZ, RZ, UR12 ;  /* 0x0000000cff027e24 */ /* 0x000fe4000f8e00ff */
[----:B------:R-:W-:Y:S01]  /*4000*/  IMAD.U32 R3, RZ, RZ, UR13 ;  /* 0x0000000dff037e24 */ /* 0x000fe2000f8e00ff */
[----:B------:R-:W5:Y:S01]  /*4010*/  LDG.E R23, desc[UR8][R4.64+0x400] ;  /* 0x0004000804177981 */ /* 0x000f62000c1e1900 */
[----:B------:R-:W-:-:S06]  /*4020*/  IMAD.WIDE R8, R18, 0x10, R2 ;  /* 0x0000001012087825 */ /* 0x000fcc00078e0202 */
[----:B------:R-:W3:Y:S01]  /*4030*/  LDG.E R8, desc[UR8][R8.64+0xc] ;  /* 0x00000c0808087981 */ /* 0x000ee2000c1e1900 */
[----:B----4-:R-:W-:-:S05]  /*4040*/  IMAD.WIDE R16, R25, 0x10, R2 ;  /* 0x0000001019107825 */ /* 0x010fca00078e0202 */
[----:B------:R-:W3:Y:S01]  /*4050*/  LDG.E R27, desc[UR8][R16.64+0xc] ;  /* 0x00000c08101b7981 */ /* 0x000ee2000c1e1900 */
[----:B--2---:R-:W-:-:S04]  /*4060*/  IADD3 R15, P0, P1, R13, UR6, R0 ;  /* 0x000000060d0f7c10 */ /* 0x004fc8000f91e000 */
[----:B------:R-:W-:Y:S01]  /*4070*/  IADD3.X R14, PT, PT, R12, UR7, RZ, P0, P1 ;  /* 0x000000070c0e7c10 */ /* 0x000fe200087e24ff */
[----:B------:R-:W2:Y:S01]  /*4080*/  LDG.E R17, desc[UR8][R4.64+0x800] ;  /* 0x0008000804117981 */ /* 0x000ea2000c1e1900 */
[----:B---3--:R-:W-:-:S13]  /*4090*/  FSETP.GEU.AND P2, PT, R8, R27, PT ;  /* 0x0000001b0800720b */ /* 0x008fda0003f4e000 */
[----:B------:R-:W-:-:S04]  /*40a0*/  @P2 ISETP.GE.U32.AND P0, PT, R6, R15, PT ;  /* 0x0000000f0600220c */ /* 0x000fc80003f06070 */
[----:B------:R-:W-:-:S04]  /*40b0*/  @P2 ISETP.GE.AND.EX P0, PT, R7, R14, PT, P0 ;  /* 0x0000000e0700220c */ /* 0x000fc80003f06300 */
[----:B------:R-:W-:-:S04]  /*40c0*/  @P2 FSETP.LT.OR P0, PT, R27, R8, !P0 ;  /* 0x000000081b00220b */ /* 0x000fc80004701400 */
[----:B------:R-:W-:Y:S01]  /*40d0*/  @P2 SEL R25, R18, R25, P0 ;  /* 0x0000001912192207 */ /* 0x000fe20000000000 */
[----:B-----5:R-:W-:-:S04]  /*40e0*/  IMAD.WIDE R18, R23, 0x10, R2 ;  /* 0x0000001017127825 */ /* 0x020fc800078e0202 */
[----:B------:R-:W-:Y:S01]  /*40f0*/  @P2 IMAD.WIDE R8, R25, 0x10, R2 ;  /* 0x0000001019082825 */ /* 0x000fe200078e0202 */
[----:B------:R-:W3:Y:S04]  /*4100*/  LDG.E R22, desc[UR8][R18.64+0xc] ;  /* 0x00000c0812167981 */ /* 0x000ee8000c1e1900 */
[----:B------:R-:W3:Y:S01]  /*4110*/  @P2 LDG.E R27, desc[UR8][R8.64+0xc] ;  /* 0x00000c08081b2981 */ /* 0x000ee2000c1e1900 */
[----:B------:R-:W-:Y:S01]  /*4120*/  IADD3 R16, P3, PT, R15, 0x100, RZ ;  /* 0x000001000f107810 */ /* 0x000fe20007f7e0ff */
[----:B------:R-:W-:Y:S01]  /*4130*/  IMAD.MOV.U32 R29, RZ, RZ, R15 ;  /* 0x000000ffff1d7224 */ /* 0x000fe200078e000f */
[----:B------:R-:W-:Y:S01]  /*4140*/  @P2 SEL R29, R6, R15, P0 ;  /* 0x0000000f061d2207 */ /* 0x000fe20000000000 */
[--C-:B------:R-:W-:Y:S01]  /*4150*/  IMAD.MOV.U32 R20, RZ, RZ, R14.reuse ;  /* 0x000000ffff147224 */ /* 0x100fe200078e000e */
[----:B------:R-:W-:Y:S01]  /*4160*/  @P2 SEL R20, R7, R14, P0 ;  /* 0x0000000e07142207 */ /* 0x000fe20000000000 */
[----:B------:R-:W-:Y:S01]  /*4170*/  IMAD.X R21, RZ, RZ, R14, P3 ;  /* 0x000000ffff157224 */ /* 0x000fe200018e060e */
[----:B------:R-:W4:Y:S01]  /*4180*/  LDG.E R18, desc[UR8][R4.64+0xc00] ;  /* 0x000c000804127981 */ /* 0x000f22000c1e1900 */
[----:B--2---:R-:W-:Y:S01]  /*4190*/  IMAD.WIDE R6, R17, 0x10, R2 ;  /* 0x0000001011067825 */ /* 0x004fe200078e0202 */
[----:B---3--:R-:W-:-:S02]  /*41a0*/  FSETP.GEU.AND P1, PT, R27, R22, PT ;  /* 0x000000161b00720b */ /* 0x008fc40003f2e000 */
[----:B------:R-:W2:Y:S11]  /*41b0*/  LDG.E R5, desc[UR8][R4.64+0x1000] ;  /* 0x0010000804057981 */ /* 0x000eb6000c1e1900 */
[----:B------:R-:W-:-:S04]  /*41c0*/  @P1 ISETP.GE.U32.AND P0, PT, R29, R16, PT ;  /* 0x000000101d00120c */ /* 0x000fc80003f06070 */
[----:B------:R-:W-:-:S04]  /*41d0*/  @P1 ISETP.GE.AND.EX P0, PT, R20, R21, PT, P0 ;  /* 0x000000151400120c */ /* 0x000fc80003f06300 */
[----:B------:R-:W-:-:S04]  /*41e0*/  @P1 FSETP.LT.OR P0, PT, R22, R27, !P0 ;  /* 0x0000001b1600120b */ /* 0x000fc80004701400 */
[----:B------:R-:W-:Y:S02]  /*41f0*/  @P1 SEL R23, R25, R23, P0 ;  /* 0x0000001719171207 */ /* 0x000fe40000000000 */
[----:B------:R4:W3:Y:S03]  /*4200*/  LDG.E R25, desc[UR8][R6.64+0xc] ;  /* 0x00000c0806197981 */ /* 0x0008e6000c1e1900 */
[----:B------:R-:W-:-:S05]  /*4210*/  @P1 IMAD.WIDE R8, R23, 0x10, R2 ;  /* 0x0000001017081825 */ /* 0x000fca00078e0202 */
[----:B------:R-:W3:Y:S01]  /*4220*/  @P1 LDG.E R22, desc[UR8][R8.64+0xc] ;  /* 0x00000c0808161981 */ /* 0x000ee2000c1e1900 */
[----:B------:R-:W-:Y:S02]  /*4230*/  IADD3 R19, P3, PT, R15, 0x200, RZ ;  /* 0x000002000f137810 */ /* 0x000fe40007f7e0ff */
[----:B------:R-:W-:Y:S02]  /*4240*/  @P1 SEL R16, R29, R16, P0 ;  /* 0x000000101d101207 */ /* 0x000fe40000000000 */
[----:B------:R-:W-:Y:S01]  /*4250*/  @P1 SEL R21, R20, R21, P0 ;  /* 0x0000001514151207 */ /* 0x000fe20000000000 */
[----:B------:R-:W-:Y:S02]  /*4260*/  IMAD.X R20, RZ, RZ, R14, P3 ;  /* 0x000000ffff147224 */ /* 0x000fe400018e060e */
[----:B----4-:R-:W-:Y:S01]  /*4270*/  IMAD.WIDE R6, R18, 0x10, R2 ;  /* 0x0000001012067825 */ /* 0x010fe200078e0202 */
[----:B---3--:R-:W-:-:S13]  /*4280*/  FSETP.GEU.AND P2, PT, R22, R25, PT ;  /* 0x000000191600720b */ /* 0x008fda0003f4e000 */
[----:B------:R-:W-:-:S04]  /*4290*/  @P2 ISETP.GE.U32.AND P0, PT, R16, R19, PT ;  /* 0x000000131000220c */ /* 0x000fc80003f06070 */
[----:B------:R-:W-:-:S04]  /*42a0*/  @P2 ISETP.GE.AND.EX P0, PT, R21, R20, PT, P0 ;  /* 0x000000141500220c */ /* 0x000fc80003f06300 */
[----:B------:R-:W-:Y:S02]  /*42b0*/  @P2 FSETP.LT.OR P0, PT, R25, R22, !P0 ;  /* 0x000000161900220b */ /* 0x000fe40004701400 */
[----:B------:R-:W3:Y:S02]  /*42c0*/  LDG.E R22, desc[UR8][R6.64+0xc] ;  /* 0x00000c0806167981 */ /* 0x000ee4000c1e1900 */
[----:B------:R-:W-:-:S05]  /*42d0*/  @P2 SEL R17, R23, R17, P0 ;  /* 0x0000001117112207 */ /* 0x000fca0000000000 */
[----:B------:R-:W-:-:S05]  /*42e0*/  @P2 IMAD.WIDE R8, R17, 0x10, R2 ;  /* 0x0000001011082825 */ /* 0x000fca00078e0202 */
[----:B------:R2:W3:Y:S01]  /*42f0*/  @P2 LDG.E R25, desc[UR8][R8.64+0xc] ;  /* 0x00000c0808192981 */ /* 0x0004e2000c1e1900 */
[----:B------:R-:W-:Y:S02]  /*4300*/  IADD3 R23, P3, PT, R15, 0x300, RZ ;  /* 0x000003000f177810 */ /* 0x000fe40007f7e0ff */
[----:B------:R-:W-:Y:S02]  /*4310*/  @P2 SEL R19, R16, R19, P0 ;  /* 0x0000001310132207 */ /* 0x000fe40000000000 */
[----:B------:R-:W-:Y:S01]  /*4320*/  @P2 SEL R20, R21, R20, P0 ;  /* 0x0000001415142207 */ /* 0x000fe20000000000 */
[----:B------:R-:W-:Y:S02]  /*4330*/  IMAD.X R21, RZ, RZ, R14, P3 ;  /* 0x000000ffff157224 */ /* 0x000fe400018e060e */
[----:B--2---:R-:W-:-:S06]  /*4340*/  IMAD.WIDE R8, R5, 0x10, R2 ;  /* 0x0000001005087825 */ /* 0x004fcc00078e0202 */
[----:B------:R0:W2:Y:S01]  /*4350*/  LDG.E R9, desc[UR8][R8.64+0xc] ;  /* 0x00000c0808097981 */ /* 0x0000a2000c1e1900 */
[----:B---3--:R-:W-:-:S13]  /*4360*/  FSETP.GEU.AND P1, PT, R25, R22, PT ;  /* 0x000000161900720b */ /* 0x008fda0003f2e000 */
[----:B------:R-:W-:-:S04]  /*4370*/  @P1 ISETP.GE.U32.AND P0, PT, R19, R23, PT ;  /* 0x000000171300120c */ /* 0x000fc80003f06070 */
[----:B------:R-:W-:-:S04]  /*4380*/  @P1 ISETP.GE.AND.EX P0, PT, R20, R21, PT, P0 ;  /* 0x000000151400120c */ /* 0x000fc80003f06300 */
[----:B------:R-:W-:-:S04]  /*4390*/  @P1 FSETP.LT.OR P0, PT, R22, R25, !P0 ;  /* 0x000000191600120b */ /* 0x000fc80004701400 */
[----:B------:R-:W-:-:S05]  /*43a0*/  @P1 SEL R18, R17, R18, P0 ;  /* 0x0000001211121207 */ /* 0x000fca0000000000 */
[----:B------:R-:W-:-:S05]  /*43b0*/  @P1 IMAD.WIDE R16, R18, 0x10, R2 ;  /* 0x0000001012101825 */ /* 0x000fca00078e0202 */
[----:B------:R-:W2:Y:S01]  /*43c0*/  @P1 LDG.E R22, desc[UR8][R16.64+0xc] ;  /* 0x00000c0810161981 */ /* 0x000ea2000c1e1900 */
[----:B------:R-:W-:Y:S02]  /*43d0*/  IADD3 R4, P4, PT, R13, 0xa00, RZ ;  /* 0x00000a000d047810 */ /* 0x000fe40007f9e0ff */
[----:B------:R-:W-:Y:S02]  /*43e0*/  IADD3 R6, P3, PT, R15, 0x400, RZ ;  /* 0x000004000f067810 */ /* 0x000fe40007f7e0ff */
[----:B------:R-:W-:Y:S01]  /*43f0*/  @P1 SEL R23, R19, R23, P0 ;  /* 0x0000001713171207 */ /* 0x000fe20000000000 */
[----:B0-----:R-:W-:Y:S01]  /*4400*/  IMAD.X R8, RZ, RZ, R12, P4 ;  /* 0x000000ffff087224 */ /* 0x001fe200020e060c */
[----:B------:R-:W-:Y:S01]  /*4410*/  @P1 SEL R21, R20, R21, P0 ;  /* 0x0000001514151207 */ /* 0x000fe20000000000 */
[----:B------:R-:W-:Y:S01]  /*4420*/  IMAD.X R7, RZ, RZ, R14, P3 ;  /* 0x000000ffff077224 */ /* 0x000fe200018e060e */
[----:B------:R-:W-:-:S04]  /*4430*/  ISETP.GT.U32.AND P1, PT, R4, UR4, PT ;  /* 0x0000000404007c0c */ /* 0x000fc8000bf24070 */
[----:B------:R-:W-:Y:S02]  /*4440*/  ISETP.GT.AND.EX P1, PT, R8, UR5, PT, P1 ;  /* 0x0000000508007c0c */ /* 0x000fe4000bf24310 */
[----:B------:R-:W-:-:S05]  /*4450*/  IADD3 R13, P3, PT, R13, 0x500, RZ ;  /* 0x000005000d0d7810 */ /* 0x000fca0007f7e0ff */
[----:B------:R-:W-:-:S04]  /*4460*/  IMAD.X R4, RZ, RZ, R12, P3 ;  /* 0x000000ffff047224 */ /* 0x000fc800018e060c */
[----:B------:R-:W-:Y:S01]  /*4470*/  IMAD.MOV.U32 R12, RZ, RZ, R4 ;  /* 0x000000ffff0c7224 */ /* 0x000fe200078e0004 */
[----:B--2---:R-:W-:-:S13]  /*4480*/  FSETP.GEU.AND P2, PT, R22, R9, PT ;  /* 0x000000091600720b */ /* 0x004fda0003f4e000 */
[----:B------:R-:W-:-:S04]  /*4490*/  @P2 ISETP.GE.U32.AND P0, PT, R23, R6, PT ;  /* 0x000000061700220c */ /* 0x000fc80003f06070 */
[----:B------:R-:W-:-:S04]  /*44a0*/  @P2 ISETP.GE.AND.EX P0, PT, R21, R7, PT, P0 ;  /* 0x000000071500220c */ /* 0x000fc80003f06300 */
[----:B------:R-:W-:-:S04]  /*44b0*/  @P2 FSETP.LT.OR P0, PT, R9, R22, !P0 ;  /* 0x000000160900220b */ /* 0x000fc80004701400 */
[----:B------:R-:W-:Y:S02]  /*44c0*/  @P2 SEL R5, R18, R5, P0 ;  /* 0x0000000512052207 */ /* 0x000fe40000000000 */
[----:B------:R-:W-:Y:S02]  /*44d0*/  @P2 SEL R6, R23, R6, P0 ;  /* 0x0000000617062207 */ /* 0x000fe40000000000 */
[----:B------:R-:W-:Y:S01]  /*44e0*/  @P2 SEL R7, R21, R7, P0 ;  /* 0x0000000715072207 */ /* 0x000fe20000000000 */
[----:B------:R-:W-:Y:S01]  /*44f0*/  IMAD.MOV.U32 R18, RZ, RZ, R5 ;  /* 0x000000ffff127224 */ /* 0x000fe200078e0005 */
[----:B------:R-:W-:Y:S06]  /*4500*/  @!P1 BRA `(.L_x_717) ;  /* 0xfffffff800ac9947 */ /* 0x000fec000383ffff */
[----:B------:R-:W-:-:S07]  /*4510*/  IMAD.MOV.U32 R15, RZ, RZ, R13 ;  /* 0x000000ffff0f7224 */ /* 0x000fce00078e000d */
.L_x_716:
[----:B------:R-:W-:-:S04]  /*4520*/  ISETP.GE.U32.AND P0, PT, R15, UR4, PT ;  /* 0x000000040f007c0c */ /* 0x000fc8000bf06070 */
[----:B------:R-:W-:-:S13]  /*4530*/  ISETP.GE.AND.EX P0, PT, R4, UR5, PT, P0 ;  /* 0x0000000504007c0c */ /* 0x000fda000bf06300 */
[----:B------:R-:W-:Y:S05]  /*4540*/  @P0 BRA `(.L_x_718) ;  /* 0x0000000800c80947 */ /* 0x000fea0003800000 */
[----:B------:R-:W-:Y:S01]  /*4550*/  IADD3 R17, PT, PT, -R15, UR4, RZ ;  /* 0x000000040f117c10 */ /* 0x000fe2000fffe1ff */
[----:B------:R-:W0:Y:S01]  /*4560*/  LDCU.64 UR12, c[0x0][0x3a0] ;  /* 0x00007400ff0c77ac */ /* 0x000e220008000a00 */
[----:B------:R-:W-:Y:S02]  /*4570*/  BSSY.RECONVERGENT B1, `(.L_x_718) ;  /* 0x00000af000017945 */ /* 0x000fe40003800200 */
[----:B------:R-:W-:-:S13]  /*4580*/  ISETP.GE.AND P0, PT, R0, R17, PT ;  /* 0x000000110000720c */ /* 0x000fda0003f06270 */
[----:B------:R-:W-:Y:S05]  /*4590*/  @P0 BRA `(.L_x_719) ;  /* 0x0000000800b00947 */ /* 0x000fea0003800000 */
[----:B------:R-:W-:Y:S01]  /*45a0*/  LOP3.LUT R18, RZ, R0, RZ, 0x33, !PT ;  /* 0x00000000ff127212 */ /* 0x000fe200078e33ff */
[----:B------:R-:W-:Y:S01]  /*45b0*/  BSSY.RECONVERGENT B2, `(.L_x_720) ;  /* 0x0000034000027945 */ /* 0x000fe20003800200 */
[----:B------:R-:W-:Y:S02]  /*45c0*/  IMAD.MOV.U32 R14, RZ, RZ, R0 ;  /* 0x000000ffff0e7224 */ /* 0x000fe400078e0000 */
[----:B------:R-:W-:-:S04]  /*45d0*/  IADD3 R18, PT, PT, -R15, UR4, R18 ;  /* 0x000000040f127c10 */ /* 0x000fc8000fffe112 */
[----:B------:R-:W-:-:S04]  /*45e0*/  LOP3.LUT R8, R18, 0x300, RZ, 0xc0, !PT ;  /* 0x0000030012087812 */ /* 0x000fc800078ec0ff */
[----:B------:R-:W-:-:S13]  /*45f0*/  ISETP.NE.AND P0, PT, R8, 0x300, PT ;  /* 0x000003000800780c */ /* 0x000fda0003f05270 */
[----:B------:R-:W-:Y:S05]  /*4600*/  @!P0 BRA `(.L_x_721) ;  /* 0x0000000000b88947 */ /* 0x000fea0003800000 */
[----:B------:R-:W1:Y:S01]  /*4610*/  LDCU.64 UR10, c[0x0][0x380] ;  /* 0x00007000ff0a77ac */ /* 0x000e620008000a00 */
[----:B------:R-:W2:Y:S01]  /*4620*/  LDC.64 R2, c[0x0][0x3a0] ;  /* 0x0000e800ff027b82 */ /* 0x000ea20000000a00 */
[----:B------:R-:W-:Y:S01]  /*4630*/  IADD3 R13, P0, PT, R0, R15, RZ ;  /* 0x0000000f000d7210 */ /* 0x000fe20007f1e0ff */
[----:B------:R-:W-:Y:S01]  /*4640*/  IMAD.MOV.U32 R14, RZ, RZ, R0 ;  /* 0x000000ffff0e7224 */ /* 0x000fe200078e0000 */
[----:B------:R-:W-:-:S03]  /*4650*/  LEA.HI R8, R18, 0x1, RZ, 0x18 ;  /* 0x0000000112087811 */ /* 0x000fc600078fc0ff */
[----:B------:R-:W-:Y:S01]  /*4660*/  IMAD.X R10, RZ, RZ, R4, P0 ;  /* 0x000000ffff0a7224 */ /* 0x000fe200000e0604 */
[----:B------:R-:W-:Y:S02]  /*4670*/  LOP3.LUT R8, R8, 0x3, RZ, 0xc0, !PT ;  /* 0x0000000308087812 */ /* 0x000fe400078ec0ff */
[----:B------:R-:W-:-:S03]  /*4680*/  IADD3 R16, P0, PT, R13, UR6, RZ ;  /* 0x000000060d107c10 */ /* 0x000fc6000ff1e0ff */
[----:B------:R-:W-:Y:S01]  /*4690*/  IMAD.MOV R20, RZ, RZ, -R8 ;  /* 0x000000ffff147224 */ /* 0x000fe200078e0a08 */
[----:B------:R-:W-:Y:S02]  /*46a0*/  IADD3.X R19, PT, PT, R10, UR7, RZ, P0, !PT ;  /* 0x000000070a137c10 */ /* 0x000fe400087fe4ff */
[----:B-1----:R-:W-:-:S04]  /*46b0*/  LEA R12, P1, R13, UR10, 0x2 ;  /* 0x0000000a0d0c7c11 */ /* 0x002fc8000f8210ff */
[----:B------:R-:W-:-:S09]  /*46c0*/  LEA.HI.X R13, R13, UR11, R10, 0x2, P1 ;  /* 0x0000000b0d0d7c11 */ /* 0x000fd200088f140a */
.L_x_724:
[----:B------:R-:W3:Y:S01]  /*46d0*/  LDG.E R22, desc[UR8][R12.64] ;  /* 0x000000080c167981 */ /* 0x000ee2000c1e1900 */
[----:B--2---:R-:W-:-:S06]  /*46e0*/  IMAD.WIDE R8, R5, 0x10, R2 ;  /* 0x0000001005087825 */ /* 0x004fcc00078e0202 */
[----:B------:R-:W2:Y:S01]  /*46f0*/  LDG.E R8, desc[UR8][R8.64+0xc] ;  /* 0x00000c0808087981 */ /* 0x000ea2000c1e1900 */
[----:B---3--:R-:W-:-:S06]  /*4700*/  IMAD.WIDE R10, R22, 0x10, R2 ;  /* 0x00000010160a7825 */ /* 0x008fcc00078e0202 */
[----:B------:R-:W2:Y:S01]  /*4710*/  LDG.E R11, desc[UR8][R10.64+0xc] ;  /* 0x00000c080a0b7981 */ /* 0x000ea2000c1e1900 */
        /* <DEDUP_REMOVED lines=23> */
.L_x_723:
[----:B0-----:R-:W-:Y:S05]  /*4890*/  BSYNC.RECONVERGENT B3 ;  /* 0x0000000000037941 */ /* 0x001fea0003800200 */
.L_x_722:
[----:B------:R-:W-:Y:S01]  /*48a0*/  IADD3 R16, P0, PT, R16, 0x100, RZ ;  /* 0x0000010010107810 */ /* 0x000fe20007f1e0ff */
[----:B------:R-:W-:Y:S02]  /*48b0*/  VIADD R14, R14, 0x100 ;  /* 0x000001000e0e7836 */ /* 0x000fe40000000000 */
[----:B------:R-:W-:Y:S02]  /*48c0*/  IMAD.X R13, RZ, RZ, R13, P3 ;  /* 0x000000ffff0d7224 */ /* 0x000fe400018e060d */
[----:B------:R-:W-:Y:S01]  /*48d0*/  IMAD.X R19, RZ, RZ, R19, P0 ;  /* 0x000000ffff137224 */ /* 0x000fe200000e0613 */
[----:B------:R-:W-:Y:S07]  /*48e0*/  @P2 BRA `(.L_x_724) ;  /* 0xfffffffc00782947 */ /* 0x000fee000383ffff */
.L_x_721:
[----:B0-----:R-:W-:Y:S05]  /*48f0*/  BSYNC.RECONVERGENT B2 ;  /* 0x0000000000027941 */ /* 0x001fea0003800200 */
.L_x_720:
[----:B------:R-:W-:-:S13]  /*4900*/  ISETP.GE.U32.AND P0, PT, R18, 0x300, PT ;  /* 0x000003001200780c */ /* 0x000fda0003f06070 */
[----:B------:R-:W-:Y:S05]  /*4910*/  @!P0 BRA `(.L_x_719) ;  /* 0x0000000400d08947 */ /* 0x000fea0003800000 */
[----:B------:R-:W0:Y:S01]  /*4920*/  LDC.64 R8, c[0x0][0x380] ;  /* 0x0000e000ff087b82 */ /* 0x000e220000000a00 */
[----:B------:R-:W-:-:S07]  /*4930*/  VIADD R14, R14, 0x200 ;  /* 0x000002000e0e7836 */ /* 0x000fce0000000000 */
[----:B------:R-:W1:Y:S02]  /*4940*/  LDC.64 R10, c[0x0][0x388] ;  /* 0x0000e200ff0a7b82 */ /* 0x000e640000000a00 */
.L_x_733:
[----:B------:R-:W-:-:S05]  /*4950*/  VIADD R2, R14, 0xfffffe00 ;  /* 0xfffffe000e027836 */ /* 0x000fca0000000000 */
[----:B------:R-:W-:-:S05]  /*4960*/  IADD3 R27, P0, PT, R2, R15, RZ ;  /* 0x0000000f021b7210 */ /* 0x000fca0007f1e0ff */
[----:B------:R-:W-:Y:S01]  /*4970*/  IMAD.X R16, RZ, RZ, R4, P0 ;  /* 0x000000ffff107224 */ /* 0x000fe200000e0604 */
[----:B0-----:R-:W-:-:S04]  /*4980*/  LEA R12, P0, R27, R8, 0x2 ;  /* 0x000000081b0c7211 */ /* 0x001fc800078010ff */
[----:B------:R-:W-:-:S05]  /*4990*/  LEA.HI.X R13, R27, R9, R16, 0x2, P0 ;  /* 0x000000091b0d7211 */ /* 0x000fca00000f1410 */
[----:B------:R-:W2:Y:S01]  /*49a0*/  LDG.E R25, desc[UR8][R12.64] ;  /* 0x000000080c197981 */ /* 0x000ea2000c1e1900 */
[----:B------:R-:W-:Y:S02]  /*49b0*/  IMAD.U32 R2, RZ, RZ, UR12 ;  /* 0x0000000cff027e24 */ /* 0x000fe4000f8e00ff */
[----:B------:R-:W-:Y:S01]  /*49c0*/  IMAD.U32 R3, RZ, RZ, UR13 ;  /* 0x0000000dff037e24 */ /* 0x000fe2000f8e00ff */
        /* <DEDUP_REMOVED lines=24> */
.L_x_726:
[----:B------:R-:W-:Y:S05]  /*4b50*/  BSYNC.RECONVERGENT B2 ;  /* 0x0000000000027941 */ /* 0x000fea0003800200 */
.L_x_725:
        /* <DEDUP_REMOVED lines=25> */
.L_x_728:
[----:B------:R-:W-:Y:S05]  /*4cf0*/  BSYNC.RECONVERGENT B2 ;  /* 0x0000000000027941 */ /* 0x000fea0003800200 */
.L_x_727:
[--C-:B-----5:R-:W-:Y:S01]  /*4d00*/  IMAD.WIDE R6, R5, 0x10, R2.reuse ;  /* 0x0000001005067825 */ /* 0x120fe200078e0202 */
[----:B------:R0:W5:Y:S03]  /*4d10*/  LDG.E R13, desc[UR8][R12.64+0xc00] ;  /* 0x000c00080c0d7981 */ /* 0x000166000c1e1900 */
[----:B------:R-:W-:Y:S02]  /*4d20*/  IMAD.WIDE R18, R25, 0x10, R2 ;  /* 0x0000001019127825 */ /* 0x000fe400078e0202 */
[----:B------:R-:W2:Y:S04]  /*4d30*/  LDG.E R7, desc[UR8][R6.64+0xc] ;  /* 0x00000c0806077981 */ /* 0x000ea8000c1e1900 */
[----:B------:R-:W2:Y:S01]  /*4d40*/  LDG.E R18, desc[UR8][R18.64+0xc] ;  /* 0x00000c0812127981 */ /* 0x000ea2000c1e1900 */
[----:B------:R-:W-:Y:S01]  /*4d50*/  IADD3 R27, P1, P2, R15, R10, R14 ;  /* 0x0000000a0f1b7210 */ /* 0x000fe20007a3e00e */
[----:B------:R-:W-:Y:S03]  /*4d60*/  BSSY.RECONVERGENT B2, `(.L_x_729) ;  /* 0x0000012000027945 */ /* 0x000fe60003800200 */
[----:B------:R-:W-:Y:S01]  /*4d70*/  IADD3.X R24, PT, PT, R4, R11, RZ, P1, P2 ;  /* 0x0000000b04187210 */ /* 0x000fe20000fe44ff */
[----:B------:R-:W-:-:S02]  /*4d80*/  IMAD.MOV.U32 R16, RZ, RZ, R27 ;  /* 0x000000ffff107224 */ /* 0x000fc400078e001b */
        /* <DEDUP_REMOVED lines=15> */
.L_x_730:
[----:B------:R-:W-:Y:S05]  /*4e80*/  BSYNC.RECONVERGENT B2 ;  /* 0x0000000000027941 */ /* 0x000fea0003800200 */
.L_x_729:
[----:B-----5:R-:W-:-:S04]  /*4e90*/  IMAD.WIDE R20, R13, 0x10, R2 ;  /* 0x000000100d147825 */ /* 0x020fc800078e0202 */
[----:B------:R-:W-:Y:S02]  /*4ea0*/  IMAD.WIDE R18, R23, 0x10, R2 ;  /* 0x0000001017127825 */ /* 0x000fe400078e0202 */
[----:B------:R-:W2:Y:S04]  /*4eb0*/  LDG.E R21, desc[UR8][R20.64+0xc] ;  /* 0x00000c0814157981 */ /* 0x000ea8000c1e1900 */
[----:B------:R-:W2:Y:S01]  /*4ec0*/  LDG.E R18, desc[UR8][R18.64+0xc] ;  /* 0x00000c0812127981 */ /* 0x000ea2000c1e1900 */
[----:B------:R-:W-:Y:S01]  /*4ed0*/  VIADD R5, R14, 0x100 ;  /* 0x000001000e057836 */ /* 0x000fe20000000000 */
[----:B------:R-:W-:Y:S04]  /*4ee0*/  BSSY.RECONVERGENT B2, `(.L_x_731) ;  /* 0x0000013000027945 */ /* 0x000fe80003800200 */
[----:B------:R-:W-:Y:S01]  /*4ef0*/  IADD3 R25, P1, P2, R15, R10, R5 ;  /* 0x0000000a0f197210 */ /* 0x000fe20007a3e005 */
[----:B------:R-:W-:-:S03]  /*4f00*/  IMAD.MOV.U32 R5, RZ, RZ, R13 ;  /* 0x000000ffff057224 */ /* 0x000fc600078e000d */
        /* <DEDUP_REMOVED lines=16> */
.L_x_732:
[----:B------:R-:W-:Y:S05]  /*5010*/  BSYNC.RECONVERGENT B2 ;  /* 0x0000000000027941 */ /* 0x000fea0003800200 */
.L_x_731:
[C---:B------:R-:W-:Y:S02]  /*5020*/  VIADD R12, R14.reuse, 0x200 ;  /* 0x000002000e0c7836 */ /* 0x040fe40000000000 */
[----:B------:R-:W-:-:S03]  /*5030*/  VIADD R14, R14, 0x400 ;  /* 0x000004000e0e7836 */ /* 0x000fc60000000000 */
[----:B------:R-:W-:-:S13]  /*5040*/  ISETP.GE.AND P0, PT, R12, R17, PT ;  /* 0x000000110c00720c */ /* 0x000fda0003f06270 */
[----:B------:R-:W-:Y:S05]  /*5050*/  @!P0 BRA `(.L_x_733) ;  /* 0xfffffff8003c8947 */ /* 0x000fea000383ffff */
.L_x_719:
[----:B0-----:R-:W-:Y:S05]  /*5060*/  BSYNC.RECONVERGENT B1 ;  /* 0x0000000000017941 */ /* 0x001fea0003800200 */
.L_x_718:
        /* <DEDUP_REMOVED lines=35> */
.L_x_735:
[----:B------:R-:W-:Y:S05]  /*52a0*/  BSYNC.RECONVERGENT B1 ;  /* 0x0000000000017941 */ /* 0x000fea0003800200 */
.L_x_734:
[----:B------:R2:W3:Y:S01]  /*52b0*/  SHFL.DOWN PT, R8, R13, 0x2, 0x1f ;  /* 0x08401f000d087f89 */ /* 0x0004e200000e0000 */
[----:B------:R-:W-:Y:S01]  /*52c0*/  BSSY.RECONVERGENT B1, `(.L_x_736) ;  /* 0x000001b000017945 */ /* 0x000fe20003800200 */
[----:B------:R-:W-:Y:S02]  /*52d0*/  IMAD.MOV.U32 R9, RZ, RZ, R13 ;  /* 0x000000ffff097224 */ /* 0x000fe400078e000d */
[----:B------:R2:W4:Y:S01]  /*52e0*/  SHFL.DOWN PT, R10, R15, 0x2, 0x1f ;  /* 0x08401f000f0a7f89 */ /* 0x00052200000e0000 */
[----:B------:R-:W-:Y:S02]  /*52f0*/  IMAD.MOV.U32 R12, RZ, RZ, R15 ;  /* 0x000000ffff0c7224 */ /* 0x000fe400078e000f */
[----:B------:R-:W-:Y:S01]  /*5300*/  IMAD.MOV.U32 R14, RZ, RZ, R16 ;  /* 0x000000ffff0e7224 */ /* 0x000fe200078e0010 */
[----:B------:R2:W0:Y:S01]  /*5310*/  SHFL.DOWN PT, R11, R16, 0x2, 0x1f ;  /* 0x08401f00100b7f89 */ /* 0x00042200000e0000 */
[----:B------:R-:W-:Y:S05]  /*5320*/  @P1 BRA `(.L_x_737) ;  /* 0x0000000000501947 */ /* 0x000fea0003800000 */
[----:B01----:R-:W-:-:S04]  /*5330*/  IMAD.WIDE R4, R13, 0x10, R2 ;  /* 0x000000100d047825 */ /* 0x003fc800078e0202 */
[----:B---3--:R-:W-:Y:S02]  /*5340*/  IMAD.WIDE R6, R8, 0x10, R2 ;  /* 0x0000001008067825 */ /* 0x008fe400078e0202 */
[----:B------:R-:W3:Y:S04]  /*5350*/  LDG.E R4, desc[UR8][R4.64+0xc] ;  /* 0x00000c0804047981 */ /* 0x000ee8000c1e1900 */
[----:B------:R-:W3:Y:S01]  /*5360*/  LDG.E R7, desc[UR8][R6.64+0xc] ;  /* 0x00000c0806077981 */ /* 0x000ee2000c1e1900 */
[----:B------:R-:W-:Y:S02]  /*5370*/  IMAD.MOV.U32 R9, RZ, RZ, R8 ;  /* 0x000000ffff097224 */ /* 0x000fe400078e0008 */
[----:B----4-:R-:W-:Y:S02]  /*5380*/  IMAD.MOV.U32 R12, RZ, RZ, R10 ;  /* 0x000000ffff0c7224 */ /* 0x010fe400078e000a */
        /* <DEDUP_REMOVED lines=14> */
.L_x_737:
[----:B------:R-:W-:Y:S05]  /*5470*/  BSYNC.RECONVERGENT B1 ;  /* 0x0000000000017941 */ /* 0x000fea0003800200 */
.L_x_736:
[----:B--2---:R2:W1:Y:S01]  /*5480*/  SHFL.DOWN PT, R13, R9, 0x4, 0x1f ;  /* 0x08801f00090d7f89 */ /* 0x00446200000e0000 */
[----:B------:R-:W-:Y:S01]  /*5490*/  BSSY.RECONVERGENT B1, `(.L_x_738) ;  /* 0x000001b000017945 */ /* 0x000fe20003800200 */
[----:B0-----:R-:W-:Y:S02]  /*54a0*/  IMAD.MOV.U32 R11, RZ, RZ, R9 ;  /* 0x000000ffff0b7224 */ /* 0x001fe400078e0009 */
[----:B------:R2:W0:Y:S01]  /*54b0*/  SHFL.DOWN PT, R15, R12, 0x4, 0x1f ;  /* 0x08801f000c0f7f89 */ /* 0x00042200000e0000 */
[----:B---3--:R-:W-:Y:S02]  /*54c0*/  IMAD.MOV.U32 R8, RZ, RZ, R12 ;  /* 0x000000ffff087224 */ /* 0x008fe400078e000c */
[----:B----4-:R-:W-:Y:S01]  /*54d0*/  IMAD.MOV.U32 R10, RZ, RZ, R14 ;  /* 0x000000ffff0a7224 */ /* 0x010fe200078e000e */
[----:B------:R2:W3:Y:S01]  /*54e0*/  SHFL.DOWN PT, R17, R14, 0x4, 0x1f ;  /* 0x08801f000e117f89 */ /* 0x0004e200000e0000 */
[----:B------:R-:W-:Y:S05]  /*54f0*/  @P5 BRA `(.L_x_739) ;  /* 0x0000000000505947 */ /* 0x000fea0003800000 */
[----:B-1----:R-:W-:-:S04]  /*5500*/  IMAD.WIDE R4, R9, 0x10, R2 ;  /* 0x0000001009047825 */ /* 0x002fc800078e0202 */
[----:B------:R-:W-:Y:S02]  /*5510*/  IMAD.WIDE R6, R13, 0x10, R2 ;  /* 0x000000100d067825 */ /* 0x000fe400078e0202 */
[----:B------:R-:W4:Y:S04]  /*5520*/  LDG.E R4, desc[UR8][R4.64+0xc] ;  /* 0x00000c0804047981 */ /* 0x000f28000c1e1900 */
[----:B------:R-:W4:Y:S01]  /*5530*/  LDG.E R7, desc[UR8][R6.64+0xc] ;  /* 0x00000c0806077981 */ /* 0x000f22000c1e1900 */
[----:B------:R-:W-:Y:S02]  /*5540*/  IMAD.MOV.U32 R11, RZ, RZ, R13 ;  /* 0x000000ffff0b7224 */ /* 0x000fe400078e000d */
[----:B0-----:R-:W-:Y:S02]  /*5550*/  IMAD.MOV.U32 R8, RZ, RZ, R15 ;  /* 0x000000ffff087224 */ /* 0x001fe400078e000f */
        /* <DEDUP_REMOVED lines=14> */
.L_x_739:
[----:B------:R-:W-:Y:S05]  /*5640*/  BSYNC.RECONVERGENT B1 ;  /* 0x0000000000017941 */ /* 0x000fea0003800200 */
.L_x_738:
[----:B--2---:R2:W4:Y:S01]  /*5650*/  SHFL.DOWN PT, R9, R11, 0x8, 0x1f ;  /* 0x09001f000b097f89 */ /* 0x00452200000e0000 */
[----:B------:R-:W-:Y:S01]  /*5660*/  BSSY.RECONVERGENT B1, `(.L_x_740) ;  /* 0x000001b000017945 */ /* 0x000fe20003800200 */
[----:B-1----:R-:W-:Y:S02]  /*5670*/  IMAD.MOV.U32 R13, RZ, RZ, R11 ;  /* 0x000000ffff0d7224 */ /* 0x002fe400078e000b */
[----:B0-----:R2:W0:Y:S01]  /*5680*/  SHFL.DOWN PT, R15, R8, 0x8, 0x1f ;  /* 0x09001f00080f7f89 */ /* 0x00142200000e0000 */
[----:B------:R-:W-:Y:S02]  /*5690*/  IMAD.MOV.U32 R12, RZ, RZ, R8 ;  /* 0x000000ffff0c7224 */ /* 0x000fe400078e0008 */
[----:B------:R-:W-:Y:S01]  /*56a0*/  IMAD.MOV.U32 R14, RZ, RZ, R10 ;  /* 0x000000ffff0e7224 */ /* 0x000fe200078e000a */
[----:B---3--:R2:W1:Y:S01]  /*56b0*/  SHFL.DOWN PT, R17, R10, 0x8, 0x1f ;  /* 0x09001f000a117f89 */ /* 0x00846200000e0000 */
[----:B------:R-:W-:Y:S05]  /*56c0*/  @P4 BRA `(.L_x_741) ;  /* 0x0000000000504947 */ /* 0x000fea0003800000 */
[----:B------:R-:W-:-:S04]  /*56d0*/  IMAD.WIDE R4, R11, 0x10, R2 ;  /* 0x000000100b047825 */ /* 0x000fc800078e0202 */
        /* <DEDUP_REMOVED lines=19> */
.L_x_741:
[----:B------:R-:W-:Y:S05]  /*5810*/  BSYNC.RECONVERGENT B1 ;  /* 0x0000000000017941 */ /* 0x000fea0003800200 */
.L_x_740:
[----:B------:R3:W2:Y:S01]  /*5820*/  SHFL.DOWN PT, R6, R13, 0x10, 0x1f ;  /* 0x0a001f000d067f89 */ /* 0x0006a200000e0000 */
[----:B------:R-:W-:Y:S01]  /*5830*/  BSSY.RECONVERGENT B1, `(.L_x_742) ;  /* 0x000001b000017945 */ /* 0x000fe20003800200 */
[----:B------:R-:W-:Y:S02]  /*5840*/  IMAD.MOV.U32 R5, RZ, RZ, R13 ;  /* 0x000000ffff057224 */ /* 0x000fe400078e000d */
[----:B0-----:R3:W0:Y:S01]  /*5850*/  SHFL.DOWN PT, R15, R12, 0x10, 0x1f ;  /* 0x0a001f000c0f7f89 */ /* 0x00162200000e0000 */
[----:B------:R-:W-:Y:S02]  /*5860*/  IMAD.MOV.U32 R7, RZ, RZ, R12 ;  /* 0x000000ffff077224 */ /* 0x000fe400078e000c */
[----:B------:R-:W-:Y:S01]  /*5870*/  IMAD.MOV.U32 R4, RZ, RZ, R14 ;  /* 0x000000ffff047224 */ /* 0x000fe200078e000e */
[----:B-1----:R3:W1:Y:S01]  /*5880*/  SHFL.DOWN PT, R17, R14, 0x10, 0x1f ;  /* 0x0a001f000e117f89 */ /* 0x00266200000e0000 */
[----:B------:R-:W-:Y:S05]  /*5890*/  @P3 BRA `(.L_x_743) ;  /* 0x0000000000503947 */ /* 0x000fea0003800000 */
[----:B--2-4-:R-:W-:-:S04]  /*58a0*/  IMAD.WIDE R8, R13, 0x10, R2 ;  /* 0x000000100d087825 */ /* 0x014fc800078e0202 */
        /* <DEDUP_REMOVED lines=19> */
.L_x_743:
[----:B------:R-:W-:Y:S05]  /*59e0*/  BSYNC.RECONVERGENT B1 ;  /* 0x0000000000017941 */ /* 0x000fea0003800200 */
.L_x_742:
[----:B------:R-:W-:Y:S04]  /*59f0*/  BSSY.RECONVERGENT B1, `(.L_x_744) ;  /* 0x000000c000017945 */ /* 0x000fe80003800200 */
[----:B------:R-:W-:Y:S05]  /*5a00*/  @P2 BRA `(.L_x_745) ;  /* 0x0000000000282947 */ /* 0x000fea0003800000 */
[----:B----4-:R-:W4:Y:S01]  /*5a10*/  S2R R9, SR_CgaCtaId ;  /* 0x0000000000097919 */ /* 0x010f220000008800 */
[----:B--2---:R-:W-:Y:S02]  /*5a20*/  MOV R8, 0x400 ;  /* 0x0000040000087802 */ /* 0x004fe40000000f00 */
[----:B------:R-:W-:-:S04]  /*5a30*/  SHF.R.U32.HI R6, RZ, 0x1, R0 ;  /* 0x00000001ff067819 */ /* 0x000fc80000011600 */
[----:B------:R-:W-:Y:S02]  /*5a40*/  LOP3.LUT R6, R6, 0x1f0, RZ, 0xc0, !PT ;  /* 0x000001f006067812 */ /* 0x000fe400078ec0ff */
[----:B----4-:R-:W-:Y:S01]  /*5a50*/  LEA R9, R9, R8, 0x18 ;  /* 0x0000000809097211 */ /* 0x010fe200078ec0ff */
[----:B------:R-:W-:-:S04]  /*5a60*/  IMAD.MOV.U32 R8, RZ, RZ, R7 ;  /* 0x000000ffff087224 */ /* 0x000fc800078e0007 */
[----:B------:R-:W-:Y:S02]  /*5a70*/  IMAD.IADD R6, R6, 0x1, R9 ;  /* 0x0000000106067824 */ /* 0x000fe400078e0209 */
[----:B------:R-:W-:-:S03]  /*5a80*/  IMAD.MOV.U32 R9, RZ, RZ, R4 ;  /* 0x000000ffff097224 */ /* 0x000fc600078e0004 */
[----:B------:R2:W-:Y:S04]  /*5a90*/  STS [R6+0x8], R5 ;  /* 0x0000080506007388 */ /* 0x0005e80000000800 */
[----:B------:R2:W-:Y:S02]  /*5aa0*/  STS.64 [R6+0x10], R8 ;  /* 0x0000100806007388 */ /* 0x0005e40000000a00 */
.L_x_745:
[----:B------:R-:W-:Y:S05]  /*5ab0*/  BSYNC.RECONVERGENT B1 ;  /* 0x0000000000017941 */ /* 0x000fea0003800200 */
.L_x_744:
[----:B------:R-:W-:Y:S01]  /*5ac0*/  BAR.SYNC.DEFER_BLOCKING 0x0 ;  /* 0x0000000000007b1d */ /* 0x000fe20000010000 */
[----:B------:R-:W-:-:S13]  /*5ad0*/  ISETP.NE.AND P1, PT, R0, RZ, PT ;  /* 0x000000ff0000720c */ /* 0x000fda0003f25270 */
[----:B------:R-:W-:Y:S05]  /*5ae0*/  @P1 BRA `(.L_x_679) ;  /* 0x0000000800a41947 */ /* 0x000fea0003800000 */
[----:B--2-4-:R-:W2:Y:S01]  /*5af0*/  S2R R9, SR_CgaCtaId ;  /* 0x0000000000097919 */ /* 0x014ea20000008800 */
[----:B------:R-:W-:Y:S01]  /*5b00*/  MOV R0, 0x400 ;  /* 0x0000040000007802 */ /* 0x000fe20000000f00 */
[----:B---3--:R-:W-:-:S06]  /*5b10*/  IMAD.WIDE R12, R5, 0x10, R2 ;  /* 0x00000010050c7825 */ /* 0x008fcc00078e0202 */
[----:B------:R-:W3:Y:S01]  /*5b20*/  LDG.E R13, desc[UR8][R12.64+0xc] ;  /* 0x00000c080c0d7981 */ /* 0x000ee2000c1e1900 */
[----:B--2---:R-:W-:-:S05]  /*5b30*/  LEA R0, R9, R0, 0x18 ;  /* 0x0000000009007211 */ /* 0x004fca00078ec0ff */
[----:B------:R-:W2:Y:S04]  /*5b40*/  LDS R6, [R0+0x18] ;  /* 0x0000180000067984 */ /* 0x000ea80000000800 */
[----:B------:R-:W1:Y:S04]  /*5b50*/  LDS.64 R18, [R0+0x20] ;  /* 0x0000200000127984 */ /* 0x000e680000000a00 */
[----:B------:R-:W4:Y:S01]  /*5b60*/  LDS R14, [R0+0x28] ;  /* 0x00002800000e7984 */ /* 0x000f220000000800 */
[----:B--2---:R-:W-:-:S06]  /*5b70*/  IMAD.WIDE R10, R6, 0x10, R2 ;  /* 0x00000010060a7825 */ /* 0x004fcc00078e0202 */
[----:B------:R-:W3:Y:S01]  /*5b80*/  LDG.E R10, desc[UR8][R10.64+0xc] ;  /* 0x00000c080a0a7981 */ /* 0x000ee2000c1e1900 */
[----:B------:R-:W-:Y:S01]  /*5b90*/  BSSY.RECONVERGENT B1, `(.L_x_746) ;  /* 0x0000012000017945 */ /* 0x000fe20003800200 */
[----:B0-----:R-:W-:Y:S02]  /*5ba0*/  IMAD.MOV.U32 R15, RZ, RZ, R6 ;  /* 0x000000ffff0f7224 */ /* 0x001fe400078e0006 */
[----:B-1----:R-:W-:Y:S02]  /*5bb0*/  IMAD.MOV.U32 R17, RZ, RZ, R18 ;  /* 0x000000ffff117224 */ /* 0x002fe400078e0012 */
[----:B----4-:R-:W-:-:S04]  /*5bc0*/  IMAD.WIDE R8, R14, 0x10, R2 ;  /* 0x000000100e087825 */ /* 0x010fc800078e0202 */
        /* <DEDUP_REMOVED lines=14> */
.L_x_747:
[----:B------:R-:W-:Y:S05]  /*5cb0*/  BSYNC.RECONVERGENT B1 ;  /* 0x0000000000017941 */ /* 0x000fea0003800200 */
.L_x_746:
        /* <DEDUP_REMOVED lines=23> */
.L_x_749:
[----:B------:R-:W-:Y:S05]  /*5e30*/  BSYNC.RECONVERGENT B1 ;  /* 0x0000000000017941 */ /* 0x000fea0003800200 */
.L_x_748:
        /* <DEDUP_REMOVED lines=23> */
.L_x_751:
[----:B------:R-:W-:Y:S05]  /*5fb0*/  BSYNC.RECONVERGENT B1 ;  /* 0x0000000000017941 */ /* 0x000fea0003800200 */
.L_x_750:
        /* <DEDUP_REMOVED lines=23> */
.L_x_753:
[----:B------:R-:W-:Y:S05]  /*6130*/  BSYNC.RECONVERGENT B1 ;  /* 0x0000000000017941 */ /* 0x000fea0003800200 */
.L_x_752:
        /* <DEDUP_REMOVED lines=23> */
.L_x_755:
[----:B------:R-:W-:Y:S05]  /*62b0*/  BSYNC.RECONVERGENT B1 ;  /* 0x0000000000017941 */ /* 0x000fea0003800200 */
.L_x_754:
        /* <DEDUP_REMOVED lines=23> */
.L_x_757:
[----:B------:R-:W-:Y:S05]  /*6430*/  BSYNC.RECONVERGENT B1 ;  /* 0x0000000000017941 */ /* 0x000fea0003800200 */
.L_x_756:
        /* <DEDUP_REMOVED lines=20> */
.L_x_679:
[----:B------:R-:W-:Y:S05]  /*6580*/  BSYNC.RECONVERGENT B0 ;  /* 0x0000000000007941 */ /* 0x000fea0003800200 */
.L_x_646:
[----:B------:R-:W-:Y:S05]  /*6590*/  @P1 EXIT ;  /* 0x000000000000194d */ /* 0x000fea0003800000 */
[----:B-123--:R-:W1:Y:S01]  /*65a0*/  LDC.64 R2, c[0x0][0x390] ;  /* 0x0000e400ff027b82 */ /* 0x00ee620000000a00 */
[----:B------:R-:W-:Y:S02]  /*65b0*/  IMAD.MOV.U32 R6, RZ, RZ, R7 ;  /* 0x000000ffff067224 */ /* 0x000fe400078e0007 */
[----:B------:R-:W-:-:S05]  /*65c0*/  IMAD.MOV.U32 R7, RZ, RZ, R4 ;  /* 0x000000ffff077224 */ /* 0x000fca00078e0004 */
[----:B-1----:R-:W-:Y:S04]  /*65d0*/  STG.E.64 desc[UR8][R2.64+0x8], R6 ;  /* 0x0000080602007986 */ /* 0x002fe8000c101b08 */
[----:B------:R-:W-:Y:S01]  /*65e0*/  STG.E desc[UR8][R2.64], R5 ;  /* 0x0000000502007986 */ /* 0x000fe2000c101908 */
[----:B------:R-:W-:Y:S05]  /*65f0*/  EXIT ;  /* 0x000000000000794d */ /* 0x000fea0003800000 */
.L_x_758:
        /* <DEDUP_REMOVED lines=16> */
.L_x_1123:


//--------------------- .text._ZN6thrust24THRUST_300001_SM_1000_NS8cuda_cub4core6detail13_kernel_agentINS1_8__reduce11ReduceAgentIPN4cuda3std3__45tupleIJilEEESC_SB_iNS1_9__extrema9arg_max_fIil11CompareCandEEEEJSC_SC_iSG_EEEvDpT0_ --------------------------
	.section	.text._ZN6thrust24THRUST_300001_SM_1000_NS8cuda_cub4core6detail13_kernel_agentINS1_8__reduce11ReduceAgentIPN4cuda3std3__45tupleIJilEEESC_SB_iNS1_9__extrema9arg_max_fIil11CompareCandEEEEJSC_SC_iSG_EEEvDpT0_,"ax",@progbits
	.align	128
        .global         _ZN6thrust24THRUST_300001_SM_1000_NS8cuda_cub4core6detail13_kernel_agentINS1_8__reduce11ReduceAgentIPN4cuda3std3__45tupleIJilEEESC_SB_iNS1_9__extrema9arg_max_fIil11CompareCandEEEEJSC_SC_iSG_EEEvDpT0_
        .type           _ZN6thrust24THRUST_300001_SM_1000_NS8cuda_cub4core6detail13_kernel_agentINS1_8__reduce11ReduceAgentIPN4cuda3std3__45tupleIJilEEESC_SB_iNS1_9__extrema9arg_max_fIil11CompareCandEEEEJSC_SC_iSG_EEEvDpT0_,@function
        .size           _ZN6thrust24THRUST_300001_SM_1000_NS8cuda_cub4core6detail13_kernel_agentINS1_8__reduce11ReduceAgentIPN4cuda3std3__45tupleIJilEEESC_SB_iNS1_9__extrema9arg_max_fIil11CompareCandEEEEJSC_SC_iSG_EEEvDpT0_,(.L_x_1124 - _ZN6thrust24THRUST_300001_SM_1000_NS8cuda_cub4core6detail13_kernel_agentINS1_8__reduce11ReduceAgentIPN4cuda3std3__45tupleIJilEEESC_SB_iNS1_9__extrema9arg_max_fIil11CompareCandEEEEJSC_SC_iSG_EEEvDpT0_)
        .other          _ZN6thrust24THRUST_300001_SM_1000_NS8cuda_cub4core6detail13_kernel_agentINS1_8__reduce11ReduceAgentIPN4cuda3std3__45tupleIJilEEESC_SB_iNS1_9__extrema9arg_max_fIil11CompareCandEEEEJSC_SC_iSG_EEEvDpT0_,@"STO_CUDA_ENTRY STV_DEFAULT"
_ZN6thrust24THRUST_300001_SM_1000_NS8cuda_cub4core6detail13_kernel_agentINS1_8__reduce11ReduceAgentIPN4cuda3std3__45tupleIJilEEESC_SB_iNS1_9__extrema9arg_max_fIil11CompareCandEEEEJSC_SC_iSG_EEEvDpT0_:
.text._ZN6thrust24THRUST_300001_SM_1000_NS8cuda_cub4core6detail13_kernel_agentINS1_8__reduce11ReduceAgentIPN4cuda3std3__45tupleIJilEEESC_SB_iNS1_9__extrema9arg_max_fIil11CompareCandEEEEJSC_SC_iSG_EEEvDpT0_:
        /* <DEDUP_REMOVED lines=21> */
.L_x_762:
[----:B0-----:R-:W-:Y:S05]  /*0150*/  BSYNC.RECONVERGENT B1 ;  /* 0x0000000000017941 */ /* 0x001fea0003800200 */
.L_x_761:
        /* <DEDUP_REMOVED lines=16> */
.L_x_769:
        /* <DEDUP_REMOVED lines=32> */
.L_x_768:
[----:B------:R-:W-:Y:S05]  /*0460*/  BSYNC.RECONVERGENT B3 ;  /* 0x0000000000037941 */ /* 0x000fea0003800200 */
.L_x_767:
[----:B------:R-:W-:Y:S02]  /*0470*/  IMAD.X R5, RZ, RZ, R5, P3 ;  /* 0x000000ffff057224 */ /* 0x000fe400018e0605 */
[----:B------:R-:W-:Y:S01]  /*0480*/  VIADD R9, R9, 0x100 ;  /* 0x0000010009097836 */ /* 0x000fe20000000000 */
[----:B------:R-:W-:Y:S06]  /*0490*/  @P2 BRA `(.L_x_769) ;  /* 0xfffffffc00702947 */ /* 0x000fec000383ffff */
.L_x_766:
[----:B------:R-:W-:Y:S05]  /*04a0*/  BSYNC.RECONVERGENT B2 ;  /* 0x0000000000027941 */ /* 0x000fea0003800200 */
.L_x_765:
[----:B------:R-:W0:Y:S01]  /*04b0*/  LDC.64 R6, c[0x0][0x398] ;  /* 0x0000e600ff067b82 */ /* 0x000e220000000a00 */
[----:B------:R-:W-:-:S07]  /*04c0*/  ISETP.GE.U32.AND P0, PT, R8, 0x300, PT ;  /* 0x000003000800780c */ /* 0x000fce0003f06070 */
[----:B------:R-:W2:Y:S06]  /*04d0*/  LDC.64 R4, c[0x0][0x380] ;  /* 0x0000e000ff047b82 */ /* 0x000eac0000000a00 */
[----:B------:R-:W-:Y:S05]  /*04e0*/  @!P0 BRA `(.L_x_764) ;  /* 0x0000000400908947 */ /* 0x000fea0003800000 */
.L_x_778:
        /* <DEDUP_REMOVED lines=26> */
.L_x_771:
[----:B------:R-:W-:Y:S05]  /*0690*/  BSYNC.RECONVERGENT B2 ;  /* 0x0000000000027941 */ /* 0x000fea0003800200 */
.L_x_770:
        /* <DEDUP_REMOVED lines=23> */
.L_x_773:
[----:B------:R-:W-:Y:S05]  /*0810*/  BSYNC.RECONVERGENT B2 ;  /* 0x0000000000027941 */ /* 0x000fea0003800200 */
.L_x_772:
        /* <DEDUP_REMOVED lines=23> */
.L_x_775:
[----:B------:R-:W-:Y:S05]  /*0990*/  BSYNC.RECONVERGENT B2 ;  /* 0x0000000000027941 */ /* 0x000fea0003800200 */
.L_x_774:
        /* <DEDUP_REMOVED lines=21> */
.L_x_777:
[----:B------:R-:W-:Y:S05]  /*0af0*/  BSYNC.RECONVERGENT B2 ;  /* 0x0000000000027941 */ /* 0x000fea0003800200 */
.L_x_776:
[----:B------:R-:W-:-:S05]  /*0b00*/  VIADD R9, R9, 0x400 ;  /* 0x0000040009097836 */ /* 0x000fca0000000000 */
[----:B------:R-:W-:-:S13]  /*0b10*/  ISETP.GE.AND P0, PT, R9, UR5, PT ;  /* 0x0000000509007c0c */ /* 0x000fda000bf06270 */
[----:B------:R-:W-:Y:S05]  /*0b20*/  @!P0 BRA `(.L_x_778) ;  /* 0xfffffff800708947 */ /* 0x000fea000383ffff */
.L_x_764:
[----:B------:R-:W-:Y:S05]  /*0b30*/  BSYNC.RECONVERGENT B1 ;  /* 0x0000000000017941 */ /* 0x000fea0003800200 */
.L_x_763:
[----:B------:R-:W3:Y:S02]  /*0b40*/  LDCU UR8, c[0x0][0x390] ;  /* 0x00007200ff0877ac */ /* 0x000ee40008000800 */
[----:B---3--:R-:W-:-:S09]  /*0b50*/  UISETP.GE.AND UP0, UPT, UR8, 0x100, UPT ;  /* 0x000001000800788c */ /* 0x008fd2000bf06270 */
[----:B------:R-:W-:Y:S05]  /*0b60*/  BRA.U !UP0, `(.L_x_779) ;  /* 0x0000001508647547 */ /* 0x000fea000b800000 */
[----:B------:R-:W3:Y:S01]  /*0b70*/  S2R R14, SR_LANEID ;  /* 0x00000000000e7919 */ /* 0x000ee20000000000 */
[----:B------:R-:W-:Y:S01]  /*0b80*/  BSSY.RECONVERGENT B1, `(.L_x_780) ;  /* 0x0000020000017945 */ /* 0x000fe20003800200 */
[----:B0----5:R-:W-:Y:S01]  /*0b90*/  IMAD.MOV.U32 R6, RZ, RZ, R10 ;  /* 0x000000ffff067224 */ /* 0x021fe200078e000a */
[----:B------:R0:W4:Y:S01]  /*0ba0*/  SHFL.DOWN PT, R8, R13, 0x1, 0x1f ;  /* 0x08201f000d087f89 */ /* 0x00012200000e0000 */
        /* <DEDUP_REMOVED lines=29> */
.L_x_781:
[----:B------:R-:W-:Y:S05]  /*0d80*/  BSYNC.RECONVERGENT B1 ;  /* 0x0000000000017941 */ /* 0x000fea0003800200 */
.L_x_780:
        /* <DEDUP_REMOVED lines=32> */
.L_x_783:
[----:B------:R-:W-:Y:S05]  /*0f90*/  BSYNC.RECONVERGENT B1 ;  /* 0x0000000000017941 */ /* 0x000fea0003800200 */
.L_x_782:
        /* <DEDUP_REMOVED lines=29> */
.L_x_785:
[----:B------:R-:W-:Y:S05]  /*1170*/  BSYNC.RECONVERGENT B1 ;  /* 0x0000000000017941 */ /* 0x000fea0003800200 */
.L_x_784:
        /* <DEDUP_REMOVED lines=29> */
.L_x_787:
[----:B------:R-:W-:Y:S05]  /*1350*/  BSYNC.RECONVERGENT B1 ;  /* 0x0000000000017941 */ /* 0x000fea0003800200 */
.L_x_786:
[----:B---3--:R3:W4:Y:S01]  /*1360*/  SHFL.DOWN PT, R12, R11, 0x10, 0x1f ;  /* 0x0a001f000b0c7f89 */ /* 0x00872200000e0000 */
[----:B------:R-:W-:Y:S01]  /*1370*/  BSSY.RECONVERGENT B1, `(.L_x_788) ;  /* 0x000001c000017945 */ /* 0x000fe20003800200 */
[----:B--2---:R-:W-:Y:S02]  /*1380*/  IMAD.MOV.U32 R9, RZ, RZ, R8 ;  /* 0x000000ffff097224 */ /* 0x004fe400078e0008 */
[----:B0-----:R3:W0:Y:S01]  /*1390*/  SHFL.DOWN PT, R13, R8, 0x10, 0x1f ;  /* 0x0a001f00080d7f89 */ /* 0x00162200000e0000 */
[----:B------:R-:W-:Y:S02]  /*13a0*/  IMAD.MOV.U32 R4, RZ, RZ, R10 ;  /* 0x000000ffff047224 */ /* 0x000fe400078e000a */
        /* <DEDUP_REMOVED lines=24> */
.L_x_789:
[----:B------:R-:W-:Y:S05]  /*1530*/  BSYNC.RECONVERGENT B1 ;  /* 0x0000000000017941 */ /* 0x000fea0003800200 */
.L_x_788:
[----:B------:R-:W-:Y:S04]  /*1540*/  BSSY.RECONVERGENT B1, `(.L_x_790) ;  /* 0x000000c000017945 */ /* 0x000fe80003800200 */
[----:B------:R-:W-:Y:S05]  /*1550*/  @P2 BRA `(.L_x_791) ;  /* 0x0000000000282947 */ /* 0x000fea0003800000 */
[----:B------:R-:W2:Y:S01]  /*1560*/  S2R R6, SR_CgaCtaId ;  /* 0x0000000000067919 */ /* 0x000ea20000008800 */
        /* <DEDUP_REMOVED lines=9> */
.L_x_791:
[----:B------:R-:W-:Y:S05]  /*1600*/  BSYNC.RECONVERGENT B1 ;  /* 0x0000000000017941 */ /* 0x000fea0003800200 */
.L_x_790:
        /* <DEDUP_REMOVED lines=32> */
.L_x_794:
[----:B------:R-:W-:Y:S05]  /*1810*/  BSYNC.RECONVERGENT B1 ;  /* 0x0000000000017941 */ /* 0x000fea0003800200 */
.L_x_793:
        /* <DEDUP_REMOVED lines=23> */
.L_x_796:
[----:B------:R-:W-:Y:S05]  /*1990*/  BSYNC.RECONVERGENT B1 ;  /* 0x0000000000017941 */ /* 0x000fea0003800200 */
.L_x_795:
        /* <DEDUP_REMOVED lines=23> */
.L_x_798:
[----:B------:R-:W-:Y:S05]  /*1b10*/  BSYNC.RECONVERGENT B1 ;  /* 0x0000000000017941 */ /* 0x000fea0003800200 */
.L_x_797:
        /* <DEDUP_REMOVED lines=23> */
.L_x_800:
[----:B------:R-:W-:Y:S05]  /*1c90*/  BSYNC.RECONVERGENT B1 ;  /* 0x0000000000017941 */ /* 0x000fea0003800200 */
.L_x_799:
        /* <DEDUP_REMOVED lines=23> */
.L_x_802:
[----:B------:R-:W-:Y:S05]  /*1e10*/  BSYNC.RECONVERGENT B1 ;  /* 0x0000000000017941 */ /* 0x000fea0003800200 */
.L_x_801:
        /* <DEDUP_REMOVED lines=23> */
.L_x_804:
[----:B------:R-:W-:Y:S05]  /*1f90*/  BSYNC.RECONVERGENT B1 ;  /* 0x0000000000017941 */ /* 0x000fea0003800200 */
.L_x_803:
        /* <DEDUP_REMOVED lines=22> */
.L_x_779:
        /* <DEDUP_REMOVED lines=45> */
.L_x_806:
[----:B------:R-:W-:Y:S05]  /*23d0*/  BSYNC.RECONVERGENT B1 ;  /* 0x0000000000017941 */ /* 0x000fea0003800200 */
.L_x_805:
        /* <DEDUP_REMOVED lines=30> */
.L_x_808:
[----:B------:R-:W-:Y:S05]  /*25c0*/  BSYNC.RECONVERGENT B1 ;  /* 0x0000000000017941 */ /* 0x000fea0003800200 */
.L_x_807:
        /* <DEDUP_REMOVED lines=29> */
.L_x_810:
[----:B------:R-:W-:Y:S05]  /*27a0*/  BSYNC.RECONVERGENT B1 ;  /* 0x0000000000017941 */ /* 0x000fea0003800200 */
.L_x_809:
        /* <DEDUP_REMOVED lines=29> */
.L_x_812:
[----:B------:R-:W-:Y:S05]  /*2980*/  BSYNC.RECONVERGENT B1 ;  /* 0x0000000000017941 */ /* 0x000fea0003800200 */
.L_x_811:
[----:B0-----:R0:W2:Y:S01]  /*2990*/  SHFL.DOWN PT, R11, R8, 0x10, R3 ;  /* 0x0a000000080b7989 */ /* 0x0010a200000e0003 */
[----:B------:R-:W-:Y:S01]  /*29a0*/  BSSY.RECONVERGENT B1, `(.L_x_813) ;  /* 0x000001c000017945 */ /* 0x000fe20003800200 */
[----:B------:R-:W-:Y:S02]  /*29b0*/  IMAD.MOV.U32 R5, RZ, RZ, R8 ;  /* 0x000000ffff057224 */ /* 0x000fe400078e0008 */
[----:B-1----:R0:W1:Y:S01]  /*29c0*/  SHFL.DOWN PT, R13, R10, 0x10, R3 ;  /* 0x0a0000000a0d7989 */ /* 0x00206200000e0003 */
[----:B----4-:R-:W-:Y:S02]  /*29d0*/  IMAD.MOV.U32 R9, RZ, RZ, R10 ;  /* 0x000000ffff097224 */ /* 0x010fe400078e000a */
[----:B------:R-:W-:Y:S01]  /*29e0*/  IMAD.MOV.U32 R4, RZ, RZ, R12 ;  /* 0x000000ffff047224 */ /* 0x000fe200078e000c */
[----:B------:R0:W4:Y:S01]  /*29f0*/  SHFL.DOWN PT, R15, R12, 0x10, R3 ;  /* 0x0a0000000c0f7989 */ /* 0x00012200000e0003 */
[----:B------:R-:W-:Y:S05]  /*2a00*/  @P5 BRA `(.L_x_814) ;  /* 0x0000000000545947 */ /* 0x000fea0003800000 */
[----:B------:R-:W0:Y:S02]  /*2a10*/  LDC.64 R6, c[0x0][0x398] ;  /* 0x0000e600ff067b82 */ /* 0x000e240000000a00 */
[----:B0--3--:R-:W-:-:S04]  /*2a20*/  IMAD.WIDE R2, R8, 0x10, R6 ;  /* 0x0000001008027825 */ /* 0x009fc800078e0206 */
        /* <DEDUP_REMOVED lines=19> */
.L_x_814:
[----:B------:R-:W-:Y:S05]  /*2b60*/  BSYNC.RECONVERGENT B1 ;  /* 0x0000000000017941 */ /* 0x000fea0003800200 */
.L_x_813:
        /* <DEDUP_REMOVED lines=12> */
.L_x_816:
[----:B------:R-:W-:Y:S05]  /*2c30*/  BSYNC.RECONVERGENT B1 ;  /* 0x0000000000017941 */ /* 0x000fea0003800200 */
.L_x_815:
        /* <DEDUP_REMOVED lines=10> */
[----:B---3--:R-:W1:Y:S01]  /*2ce0*/  LDC.64 R2, c[0x0][0x398] ;  /* 0x0000e600ff027b82 */ /* 0x008e620000000a00 */
[----:B0-----:R-:W-:Y:S01]  /*2cf0*/  ULEA UR4, UR5, UR4, 0x18 ;  /* 0x0000000405047291 */ /* 0x001fe2000f8ec0ff */
[----:B-1----:R-:W-:-:S08]  /*2d00*/  IMAD.WIDE R6, R5, 0x10, R2 ;  /* 0x0000001005067825 */ /* 0x002fd000078e0202 */
        /* <DEDUP_REMOVED lines=22> */
.L_x_818:
[----:B------:R-:W-:Y:S05]  /*2e70*/  BSYNC.RECONVERGENT B1 ;  /* 0x0000000000017941 */ /* 0x000fea0003800200 */
.L_x_817:
[----:B------:R-:W-:Y:S01]  /*2e80*/  UISETP.GE.AND UP0, UPT, UR8, 0x41, UPT ;  /* 0x000000410800788c */ /* 0x000fe2000bf06270 */
[----:B------:R-:W-:Y:S02]  /*2e90*/  IMAD.MOV.U32 R7, RZ, RZ, R11 ;  /* 0x000000ffff077224 */ /* 0x000fe400078e000b */
[----:B----4-:R-:W-:Y:S02]  /*2ea0*/  IMAD.MOV.U32 R15, RZ, RZ, R13 ;  /* 0x000000ffff0f7224 */ /* 0x010fe400078e000d */
        /* <DEDUP_REMOVED lines=29> */
.L_x_820:
[----:B------:R-:W-:Y:S05]  /*3080*/  BSYNC.RECONVERGENT B1 ;  /* 0x0000000000017941 */ /* 0x000fea0003800200 */
.L_x_819:
        /* <DEDUP_REMOVED lines=32> */
.L_x_822:
[----:B------:R-:W-:Y:S05]  /*3290*/  BSYNC.RECONVERGENT B1 ;  /* 0x0000000000017941 */ /* 0x000fea0003800200 */
.L_x_821:
        /* <DEDUP_REMOVED lines=32> */
.L_x_824:
[----:B------:R-:W-:Y:S05]  /*34a0*/  BSYNC.RECONVERGENT B1 ;  /* 0x0000000000017941 */ /* 0x000fea0003800200 */
.L_x_823:
        /* <DEDUP_REMOVED lines=32> */
.L_x_826:
[----:B------:R-:W-:Y:S05]  /*36b0*/  BSYNC.RECONVERGENT B1 ;  /* 0x0000000000017941 */ /* 0x000fea0003800200 */
.L_x_825:
        /* <DEDUP_REMOVED lines=32> */
.L_x_828:
[----:B------:R-:W-:Y:S05]  /*38c0*/  BSYNC.RECONVERGENT B1 ;  /* 0x0000000000017941 */ /* 0x000fea0003800200 */
.L_x_827:
        /* <DEDUP_REMOVED lines=33> */
.L_x_760:
        /* <DEDUP_REMOVED lines=17> */
[----:B------:R-:W5:Y:S04]  /*3bf0*/  LDG.E R18, desc[UR6][R18.64+0xc] ;  /* 0x00000c0612127981 */ /* 0x000f68000c1e1900 */
[----:B------:R-:W4:Y:S01]  /*3c00*/  LDG.E.CONSTANT R19, desc[UR6][R2.64+0x4000] ;  /* 0x0040000602137981 */ /* 0x000f22000c1e9900 */
        /* <DEDUP_REMOVED lines=9> */
[----:B------:R-:W-:Y:S01]  /*3ca0*/  @P1 SEL R9, R13, R9, P0 ;  /* 0x000000090d091207 */ /* 0x000fe20000000000 */
        /* <DEDUP_REMOVED lines=11> */
[----:B------:R-:W-:Y:S01]  /*3d60*/  @P2 SEL R5, R9, R5, P0 ;  /* 0x0000000509052207 */ /* 0x000fe20000000000 */
[----:B0-----:R-:W-:Y:S01]  /*3d70*/  IMAD.WIDE R20, R19, 0x10, R6 ;  /* 0x0000001013147825 */ /* 0x001fe200078e0206 */
[----:B------:R-:W4:Y:S05]  /*3d80*/  LDG.E.64.CONSTANT R12, desc[UR6][R2.64+0x4008] ;  /* 0x00400806020c7981 */ /* 0x000f2a000c1e9b00 */
[----:B------:R-:W5:Y:S01]  /*3d90*/  LDG.E R20, desc[UR6][R20.64+0xc] ;  /* 0x00000c0614147981 */ /* 0x000f62000c1e1900 */
[----:B--2---:R-:W-:-:S13]  /*3da0*/  FSETP.GEU.AND P1, PT, R18, R23, PT ;  /* 0x000000171200720b */ /* 0x004fda0003f2e000 */
[----:B---3--:R-:W-:-:S04]  /*3db0*/  @P1 ISETP.GE.U32.AND P0, PT, R4, R16, PT ;  /* 0x000000100400120c */ /* 0x008fc80003f06070 */
[----:B------:R-:W-:-:S04]  /*3dc0*/  @P1 ISETP.GE.AND.EX P0, PT, R5, R17, PT, P0 ;  /* 0x000000110500120c */ /* 0x000fc80003f06300 */
[----:B------:R-:W-:-:S04]  /*3dd0*/  @P1 FSETP.LT.OR P0, PT, R23, R18, !P0 ;  /* 0x000000121700120b */ /* 0x000fc80004701400 */
[----:B------:R-:W-:-:S05]  /*3de0*/  @P1 SEL R11, R15, R11, P0 ;  /* 0x0000000b0f0b1207 */ /* 0x000fca0000000000 */
[----:B------:R-:W-:-:S05]  /*3df0*/  @P1 IMAD.WIDE R8, R11, 0x10, R6 ;  /* 0x000000100b081825 */ /* 0x000fca00078e0206 */
[----:B------:R-:W5:Y:S01]  /*3e00*/  @P1 LDG.E R23, desc[UR6][R8.64+0xc] ;  /* 0x00000c0608171981 */ /* 0x000f62000c1e1900 */
[----:B------:R-:W-:Y:S02]  /*3e10*/  @P1 SEL R16, R4, R16, P0 ;  /* 0x0000001004101207 */ /* 0x000fe40000000000 */
[----:B------:R-:W-:Y:S01]  /*3e20*/  @P1 SEL R17, R5, R17, P0 ;  /* 0x0000001105111207 */ /* 0x000fe20000000000 */
[----:B------:R-:W-:Y:S01]  /*3e30*/  UISETP.GE.U32.AND UP0, UPT, UR4, 0xa00, UPT ;  /* 0x00000a000400788c */ /* 0x000fe2000bf06070 */
[----:B------:R-:W-:Y:S01]  /*3e40*/  IMAD.MOV.U32 R15, RZ, RZ, 0x500 ;  /* 0x00000500ff0f7424 */ /* 0x000fe200078e00ff */
[----:B-----5:R-:W-:-:S13]  /*3e50*/  FSETP.GEU.AND P2, PT, R23, R20, PT ;  /* 0x000000141700720b */ /* 0x020fda0003f4e000 */
[----:B----4-:R-:W-:-:S04]  /*3e60*/  @P2 ISETP.GE.U32.AND P0, PT, R16, R12, PT ;  /* 0x0000000c1000220c */ /* 0x010fc80003f06070 */
[----:B------:R-:W-:-:S04]  /*3e70*/  @P2 ISETP.GE.AND.EX P0, PT, R17, R13, PT, P0 ;  /* 0x0000000d1100220c */ /* 0x000fc80003f06300 */
[----:B------:R-:W-:-:S04]  /*3e80*/  @P2 FSETP.LT.OR P0, PT, R20, R23, !P0 ;  /* 0x000000171400220b */ /* 0x000fc80004701400 */
[----:B------:R-:W-:Y:S02]  /*3e90*/  @P2 SEL R19, R11, R19, P0 ;  /* 0x000000130b132207 */ /* 0x000fe40000000000 */
[----:B------:R-:W-:Y:S02]  /*3ea0*/  @P2 SEL R12, R16, R12, P0 ;  /* 0x0000000c100c2207 */ /* 0x000fe40000000000 */
[----:B------:R-:W-:Y:S01]  /*3eb0*/  @P2 SEL R13, R17, R13, P0 ;  /* 0x0000000d110d2207 */ /* 0x000fe20000000000 */
[----:B------:R-:W-:Y:S06]  /*3ec0*/  BRA.U !UP0, `(.L_x_829) ;  /* 0x0000000508507547 */ /* 0x000fec000b800000 */
[----:B------:R-:W-:Y:S01]  /*3ed0*/  IMAD.MOV.U32 R11, RZ, RZ, R12 ;  /* 0x000000ffff0b7224 */ /* 0x000fe200078e000c */
[----:B------:R-:W0:Y:S01]  /*3ee0*/  LDCU.64 UR8, c[0x0][0x398] ;  /* 0x00007300ff0877ac */ /* 0x000e220008000a00 */
[----:B------:R-:W-:Y:S02]  /*3ef0*/  IMAD.MOV.U32 R0, RZ, RZ, R13 ;  /* 0x000000ffff007224 */ /* 0x000fe400078e000d */
[----:B------:R-:W-:Y:S01]  /*3f00*/  IMAD.MOV.U32 R15, RZ, RZ, R19 ;  /* 0x000000ffff0f7224 */ /* 0x000fe200078e0013 */
[----:B------:R-:W1:Y:S01]  /*3f10*/  LDCU UR4, c[0x0][0x390] ;  /* 0x00007200ff0477ac */ /* 0x000e620008000800 */
[----:B------:R-:W-:-:S07]  /*3f20*/  IMAD.MOV.U32 R3, RZ, RZ, 0x500 ;  /* 0x00000500ff037424 */ /* 0x000fce00078e00ff */
.L_x_830:
[----:B------:R-:W2:Y:S01]  /*3f30*/  LDC.64 R12, c[0x0][0x380] ;  /* 0x0000e000ff0c7b82 */ /* 0x000ea20000000a00 */
[----:B------:R-:W-:-:S04]  /*3f40*/  IMAD.IADD R5, R14, 0x1, R3 ;  /* 0x000000010e057824 */ /* 0x000fc800078e0203 */
[----:B--2---:R-:W-:-:S05]  /*3f50*/  IMAD.WIDE.U32 R12, R5, 0x10, R12 ;  /* 0x00000010050c7825 */ /* 0x004fca00078e000c */
[----:B------:R-:W2:Y:S01]  /*3f60*/  LDG.E.CONSTANT R2, desc[UR6][R12.64] ;  /* 0x000000060c027981 */ /* 0x000ea2000c1e9900 */
[----:B0-----:R-:W-:Y:S02]  /*3f70*/  IMAD.U32 R6, RZ, RZ, UR8 ;  /* 0x00000008ff067e24 */ /* 0x001fe4000f8e00ff */
        /* <DEDUP_REMOVED lines=8> */
[----:B------:R-:W2:Y:S01]  /*4000*/  LDG.E R25, desc[UR6][R22.64+0xc] ;  /* 0x00000c0616197981 */ /* 0x000ea2000c1e1900 */
[----:B-----5:R-:W-:-:S13]  /*4010*/  FSETP.GEU.AND P1, PT, R5, R18, PT ;  /* 0x000000120500720b */ /* 0x020fda0003f2e000 */
[----:B---3--:R-:W-:-:S04]  /*4020*/  @P1 ISETP.GE.U32.AND P0, PT, R11, R8, PT ;  /* 0x000000080b00120c */ /* 0x008fc80003f06070 */
[----:B------:R-:W-:-:S04]  /*4030*/  @P1 ISETP.GE.AND.EX P0, PT, R0, R9, PT, P0 ;  /* 0x000000090000120c */ /* 0x000fc80003f06300 */
[----:B------:R-:W-:Y:S02]  /*4040*/  @P1 FSETP.LT.OR P0, PT, R18, R5, !P0 ;  /* 0x000000051200120b */ /* 0x000fe40004701400 */
[----:B------:R-:W3:Y:S02]  /*4050*/  LDG.E.64.CONSTANT R4, desc[UR6][R12.64+0x1008] ;  /* 0x001008060c047981 */ /* 0x000ee4000c1e9b00 */
[----:B------:R-:W-:Y:S02]  /*4060*/  @P1 SEL R2, R15, R2, P0 ;  /* 0x000000020f021207 */ /* 0x000fe40000000000 */
[----:B------:R-:W4:Y:S03]  /*4070*/  LDG.E.CONSTANT R15, desc[UR6][R12.64+0x2000] ;  /* 0x002000060c0f7981 */ /* 0x000f26000c1e9900 */
[----:B------:R-:W-:-:S05]  /*4080*/  @P1 IMAD.WIDE R20, R2, 0x10, R6 ;  /* 0x0000001002141825 */ /* 0x000fca00078e0206 */
[----:B------:R-:W2:Y:S01]  /*4090*/  @P1 LDG.E R18, desc[UR6][R20.64+0xc] ;  /* 0x00000c0614121981 */ /* 0x000ea2000c1e1900 */
[----:B------:R-:W-:Y:S02]  /*40a0*/  @P1 SEL R8, R11, R8, P0 ;  /* 0x000000080b081207 */ /* 0x000fe40000000000 */
[----:B------:R-:W-:Y:S01]  /*40b0*/  @P1 SEL R9, R0, R9, P0 ;  /* 0x0000000900091207 */ /* 0x000fe20000000000 */
[----:B------:R-:W5:Y:S04]  /*40c0*/  LDG.E.64.CONSTANT R10, desc[UR6][R12.64+0x2008] ;  /* 0x002008060c0a7981 */ /* 0x000f68000c1e9b00 */
[----:B------:R-:W5:Y:S01]  /*40d0*/  LDG.E.CONSTANT R0, desc[UR6][R12.64+0x3000] ;  /* 0x003000060c007981 */ /* 0x000f62000c1e9900 */
[----:B--2---:R-:W-:-:S13]  /*40e0*/  FSETP.GEU.AND P2, PT, R18, R25, PT ;  /* 0x000000191200720b */ /* 0x004fda0003f4e000 */
[----:B---3--:R-:W-:-:S04]  /*40f0*/  @P2 ISETP.GE.U32.AND P0, PT, R8, R4, PT ;  /* 0x000000040800220c */ /* 0x008fc80003f06070 */
[----:B------:R-:W-:-:S04]  /*4100*/  @P2 ISETP.GE.AND.EX P0, PT, R9, R5, PT, P0 ;  /* 0x000000050900220c */ /* 0x000fc80003f06300 */
[----:B------:R-:W-:-:S04]  /*4110*/  @P2 FSETP.LT.OR P0, PT, R25, R18, !P0 ;  /* 0x000000121900220b */ /* 0x000fc80004701400 */
[----:B------:R-:W-:Y:S01]  /*4120*/  @P2 SEL R17, R2, R17, P0 ;  /* 0x0000001102112207 */ /* 0x000fe20000000000 */
[----:B----4-:R-:W-:-:S04]  /*4130*/  IMAD.WIDE R22, R15, 0x10, R6 ;  /* 0x000000100f167825 */ /* 0x010fc800078e0206 */
[--C-:B------:R-:W-:Y:S02]  /*4140*/  @P2 IMAD.WIDE R18, R17, 0x10, R6.reuse ;  /* 0x0000001011122825 */ /* 0x100fe400078e0206 */
[----:B------:R-:W2:Y:S04]  /*4150*/  LDG.E R22, desc[UR6][R22.64+0xc] ;  /* 0x00000c0616167981 */ /* 0x000ea8000c1e1900 */
[----:B------:R-:W2:Y:S01]  /*4160*/  @P2 LDG.E R25, desc[UR6][R18.64+0xc] ;  /* 0x00000c0612192981 */ /* 0x000ea2000c1e1900 */
[----:B------:R-:W-:Y:S02]  /*4170*/  @P2 SEL R4, R8, R4, P0 ;  /* 0x0000000408042207 */ /* 0x000fe40000000000 */
[----:B------:R-:W-:Y:S01]  /*4180*/  @P2 SEL R5, R9, R5, P0 ;  /* 0x0000000509052207 */ /* 0x000fe20000000000 */
[----:B-----5:R-:W-:Y:S01]  /*4190*/  IMAD.WIDE R20, R0, 0x10, R6 ;  /* 0x0000001000147825 */ /* 0x020fe200078e0206 */
[----:B------:R-:W3:Y:S04]  /*41a0*/  LDG.E.64.CONSTANT R8, desc[UR6][R12.64+0x3008] ;  /* 0x003008060c087981 */ /* 0x000ee8000c1e9b00 */
[----:B------:R0:W4:Y:S04]  /*41b0*/  LDG.E R23, desc[UR6][R20.64+0xc] ;  /* 0x00000c0614177981 */ /* 0x000128000c1e1900 */
[----:B------:R-:W0:Y:S04]  /*41c0*/  LDG.E.CONSTANT R19, desc[UR6][R12.64+0x4000] ;  /* 0x004000060c137981 */ /* 0x000e28000c1e9900 */
[----:B------:R-:W5:Y:S01]  /*41d0*/  LDG.E.64.CONSTANT R12, desc[UR6][R12.64+0x4008] ;  /* 0x004008060c0c7981 */ /* 0x000f62000c1e9b00 */
[----:B--2---:R-:W-:-:S13]  /*41e0*/  FSETP.GEU.AND P1, PT, R25, R22, PT ;  /* 0x000000161900720b */ /* 0x004fda0003f2e000 */
[----:B------:R-:W-:-:S04]  /*41f0*/  @P1 ISETP.GE.U32.AND P0, PT, R4, R10, PT ;  /* 0x0000000a0400120c */ /* 0x000fc80003f06070 */
[----:B------:R-:W-:-:S04]  /*4200*/  @P1 ISETP.GE.AND.EX P0, PT, R5, R11, PT, P0 ;  /* 0x0000000b0500120c */ /* 0x000fc80003f06300 */
[----:B------:R-:W-:-:S04]  /*4210*/  @P1 FSETP.LT.OR P0, PT, R22, R25, !P0 ;  /* 0x000000191600120b */ /* 0x000fc80004701400 */
[----:B------:R-:W-:-:S05]  /*4220*/  @P1 SEL R15, R17, R15, P0 ;  /* 0x0000000f110f1207 */ /* 0x000fca0000000000 */
[----:B------:R-:W-:-:S05]  /*4230*/  @P1 IMAD.WIDE R16, R15, 0x10, R6 ;  /* 0x000000100f101825 */ /* 0x000fca00078e0206 */
[----:B------:R-:W4:Y:S01]  /*4240*/  @P1 LDG.E R22, desc[UR6][R16.64+0xc] ;  /* 0x00000c0610161981 */ /* 0x000f22000c1e1900 */
[----:B------:R-:W-:Y:S02]  /*4250*/  @P1 SEL R10, R4, R10, P0 ;  /* 0x0000000a040a1207 */ /* 0x000fe40000000000 */
[----:B------:R-:W-:Y:S01]  /*4260*/  @P1 SEL R11, R5, R11, P0 ;  /* 0x0000000b050b1207 */ /* 0x000fe20000000000 */
[----:B0-----:R-:W-:-:S06]  /*4270*/  IMAD.WIDE R20, R19, 0x10, R6 ;  /* 0x0000001013147825 */ /* 0x001fcc00078e0206 */
[----:B------:R-:W2:Y:S01]  /*4280*/  LDG.E R20, desc[UR6][R20.64+0xc] ;  /* 0x00000c0614147981 */ /* 0x000ea2000c1e1900 */
[----:B----4-:R-:W-:-:S13]  /*4290*/  FSETP.GEU.AND P2, PT, R22, R23, PT ;  /* 0x000000171600720b */ /* 0x010fda0003f4e000 */
[----:B---3--:R-:W-:-:S04]  /*42a0*/  @P2 ISETP.GE.U32.AND P0, PT, R10, R8, PT ;  /* 0x000000080a00220c */ /* 0x008fc80003f06070 */
[----:B------:R-:W-:-:S04]  /*42b0*/  @P2 ISETP.GE.AND.EX P0, PT, R11, R9, PT, P0 ;  /* 0x000000090b00220c */ /* 0x000fc80003f06300 */
[----:B------:R-:W-:-:S04]  /*42c0*/  @P2 FSETP.LT.OR P0, PT, R23, R22, !P0 ;  /* 0x000000161700220b */ /* 0x000fc80004701400 */
[----:B------:R-:W-:-:S05]  /*42d0*/  @P2 SEL R0, R15, R0, P0 ;  /* 0x000000000f002207 */ /* 0x000fca0000000000 */
[----:B------:R-:W-:-:S05]  /*42e0*/  @P2 IMAD.WIDE R4, R0, 0x10, R6 ;  /* 0x0000001000042825 */ /* 0x000fca00078e0206 */
[----:B------:R-:W2:Y:S01]  /*42f0*/  @P2 LDG.E R23, desc[UR6][R4.64+0xc] ;  /* 0x00000c0604172981 */ /* 0x000ea2000c1e1900 */
[----:B------:R-:W-:Y:S01]  /*4300*/  @P2 SEL R8, R10, R8, P0 ;  /* 0x000000080a082207 */ /* 0x000fe20000000000 */
[----:B------:R-:W-:Y:S01]  /*4310*/  VIADD R2, R3, 0xa00 ;  /* 0x00000a0003027836 */ /* 0x000fe20000000000 */
[----:B------:R-:W-:-:S04]  /*4320*/  @P2 SEL R9, R11, R9, P0 ;  /* 0x000000090b092207 */ /* 0x000fc80000000000 */
[----:B-1----:R-:W-:Y:S01]  /*4330*/  ISETP.GT.AND P2, PT, R2, UR4, PT ;  /* 0x0000000402007c0c */ /* 0x002fe2000bf44270 */
[----:B------:R-:W-:Y:S01]  /*4340*/  VIADD R3, R3, 0x500 ;  /* 0x0000050003037836 */ /* 0x000fe20000000000 */
        /* <DEDUP_REMOVED lines=10> */
[----:B------:R-:W-:Y:S06]  /*43f0*/  @!P2 BRA `(.L_x_830) ;  /* 0xfffffff800cca947 */ /* 0x000fec000383ffff */
[----:B------:R-:W-:-:S07]  /*4400*/  IMAD.MOV.U32 R15, RZ, RZ, R3 ;  /* 0x000000ffff0f7224 */ /* 0x000fce00078e0003 */
.L_x_829:
[----:B------:R-:W-:-:S13]  /*4410*/  ISETP.GE.AND P0, PT, R15, UR4, PT ;  /* 0x000000040f007c0c */ /* 0x000fda000bf06270 */
[----:B------:R-:W-:Y:S05]  /*4420*/  @P0 BRA `(.L_x_831) ;  /* 0x0000000800b80947 */ /* 0x000fea0003800000 */
[----:B------:R-:W-:Y:S01]  /*4430*/  IADD3 R17, PT, PT, -R15, UR4, RZ ;  /* 0x000000040f117c10 */ /* 0x000fe2000fffe1ff */
[----:B------:R-:W0:Y:S01]  /*4440*/  LDCU.64 UR10, c[0x0][0x398] ;  /* 0x00007300ff0a77ac */ /* 0x000e220008000a00 */
[----:B------:R-:W-:Y:S02]  /*4450*/  BSSY.RECONVERGENT B1, `(.L_x_831) ;  /* 0x00000ab000017945 */ /* 0x000fe40003800200 */
[----:B------:R-:W-:Y:S01]  /*4460*/  ISETP.GE.AND P0, PT, R14, R17, PT ;  /* 0x000000110e00720c */ /* 0x000fe20003f06270 */
[----:B------:R-:W1:-:S12]  /*4470*/  LDCU.64 UR12, c[0x0][0x398] ;  /* 0x00007300ff0c77ac */ /* 0x000e580008000a00 */
[----:B------:R-:W-:Y:S05]  /*4480*/  @P0 BRA `(.L_x_832) ;  /* 0x00000008009c0947 */ /* 0x000fea0003800000 */
[----:B------:R-:W-:Y:S01]  /*4490*/  LOP3.LUT R16, RZ, R14, RZ, 0x33, !PT ;  /* 0x0000000eff107212 */ /* 0x000fe200078e33ff */
[----:B------:R-:W-:Y:S03]  /*44a0*/  BSSY.RECONVERGENT B2, `(.L_x_833) ;  /* 0x000002f000027945 */ /* 0x000fe60003800200 */
[----:B------:R-:W-:-:S04]  /*44b0*/  IADD3 R16, PT, PT, -R15, UR4, R16 ;  /* 0x000000040f107c10 */ /* 0x000fc8000fffe110 */
[----:B------:R-:W-:-:S04]  /*44c0*/  LOP3.LUT R0, R16, 0x300, RZ, 0xc0, !PT ;  /* 0x0000030010007812 */ /* 0x000fc800078ec0ff */
[----:B------:R-:W-:Y:S01]  /*44d0*/  ISETP.NE.AND P0, PT, R0, 0x300, PT ;  /* 0x000003000000780c */ /* 0x000fe20003f05270 */
[----:B------:R-:W-:-:S12]  /*44e0*/  IMAD.MOV.U32 R0, RZ, RZ, R14 ;  /* 0x000000ffff007224 */ /* 0x000fd800078e000e */
[----:B------:R-:W-:Y:S05]  /*44f0*/  @!P0 BRA `(.L_x_834) ;  /* 0x0000000000a48947 */ /* 0x000fea0003800000 */
[----:B------:R-:W2:Y:S01]  /*4500*/  LDC.64 R2, c[0x0][0x380] ;  /* 0x0000e000ff027b82 */ /* 0x000ea20000000a00 */
[----:B------:R-:W-:Y:S01]  /*4510*/  LEA.HI R0, R16, 0x1, RZ, 0x18 ;  /* 0x0000000110007811 */ /* 0x000fe200078fc0ff */
[----:B------:R-:W-:-:S03]  /*4520*/  IMAD.IADD R23, R14, 0x1, R15 ;  /* 0x000000010e177824 */ /* 0x000fc600078e020f */
[----:B------:R-:W-:Y:S01]  /*4530*/  LOP3.LUT R4, R0, 0x3, RZ, 0xc0, !PT ;  /* 0x0000000300047812 */ /* 0x000fe200078ec0ff */
[----:B------:R-:W-:-:S04]  /*4540*/  IMAD.MOV.U32 R0, RZ, RZ, R14 ;  /* 0x000000ffff007224 */ /* 0x000fc800078e000e */
[----:B------:R-:W-:-:S07]  /*4550*/  IMAD.MOV R18, RZ, RZ, -R4 ;  /* 0x000000ffff127224 */ /* 0x000fce00078e0a04 */
.L_x_837:
[----:B--2---:R-:W-:-:S05]  /*4560*/  IMAD.WIDE.U32 R8, R23, 0x10, R2 ;  /* 0x0000001017087825 */ /* 0x004fca00078e0002 */
[----:B------:R-:W2:Y:S01]  /*4570*/  LDG.E.CONSTANT R29, desc[UR6][R8.64] ;  /* 0x00000006081d7981 */ /* 0x000ea2000c1e9900 */
[----:B0-----:R-:W-:Y:S02]  /*4580*/  IMAD.U32 R6, RZ, RZ, UR10 ;  /* 0x0000000aff067e24 */ /* 0x001fe4000f8e00ff */
[----:B------:R-:W-:Y:S01]  /*4590*/  IMAD.U32 R7, RZ, RZ, UR11 ;  /* 0x0000000bff077e24 */ /* 0x000fe2000f8e00ff */
[----:B------:R-:W3:Y:S01]  /*45a0*/  LDG.E.64.CONSTANT R4, desc[UR6][R8.64+0x8] ;  /* 0x0000080608047981 */ /* 0x000ee2000c1e9b00 */
[----:B------:R-:W-:-:S06]  /*45b0*/  IMAD.WIDE R20, R19, 0x10, R6 ;  /* 0x0000001013147825 */ /* 0x000fcc00078e0206 */
[----:B------:R-:W4:Y:S01]  /*45c0*/  LDG.E R20, desc[UR6][R20.64+0xc] ;  /* 0x00000c0614147981 */ /* 0x000f22000c1e1900 */
[----:B--2---:R-:W-:-:S06]  /*45d0*/  IMAD.WIDE R10, R29, 0x10, R6 ;  /* 0x000000101d0a7825 */ /* 0x004fcc00078e0206 */
[----:B------:R-:W4:Y:S01]  /*45e0*/  LDG.E R11, desc[UR6][R10.64+0xc] ;  /* 0x00000c060a0b7981 */ /* 0x000f22000c1e1900 */
[----:B------:R-:W-:Y:S01]  /*45f0*/  VIADD R18, R18, 0x1 ;  /* 0x0000000112127836 */ /* 0x000fe20000000000 */
[----:B------:R-:W-:Y:S01]  /*4600*/  BSSY.RECONVERGENT B3, `(.L_x_835) ;  /* 0x0000015000037945 */ /* 0x000fe20003800200 */
[----:B------:R-:W-:Y:S02]  /*4610*/  IMAD.MOV.U32 R25, RZ, RZ, R12 ;  /* 0x000000ffff197224 */ /* 0x000fe400078e000c */
        /* <DEDUP_REMOVED lines=19> */
.L_x_836:
[----:B-1----:R-:W-:Y:S05]  /*4750*/  BSYNC.RECONVERGENT B3 ;  /* 0x0000000000037941 */ /* 0x002fea0003800200 */
.L_x_835:
[----:B------:R-:W-:Y:S02]  /*4760*/  VIADD R0, R0, 0x100 ;  /* 0x0000010000007836 */ /* 0x000fe40000000000 */
[----:B------:R-:W-:Y:S01]  /*4770*/  VIADD R23, R23, 0x100 ;  /* 0x0000010017177836 */ /* 0x000fe20000000000 */
[----:B------:R-:W-:Y:S06]  /*4780*/  @P3 BRA `(.L_x_837) ;  /* 0xfffffffc00743947 */ /* 0x000fec000383ffff */
.L_x_834:
[----:B01----:R-:W-:Y:S05]  /*4790*/  BSYNC.RECONVERGENT B2 ;  /* 0x0000000000027941 */ /* 0x003fea0003800200 */
.L_x_833:
[----:B------:R-:W-:-:S13]  /*47a0*/  ISETP.GE.U32.AND P0, PT, R16, 0x300, PT ;  /* 0x000003001000780c */ /* 0x000fda0003f06070 */
[----:B------:R-:W-:Y:S05]  /*47b0*/  @!P0 BRA `(.L_x_832) ;  /* 0x0000000400d08947 */ /* 0x000fea0003800000 */
[----:B------:R-:W0:Y:S01]  /*47c0*/  LDCU.64 UR8, c[0x0][0x380] ;  /* 0x00007000ff0877ac */ /* 0x000e220008000a00 */
[----:B------:R-:W1:Y:S01]  /*47d0*/  LDC.64 R4, c[0x0][0x380] ;  /* 0x0000e000ff047b82 */ /* 0x000e620000000a00 */
[C---:B------:R-:W-:Y:S01]  /*47e0*/  IADD3 R9, P0, PT, R0.reuse, R15, RZ ;  /* 0x0000000f00097210 */ /* 0x040fe20007f1e0ff */
[----:B------:R-:W-:-:S04]  /*47f0*/  IMAD.IADD R15, R0, 0x1, R15 ;  /* 0x00000001000f7824 */ /* 0x000fc800078e020f */
[----:B------:R-:W-:Y:S01]  /*4800*/  IMAD.X R2, RZ, RZ, RZ, P0 ;  /* 0x000000ffff027224 */ /* 0x000fe200000e06ff */
[----:B0-----:R-:W-:-:S04]  /*4810*/  LEA R8, P1, R9, UR8, 0x4 ;  /* 0x0000000809087c11 */ /* 0x001fc8000f8220ff */
[----:B------:R-:W-:Y:S02]  /*4820*/  IADD3 R8, P0, PT, R8, 0x3008, RZ ;  /* 0x0000300808087810 */ /* 0x000fe40007f1e0ff */
[----:B------:R-:W-:-:S05]  /*4830*/  LEA.HI.X R9, R9, UR9, R2, 0x4, P1 ;  /* 0x0000000909097c11 */ /* 0x000fca00088f2402 */
[----:B------:R-:W-:-:S07]  /*4840*/  IMAD.X R9, RZ, RZ, R9, P0 ;  /* 0x000000ffff097224 */ /* 0x000fce00000e0609 */
.L_x_846:
[----:B-1----:R-:W-:-:S05]  /*4850*/  IMAD.WIDE.U32 R26, R15, 0x10, R4 ;  /* 0x000000100f1a7825 */ /* 0x002fca00078e0004 */
[----:B------:R-:W2:Y:S01]  /*4860*/  LDG.E.CONSTANT R18, desc[UR6][R26.64] ;  /* 0x000000061a127981 */ /* 0x000ea2000c1e9900 */
[----:B------:R-:W-:Y:S02]  /*4870*/  IMAD.U32 R6, RZ, RZ, UR12 ;  /* 0x0000000cff067e24 */ /* 0x000fe4000f8e00ff */
[----:B------:R-:W-:Y:S01]  /*4880*/  IMAD.U32 R7, RZ, RZ, UR13 ;  /* 0x0000000dff077e24 */ /* 0x000fe2000f8e00ff */
[----:B------:R-:W3:Y:S01]  /*4890*/  LDG.E.64.CONSTANT R10, desc[UR6][R26.64+0x8] ;  /* 0x000008061a0a7981 */ /* 0x000ee2000c1e9b00 */
[----:B------:R-:W-:-:S05]  /*48a0*/  IMAD.WIDE R28, R19, 0x10, R6 ;  /* 0x00000010131c7825 */ /* 0x000fca00078e0206 */
[----:B------:R-:W4:Y:S01]  /*48b0*/  LDG.E R20, desc[UR6][R28.64+0xc] ;  /* 0x00000c061c147981 */ /* 0x000f22000c1e1900 */
[----:B--2---:R-:W-:-:S05]  /*48c0*/  IMAD.WIDE R2, R18, 0x10, R6 ;  /* 0x0000001012027825 */ /* 0x004fca00078e0206 */
[----:B------:R0:W4:Y:S02]  /*48d0*/  LDG.E R22, desc[UR6][R2.64+0xc] ;  /* 0x00000c0602167981 */ /* 0x000124000c1e1900 */
[----:B0-----:R-:W-:Y:S02]  /*48e0*/  IMAD.MOV.U32 R2, RZ, RZ, R8 ;  /* 0x000000ffff027224 */ /* 0x001fe400078e0008 */
[----:B------:R-:W-:-:S05]  /*48f0*/  IMAD.MOV.U32 R3, RZ, RZ, R9 ;  /* 0x000000ffff037224 */ /* 0x000fca00078e0009 */
[----:B------:R-:W2:Y:S01]  /*4900*/  LDG.E.CONSTANT R21, desc[UR6][R2.64+-0x2008] ;  /* 0xffdff80602157981 */ /* 0x000ea2000c1e9900 */
[----:B------:R-:W-:Y:S01]  /*4910*/  BSSY.RECONVERGENT B2, `(.L_x_838) ;  /* 0x0000012000027945 */ /* 0x000fe20003800200 */
[----:B------:R-:W-:Y:S02]  /*4920*/  IMAD.MOV.U32 R16, RZ, RZ, R18 ;  /* 0x000000ffff107224 */ /* 0x000fe400078e0012 */
[----:B---3--:R-:W-:Y:S02]  /*4930*/  IMAD.MOV.U32 R23, RZ, RZ, R10 ;  /* 0x000000ffff177224 */ /* 0x008fe400078e000a */
[----:B------:R-:W-:Y:S01]  /*4940*/  IMAD.MOV.U32 R25, RZ, RZ, R11 ;  /* 0x000000ffff197224 */ /* 0x000fe200078e000b */
[----:B----4-:R-:W-:Y:S01]  /*4950*/  FSETP.GEU.AND P0, PT, R20, R22, PT ;  /* 0x000000161400720b */ /* 0x010fe20003f0e000 */
[----:B--2---:R-:W-:-:S12]  /*4960*/  IMAD.WIDE R8, R21, 0x10, R6 ;  /* 0x0000001015087825 */ /* 0x004fd800078e0206 */
        /* <DEDUP_REMOVED lines=12> */
.L_x_839:
[----:B------:R-:W-:Y:S05]  /*4a30*/  BSYNC.RECONVERGENT B2 ;  /* 0x0000000000027941 */ /* 0x000fea0003800200 */
.L_x_838:
[----:B------:R-:W-:Y:S01]  /*4a40*/  IMAD.WIDE R10, R16, 0x10, R6 ;  /* 0x00000010100a7825 */ /* 0x000fe200078e0206 */
[----:B------:R-:W2:Y:S04]  /*4a50*/  LDG.E R9, desc[UR6][R8.64+0xc] ;  /* 0x00000c0608097981 */ /* 0x000ea8000c1e1900 */
[----:B------:R-:W2:Y:S04]  /*4a60*/  LDG.E R20, desc[UR6][R10.64+0xc] ;  /* 0x00000c060a147981 */ /* 0x000ea8000c1e1900 */
[----:B------:R-:W3:Y:S04]  /*4a70*/  LDG.E.CONSTANT R18, desc[UR6][R2.64+-0x1008] ;  /* 0xffeff80602127981 */ /* 0x000ee8000c1e9900 */
[----:B------:R-:W4:Y:S01]  /*4a80*/  LDG.E.64.CONSTANT R10, desc[UR6][R2.64+-0x2000] ;  /* 0xffe00006020a7981 */ /* 0x000f22000c1e9b00 */
[----:B------:R-:W-:Y:S01]  /*4a90*/  BSSY.RECONVERGENT B2, `(.L_x_840) ;  /* 0x0000012000027945 */ /* 0x000fe20003800200 */
[----:B------:R-:W-:Y:S01]  /*4aa0*/  IMAD.MOV.U32 R29, RZ, RZ, R21 ;  /* 0x000000ffff1d7224 */ /* 0x000fe200078e0015 */
[----:B--2---:R-:W-:Y:S01]  /*4ab0*/  FSETP.GEU.AND P0, PT, R20, R9, PT ;  /* 0x000000091400720b */ /* 0x004fe20003f0e000 */
[----:B---3--:R-:W-:-:S04]  /*4ac0*/  IMAD.WIDE R12, R18, 0x10, R6 ;  /* 0x00000010120c7825 */ /* 0x008fc800078e0206 */
[----:B----4-:R-:W-:Y:S02]  /*4ad0*/  IMAD.MOV.U32 R27, RZ, RZ, R10 ;  /* 0x000000ffff1b7224 */ /* 0x010fe400078e000a */
[----:B------:R-:W-:-:S06]  /*4ae0*/  IMAD.MOV.U32 R19, RZ, RZ, R11 ;  /* 0x000000ffff137224 */ /* 0x000fcc00078e000b */
        /* <DEDUP_REMOVED lines=12> */
.L_x_841:
[----:B------:R-:W-:Y:S05]  /*4bb0*/  BSYNC.RECONVERGENT B2 ;  /* 0x0000000000027941 */ /* 0x000fea0003800200 */
.L_x_840:
        /* <DEDUP_REMOVED lines=23> */
.L_x_843:
[----:B------:R-:W-:Y:S05]  /*4d30*/  BSYNC.RECONVERGENT B2 ;  /* 0x0000000000027941 */ /* 0x000fea0003800200 */
.L_x_842:
        /* <DEDUP_REMOVED lines=21> */
.L_x_845:
[----:B------:R-:W-:Y:S05]  /*4e90*/  BSYNC.RECONVERGENT B2 ;  /* 0x0000000000027941 */ /* 0x000fea0003800200 */
.L_x_844:
[----:B------:R-:W-:Y:S01]  /*4ea0*/  VIADD R0, R0, 0x400 ;  /* 0x0000040000007836 */ /* 0x000fe20000000000 */
[----:B------:R-:W-:Y:S01]  /*4eb0*/  IADD3 R8, P1, PT, R2, 0x4000, RZ ;  /* 0x0000400002087810 */ /* 0x000fe20007f3e0ff */
[----:B------:R-:W-:-:S03]  /*4ec0*/  VIADD R15, R15, 0x400 ;  /* 0x000004000f0f7836 */ /* 0x000fc60000000000 */
[----:B------:R-:W-:Y:S01]  /*4ed0*/  ISETP.GE.AND P0, PT, R0, R17, PT ;  /* 0x000000110000720c */ /* 0x000fe20003f06270 */
[----:B------:R-:W-:-:S12]  /*4ee0*/  IMAD.X R9, RZ, RZ, R3, P1 ;  /* 0x000000ffff097224 */ /* 0x000fd800008e0603 */
[----:B------:R-:W-:Y:S05]  /*4ef0*/  @!P0 BRA `(.L_x_846) ;  /* 0xfffffff800548947 */ /* 0x000fea000383ffff */
.L_x_832:
[----:B01----:R-:W-:Y:S05]  /*4f00*/  BSYNC.RECONVERGENT B1 ;  /* 0x0000000000017941 */ /* 0x003fea0003800200 */
.L_x_831:
        /* <DEDUP_REMOVED lines=35> */
.L_x_848:
[----:B------:R-:W-:Y:S05]  /*5140*/  BSYNC.RECONVERGENT B1 ;  /* 0x0000000000017941 */ /* 0x000fea0003800200 */
.L_x_847:
        /* <DEDUP_REMOVED lines=28> */
.L_x_850:
[----:B------:R-:W-:Y:S05]  /*5310*/  BSYNC.RECONVERGENT B1 ;  /* 0x0000000000017941 */ /* 0x000fea0003800200 */
.L_x_849:
[----:B---3--:R3:W4:Y:S01]  /*5320*/  SHFL.DOWN PT, R13, R11, 0x4, 0x1f ;  /* 0x08801f000b0d7f89 */ /* 0x00872200000e0000 */
[----:B------:R-:W-:Y:S01]  /*5330*/  BSSY.RECONVERGENT B1, `(.L_x_851) ;  /* 0x000001b000017945 */ /* 0x000fe20003800200 */
[----:B-1----:R-:W-:Y:S02]  /*5340*/  IMAD.MOV.U32 R9, RZ, RZ, R11 ;  /* 0x000000ffff097224 */ /* 0x002fe400078e000b */
[----:B------:R3:W1:Y:S01]  /*5350*/  SHFL.DOWN PT, R15, R0, 0x4, 0x1f ;  /* 0x08801f00000f7f89 */ /* 0x00066200000e0000 */
[----:B------:R-:W-:Y:S02]  /*5360*/  IMAD.MOV.U32 R10, RZ, RZ, R0 ;  /* 0x000000ffff0a7224 */ /* 0x000fe400078e0000 */
[----:B--2---:R-:W-:Y:S01]  /*5370*/  IMAD.MOV.U32 R12, RZ, RZ, R8 ;  /* 0x000000ffff0c7224 */ /* 0x004fe200078e0008 */
[----:B------:R3:W2:Y:S01]  /*5380*/  SHFL.DOWN PT, R17, R8, 0x4, 0x1f ;  /* 0x08801f0008117f89 */ /* 0x0006a200000e0000 */
[----:B------:R-:W-:Y:S05]  /*5390*/  @P5 BRA `(.L_x_852) ;  /* 0x0000000000505947 */ /* 0x000fea0003800000 */
[----:B------:R-:W-:-:S04]  /*53a0*/  IMAD.WIDE R2, R11, 0x10, R6 ;  /* 0x000000100b027825 */ /* 0x000fc800078e0206 */
[----:B----4-:R-:W-:Y:S02]  /*53b0*/  IMAD.WIDE R4, R13, 0x10, R6 ;  /* 0x000000100d047825 */ /* 0x010fe400078e0206 */
[----:B------:R-:W4:Y:S04]  /*53c0*/  LDG.E R2, desc[UR6][R2.64+0xc] ;  /* 0x00000c0602027981 */ /* 0x000f28000c1e1900 */
[----:B------:R-:W4:Y:S01]  /*53d0*/  LDG.E R5, desc[UR6][R4.64+0xc] ;  /* 0x00000c0604057981 */ /* 0x000f22000c1e1900 */
[----:B------:R-:W-:Y:S02]  /*53e0*/  IMAD.MOV.U32 R9, RZ, RZ, R13 ;  /* 0x000000ffff097224 */ /* 0x000fe400078e000d */
[----:B-1----:R-:W-:Y:S02]  /*53f0*/  IMAD.MOV.U32 R10, RZ, RZ, R15 ;  /* 0x000000ffff0a7224 */ /* 0x002fe400078e000f */
[----:B--2---:R-:W-:Y:S01]  /*5400*/  IMAD.MOV.U32 R12, RZ, RZ, R17 ;  /* 0x000000ffff0c7224 */ /* 0x004fe200078e0011 */
        /* <DEDUP_REMOVED lines=13> */
.L_x_852:
[----:B------:R-:W-:Y:S05]  /*54e0*/  BSYNC.RECONVERGENT B1 ;  /* 0x0000000000017941 */ /* 0x000fea0003800200 */
.L_x_851:
[----:B---3--:R3:W0:Y:S01]  /*54f0*/  SHFL.DOWN PT, R11, R9, 0x8, 0x1f ;  /* 0x09001f00090b7f89 */ /* 0x00862200000e0000 */
[----:B------:R-:W-:Y:S01]  /*5500*/  BSSY.RECONVERGENT B1, `(.L_x_853) ;  /* 0x000001b000017945 */ /* 0x000fe20003800200 */
[----:B----4-:R-:W-:Y:S02]  /*5510*/  IMAD.MOV.U32 R13, RZ, RZ, R9 ;  /* 0x000000ffff0d7224 */ /* 0x010fe400078e0009 */
[----:B-1----:R3:W1:Y:S01]  /*5520*/  SHFL.DOWN PT, R15, R10, 0x8, 0x1f ;  /* 0x09001f000a0f7f89 */ /* 0x00266200000e0000 */
[----:B------:R-:W-:Y:S02]  /*5530*/  IMAD.MOV.U32 R0, RZ, RZ, R10 ;  /* 0x000000ffff007224 */ /* 0x000fe400078e000a */
[----:B------:R-:W-:Y:S01]  /*5540*/  IMAD.MOV.U32 R8, RZ, RZ, R12 ;  /* 0x000000ffff087224 */ /* 0x000fe200078e000c */
[----:B--2---:R3:W2:Y:S01]  /*5550*/  SHFL.DOWN PT, R17, R12, 0x8, 0x1f ;  /* 0x09001f000c117f89 */ /* 0x0046a200000e0000 */
[----:B------:R-:W-:Y:S05]  /*5560*/  @P4 BRA `(.L_x_854) ;  /* 0x0000000000504947 */ /* 0x000fea0003800000 */
[----:B------:R-:W-:-:S04]  /*5570*/  IMAD.WIDE R2, R9, 0x10, R6 ;  /* 0x0000001009027825 */ /* 0x000fc800078e0206 */
[----:B0-----:R-:W-:Y:S02]  /*5580*/  IMAD.WIDE R4, R11, 0x10, R6 ;  /* 0x000000100b047825 */ /* 0x001fe400078e0206 */
        /* <DEDUP_REMOVED lines=18> */
.L_x_854:
[----:B------:R-:W-:Y:S05]  /*56b0*/  BSYNC.RECONVERGENT B1 ;  /* 0x0000000000017941 */ /* 0x000fea0003800200 */
.L_x_853:
[----:B---3--:R3:W4:Y:S01]  /*56c0*/  SHFL.DOWN PT, R12, R13, 0x10, 0x1f ;  /* 0x0a001f000d0c7f89 */ /* 0x00872200000e0000 */
[----:B------:R-:W-:Y:S01]  /*56d0*/  BSSY.RECONVERGENT B1, `(.L_x_855) ;  /* 0x000001b000017945 */ /* 0x000fe20003800200 */
[----:B------:R-:W-:Y:S02]  /*56e0*/  IMAD.MOV.U32 R5, RZ, RZ, R13 ;  /* 0x000000ffff057224 */ /* 0x000fe400078e000d */
[----:B-1----:R3:W1:Y:S01]  /*56f0*/  SHFL.DOWN PT, R15, R0, 0x10, 0x1f ;  /* 0x0a001f00000f7f89 */ /* 0x00266200000e0000 */
[----:B------:R-:W-:Y:S02]  /*5700*/  IMAD.MOV.U32 R9, RZ, RZ, R0 ;  /* 0x000000ffff097224 */ /* 0x000fe400078e0000 */
[----:B------:R-:W-:Y:S01]  /*5710*/  IMAD.MOV.U32 R4, RZ, RZ, R8 ;  /* 0x000000ffff047224 */ /* 0x000fe200078e0008 */
[----:B--2---:R3:W2:Y:S01]  /*5720*/  SHFL.DOWN PT, R17, R8, 0x10, 0x1f ;  /* 0x0a001f0008117f89 */ /* 0x0046a200000e0000 */
[----:B------:R-:W-:Y:S05]  /*5730*/  @P3 BRA `(.L_x_856) ;  /* 0x0000000000503947 */ /* 0x000fea0003800000 */
[----:B------:R-:W-:-:S04]  /*5740*/  IMAD.WIDE R2, R13, 0x10, R6 ;  /* 0x000000100d027825 */ /* 0x000fc800078e0206 */
[----:B0---4-:R-:W-:Y:S02]  /*5750*/  IMAD.WIDE R10, R12, 0x10, R6 ;  /* 0x000000100c0a7825 */ /* 0x011fe400078e0206 */
        /* <DEDUP_REMOVED lines=18> */
.L_x_856:
[----:B------:R-:W-:Y:S05]  /*5880*/  BSYNC.RECONVERGENT B1 ;  /* 0x0000000000017941 */ /* 0x000fea0003800200 */
.L_x_855:
[----:B------:R-:W-:Y:S04]  /*5890*/  BSSY.RECONVERGENT B1, `(.L_x_857) ;  /* 0x000000c000017945 */ /* 0x000fe80003800200 */
[----:B------:R-:W-:Y:S05]  /*58a0*/  @P2 BRA `(.L_x_858) ;  /* 0x0000000000282947 */ /* 0x000fea0003800000 */
[----:B------:R-:W5:Y:S01]  /*58b0*/  S2R R3, SR_CgaCtaId ;  /* 0x0000000000037919 */ /* 0x000f620000008800 */
[----:B------:R-:W-:Y:S02]  /*58c0*/  MOV R2, 0x400 ;  /* 0x0000040000027802 */ /* 0x000fe40000000f00 */
[----:B---3--:R-:W-:-:S04]  /*58d0*/  SHF.R.U32.HI R0, RZ, 0x1, R14 ;  /* 0x00000001ff007819 */ /* 0x008fc8000001160e */
[----:B------:R-:W-:Y:S02]  /*58e0*/  LOP3.LUT R0, R0, 0x1f0, RZ, 0xc0, !PT ;  /* 0x000001f000007812 */ /* 0x000fe400078ec0ff */
[----:B-----5:R-:W-:Y:S01]  /*58f0*/  LEA R3, R3, R2, 0x18 ;  /* 0x0000000203037211 */ /* 0x020fe200078ec0ff */
[----:B------:R-:W-:-:S04]  /*5900*/  IMAD.MOV.U32 R2, RZ, RZ, R9 ;  /* 0x000000ffff027224 */ /* 0x000fc800078e0009 */
[----:B------:R-:W-:Y:S02]  /*5910*/  IMAD.IADD R0, R0, 0x1, R3 ;  /* 0x0000000100007824 */ /* 0x000fe400078e0203 */
[----:B------:R-:W-:-:S03]  /*5920*/  IMAD.MOV.U32 R3, RZ, RZ, R4 ;  /* 0x000000ffff037224 */ /* 0x000fc600078e0004 */
[----:B------:R3:W-:Y:S04]  /*5930*/  STS [R0+0x8], R5 ;  /* 0x0000080500007388 */ /* 0x0007e80000000800 */
[----:B------:R3:W-:Y:S02]  /*5940*/  STS.64 [R0+0x10], R2 ;  /* 0x0000100200007388 */ /* 0x0007e40000000a00 */
.L_x_858:
[----:B------:R-:W-:Y:S05]  /*5950*/  BSYNC.RECONVERGENT B1 ;  /* 0x0000000000017941 */ /* 0x000fea0003800200 */
.L_x_857:
[----:B------:R-:W-:Y:S01]  /*5960*/  BAR.SYNC.DEFER_BLOCKING 0x0 ;  /* 0x0000000000007b1d */ /* 0x000fe20000010000 */
[----:B------:R-:W-:-:S13]  /*5970*/  ISETP.NE.AND P1, PT, R14, RZ, PT ;  /* 0x000000ff0e00720c */ /* 0x000fda0003f25270 */
[----:B------:R-:W-:Y:S05]  /*5980*/  @P1 BRA `(.L_x_792) ;  /* 0x0000000800a41947 */ /* 0x000fea0003800000 */
[----:B---3--:R-:W3:Y:S01]  /*5990*/  S2R R3, SR_CgaCtaId ;  /* 0x0000000000037919 */ /* 0x008ee20000008800 */
[----:B------:R-:W-:Y:S01]  /*59a0*/  MOV R0, 0x400 ;  /* 0x0000040000007802 */ /* 0x000fe20000000f00 */
[----:B----4-:R-:W-:-:S06]  /*59b0*/  IMAD.WIDE R12, R5, 0x10, R6 ;  /* 0x00000010050c7825 */ /* 0x010fcc00078e0206 */
[----:B------:R-:W4:Y:S01]  /*59c0*/  LDG.E R13, desc[UR6][R12.64+0xc] ;  /* 0x00000c060c0d7981 */ /* 0x000f22000c1e1900 */
[----:B---3--:R-:W-:-:S05]  /*59d0*/  LEA R0, R3, R0, 0x18 ;  /* 0x0000000003007211 */ /* 0x008fca00078ec0ff */
[----:B------:R-:W0:Y:S04]  /*59e0*/  LDS R8, [R0+0x18] ;  /* 0x0000180000087984 */ /* 0x000e280000000800 */
[----:B------:R-:W2:Y:S04]  /*59f0*/  LDS.64 R18, [R0+0x20] ;  /* 0x0000200000127984 */ /* 0x000ea80000000a00 */
[----:B------:R-:W3:Y:S01]  /*5a00*/  LDS R14, [R0+0x28] ;  /* 0x00002800000e7984 */ /* 0x000ee20000000800 */
[----:B0-----:R-:W-:-:S06]  /*5a10*/  IMAD.WIDE R10, R8, 0x10, R6 ;  /* 0x00000010080a7825 */ /* 0x001fcc00078e0206 */
[----:B------:R-:W4:Y:S01]  /*5a20*/  LDG.E R10, desc[UR6][R10.64+0xc] ;  /* 0x00000c060a0a7981 */ /* 0x000f22000c1e1900 */
[----:B------:R-:W-:Y:S01]  /*5a30*/  BSSY.RECONVERGENT B1, `(.L_x_859) ;  /* 0x0000012000017945 */ /* 0x000fe20003800200 */
[----:B-1----:R-:W-:Y:S02]  /*5a40*/  IMAD.MOV.U32 R15, RZ, RZ, R8 ;  /* 0x000000ffff0f7224 */ /* 0x002fe400078e0008 */
[----:B--2---:R-:W-:Y:S02]  /*5a50*/  IMAD.MOV.U32 R17, RZ, RZ, R18 ;  /* 0x000000ffff117224 */ /* 0x004fe400078e0012 */
[----:B---3--:R-:W-:-:S04]  /*5a60*/  IMAD.WIDE R2, R14, 0x10, R6 ;  /* 0x000000100e027825 */ /* 0x008fc800078e0206 */
        /* <DEDUP_REMOVED lines=14> */
.L_x_860:
[----:B------:R-:W-:Y:S05]  /*5b50*/  BSYNC.RECONVERGENT B1 ;  /* 0x0000000000017941 */ /* 0x000fea0003800200 */
.L_x_859:
        /* <DEDUP_REMOVED lines=23> */
.L_x_862:
[----:B------:R-:W-:Y:S05]  /*5cd0*/  BSYNC.RECONVERGENT B1 ;  /* 0x0000000000017941 */ /* 0x000fea0003800200 */
.L_x_861:
        /* <DEDUP_REMOVED lines=23> */
.L_x_864:
[----:B------:R-:W-:Y:S05]  /*5e50*/  BSYNC.RECONVERGENT B1 ;  /* 0x0000000000017941 */ /* 0x000fea0003800200 */
.L_x_863:
        /* <DEDUP_REMOVED lines=23> */
.L_x_866:
[----:B------:R-:W-:Y:S05]  /*5fd0*/  BSYNC.RECONVERGENT B1 ;  /* 0x0000000000017941 */ /* 0x000fea0003800200 */
.L_x_865:
        /* <DEDUP_REMOVED lines=23> */
.L_x_868:
[----:B------:R-:W-:Y:S05]  /*6150*/  BSYNC.RECONVERGENT B1 ;  /* 0x0000000000017941 */ /* 0x000fea0003800200 */
.L_x_867:
        /* <DEDUP_REMOVED lines=23> */
.L_x_870:
[----:B------:R-:W-:Y:S05]  /*62d0*/  BSYNC.RECONVERGENT B1 ;  /* 0x0000000000017941 */ /* 0x000fea0003800200 */
.L_x_869:
        /* <DEDUP_REMOVED lines=20> */
.L_x_792:
[----:B------:R-:W-:Y:S05]  /*6420*/  BSYNC.RECONVERGENT B0 ;  /* 0x0000000000007941 */ /* 0x000fea0003800200 */
.L_x_759:
[----:B------:R-:W-:Y:S05]  /*6430*/  @P1 EXIT ;  /* 0x000000000000194d */ /* 0x000fea0003800000 */
[----:B0-23--:R-:W0:Y:S01]  /*6440*/  LDC.64 R2, c[0x0][0x388] ;  /* 0x0000e200ff027b82 */ /* 0x00de220000000a00 */
[----:B------:R-:W-:Y:S02]  /*6450*/  IMAD.MOV.U32 R6, RZ, RZ, R9 ;  /* 0x000000ffff067224 */ /* 0x000fe400078e0009 */
[----:B------:R-:W-:-:S05]  /*6460*/  IMAD.MOV.U32 R7, RZ, RZ, R4 ;  /* 0x000000ffff077224 */ /* 0x000fca00078e0004 */
[----:B0-----:R-:W-:Y:S04]  /*6470*/  STG.E.64 desc[UR6][R2.64+0x8], R6 ;  /* 0x0000080602007986 */ /* 0x001fe8000c101b06 */
[----:B------:R-:W-:Y:S01]  /*6480*/  STG.E desc[UR6][R2.64], R5 ;  /* 0x0000000502007986 */ /* 0x000fe2000c101906 */
[----:B------:R-:W-:Y:S05]  /*6490*/  EXIT ;  /* 0x000000000000794d */ /* 0x000fea0003800000 */
.L_x_871:
        /* <DEDUP_REMOVED lines=14> */
.L_x_1124:


//--------------------- .text._ZN6thrust24THRUST_300001_SM_1000_NS8cuda_cub4core6detail13_kernel_agentINS1_8__reduce10DrainAgentIiEEJN3cub18CUB_300001_SM_10009GridQueueIjEEiEEEvDpT0_ --------------------------
	.section	.text._ZN6thrust24THRUST_300001_SM_1000_NS8cuda_cub4core6detail13_kernel_agentINS1_8__reduce10DrainAgentIiEEJN3cub18CUB_300001_SM_10009GridQueueIjEEiEEEvDpT0_,"ax",@progbits
	.align	128
        .global         _ZN6thrust24THRUST_300001_SM_1000_NS8cuda_cub4core6detail13_kernel_agentINS1_8__reduce10DrainAgentIiEEJN3cub18CUB_300001_SM_10009GridQueueIjEEiEEEvDpT0_
        .type           _ZN6thrust24THRUST_300001_SM_1000_NS8cuda_cub4core6detail13_kernel_agentINS1_8__reduce10DrainAgentIiEEJN3cub18CUB_300001_SM_10009GridQueueIjEEiEEEvDpT0_,@function
        .size           _ZN6thrust24THRUST_300001_SM_1000_NS8cuda_cub4core6detail13_kernel_agentINS1_8__reduce10DrainAgentIiEEJN3cub18CUB_300001_SM_10009GridQueueIjEEiEEEvDpT0_,(.L_x_1125 - _ZN6thrust24THRUST_300001_SM_1000_NS8cuda_cub4core6detail13_kernel_agentINS1_8__reduce10DrainAgentIiEEJN3cub18CUB_300001_SM_10009GridQueueIjEEiEEEvDpT0_)
        .other          _ZN6thrust24THRUST_300001_SM_1000_NS8cuda_cub4core6detail13_kernel_agentINS1_8__reduce10DrainAgentIiEEJN3cub18CUB_300001_SM_10009GridQueueIjEEiEEEvDpT0_,@"STO_CUDA_ENTRY STV_DEFAULT"
_ZN6thrust24THRUST_300001_SM_1000_NS8cuda_cub4core6detail13_kernel_agentINS1_8__reduce10DrainAgentIiEEJN3cub18CUB_300001_SM_10009GridQueueIjEEiEEEvDpT0_:
.text._ZN6thrust24THRUST_300001_SM_1000_NS8cuda_cub4core6detail13_kernel_agentINS1_8__reduce10DrainAgentIiEEJN3cub18CUB_300001_SM_10009GridQueueIjEEiEEEvDpT0_:
[----:B------:R-:W-:Y:S08]  /*0000*/  LDC R1, c[0x0][0x37c] ;  /* 0x0000df00ff017b82 */ /* 0x000ff00000000800 */
[----:B------:R-:W0:Y:S01]  /*0010*/  LDC.64 R2, c[0x0][0x380] ;  /* 0x0000e000ff027b82 */ /* 0x000e220000000a00 */
[----:B------:R-:W0:Y:S07]  /*0020*/  LDCU.64 UR4, c[0x0][0x358] ;  /* 0x00006b00ff0477ac */ /* 0x000e2e0008000a00 */
[----:B------:R-:W1:Y:S01]  /*0030*/  LDC R5, c[0x0][0x388] ;  /* 0x0000e200ff057b82 */ /* 0x000e620000000800 */
[----:B0-----:R-:W-:Y:S04]  /*0040*/  STG.E desc[UR4][R2.64+0x4], RZ ;  /* 0x000004ff02007986 */ /* 0x001fe8000c101904 */
[----:B-1----:R-:W-:Y:S01]  /*0050*/  STG.E desc[UR4][R2.64], R5 ;  /* 0x0000000502007986 */ /* 0x002fe2000c101904 */
[----:B------:R-:W-:Y:S05]  /*0060*/  EXIT ;  /* 0x000000000000794d */ /* 0x000fea0003800000 */
.L_x_872:
        /* <DEDUP_REMOVED lines=9> */
.L_x_1125:


//--------------------- .text._ZN6thrust24THRUST_300001_SM_1000_NS8cuda_cub4core6detail13_kernel_agentINS1_8__reduce11ReduceAgentINS0_12zip_iteratorIN4cuda3std3__45tupleIJNS0_6detail15normal_iteratorINS0_10device_ptrIKiEEEENS0_17counting_iteratorIlNS0_11use_defaultESJ_SJ_EEEEEEEPNSB_IJilEEESN_iNS1_9__extrema9arg_max_fIil11CompareCandEEEEJSM_SO_iN3cub18CUB_300001_SM_100013GridEvenShareIiEENSV_9GridQueueIjEESS_EEEvDpT0_ --------------------------
	.section	.text._ZN6thrust24THRUST_300001_SM_1000_NS8cuda_cub4core6detail13_kernel_agentINS1_8__reduce11ReduceAgentINS0_12zip_iteratorIN4cuda3std3__45tupleIJNS0_6detail15normal_iteratorINS0_10device_ptrIKiEEEENS0_17counting_iteratorIlNS0_11use_defaultESJ_SJ_EEEEEEEPNSB_IJilEEESN_iNS1_9__extrema9arg_max_fIil11CompareCandEEEEJSM_SO_iN3cub18CUB_300001_SM_100013GridEvenShareIiEENSV_9GridQueueIjEESS_EEEvDpT0_,"ax",@progbits
	.align	128
        .global         _ZN6thrust24THRUST_300001_SM_1000_NS8cuda_cub4core6detail13_kernel_agentINS1_8__reduce11ReduceAgentINS0_12zip_iteratorIN4cuda3std3__45tupleIJNS0_6detail15normal_iteratorINS0_10device_ptrIKiEEEENS0_17counting_iteratorIlNS0_11use_defaultESJ_SJ_EEEEEEEPNSB_IJilEEESN_iNS1_9__extrema9arg_max_fIil11CompareCandEEEEJSM_SO_iN3cub18CUB_300001_SM_100013GridEvenShareIiEENSV_9GridQueueIjEESS_EEEvDpT0_
        .type           _ZN6thrust24THRUST_300001_SM_1000_NS8cuda_cub4core6detail13_kernel_agentINS1_8__reduce11ReduceAgentINS0_12zip_iteratorIN4cuda3std3__45tupleIJNS0_6detail15normal_iteratorINS0_10device_ptrIKiEEEENS0_17counting_iteratorIlNS0_11use_defaultESJ_SJ_EEEEEEEPNSB_IJilEEESN_iNS1_9__extrema9arg_max_fIil11CompareCandEEEEJSM_SO_iN3cub18CUB_300001_SM_100013GridEvenShareIiEENSV_9GridQueueIjEESS_EEEvDpT0_,@function
        .size           _ZN6thrust24THRUST_300001_SM_1000_NS8cuda_cub4core6detail13_kernel_agentINS1_8__reduce11ReduceAgentINS0_12zip_iteratorIN4cuda3std3__45tupleIJNS0_6detail15normal_iteratorINS0_10device_ptrIKiEEEENS0_17counting_iteratorIlNS0_11use_defaultESJ_SJ_EEEEEEEPNSB_IJilEEESN_iNS1_9__extrema9arg_max_fIil11CompareCandEEEEJSM_SO_iN3cub18CUB_300001_SM_100013GridEvenShareIiEENSV_9GridQueueIjEESS_EEEvDpT0_,(.L_x_1126 - _ZN6thrust24THRUST_300001_SM_1000_NS8cuda_cub4core6detail13_kernel_agentINS1_8__reduce11ReduceAgentINS0_12zip_iteratorIN4cuda3std3__45tupleIJNS0_6detail15normal_iteratorINS0_10device_ptrIKiEEEENS0_17counting_iteratorIlNS0_11use_defaultESJ_SJ_EEEEEEEPNSB_IJilEEESN_iNS1_9__extrema9arg_max_fIil11CompareCandEEEEJSM_SO_iN3cub18CUB_300001_SM_100013GridEvenShareIiEENSV_9GridQueueIjEESS_EEEvDpT0_)
        .other          _ZN6thrust24THRUST_300001_SM_1000_NS8cuda_cub4core6detail13_kernel_agentINS1_8__reduce11ReduceAgentINS0_12zip_iteratorIN4cuda3std3__45tupleIJNS0_6detail15normal_iteratorINS0_10device_ptrIKiEEEENS0_17counting_iteratorIlNS0_11use_defaultESJ_SJ_EEEEEEEPNSB_IJilEEESN_iNS1_9__extrema9arg_max_fIil11CompareCandEEEEJSM_SO_iN3cub18CUB_300001_SM_100013GridEvenShareIiEENSV_9GridQueueIjEESS_EEEvDpT0_,@"STO_CUDA_ENTRY STV_DEFAULT"
_ZN6thrust24THRUST_300001_SM_1000_NS8cuda_cub4core6detail13_kernel_agentINS1_8__reduce11ReduceAgentINS0_12zip_iteratorIN4cuda3std3__45tupleIJNS0_6detail15normal_iteratorINS0_10device_ptrIKiEEEENS0_17counting_iteratorIlNS0_11use_defaultESJ_SJ_EEEEEEEPNSB_IJilEEESN_iNS1_9__extrema9arg_max_fIil11CompareCandEEEEJSM_SO_iN3cub18CUB_300001_SM_100013GridEvenShareIiEENSV_9GridQueueIjEESS_EEEvDpT0_:
.text._ZN6thrust24THRUST_300001_SM_1000_NS8cuda_cub4core6detail13_kernel_agentINS1_8__reduce11ReduceAgentINS0_12zip_iteratorIN4cuda3std3__45tupleIJNS0_6detail15normal_iteratorINS0_10device_ptrIKiEEEENS0_17counting_iteratorIlNS0_11use_defaultESJ_SJ_EEEEEEEPNSB_IJilEEESN_iNS1_9__extrema9arg_max_fIil11CompareCandEEEEJSM_SO_iN3cub18CUB_300001_SM_100013GridEvenShareIiEENSV_9GridQueueIjEESS_EEEvDpT0_:
[----:B------:R-:W-:Y:S01]  /*0000*/  LDC R1, c[0x0][0x37c] ;  /* 0x0000df00ff017b82 */ /* 0x000fe20000000800 */
[----:B------:R-:W0:Y:S01]  /*0010*/  S2R R0, SR_CTAID.X ;  /* 0x0000000000007919 */ /* 0x000e220000002500 */
[----:B------:R-:W1:Y:S01]  /*0020*/  LDCU UR4, c[0x0][0x398] ;  /* 0x00007300ff0477ac */ /* 0x000e620008000800 */
[----:B------:R-:W-:Y:S01]  /*0030*/  BSSY.RECONVERGENT B0, `(.L_x_873) ;  /* 0x000067a000007945 */ /* 0x000fe20003800200 */
[----:B------:R-:W2:Y:S01]  /*0040*/  LDCU UR6, c[0x0][0x370] ;  /* 0x00006e00ff0677ac */ /* 0x000ea20008000800 */
[----:B------:R-:W3:Y:S01]  /*0050*/  LDCU.64 UR10, c[0x0][0x358] ;  /* 0x00006b00ff0a77ac */ /* 0x000ee20008000a00 */
[----:B-1----:R-:W-:Y:S01]  /*0060*/  IMAD.U32 R6, RZ, RZ, UR4 ;  /* 0x00000004ff067e24 */ /* 0x002fe2000f8e00ff */
[----:B--2---:R-:W-:Y:S01]  /*0070*/  UIMAD UR6, UR6, 0x500, URZ ;  /* 0x00000500060678a4 */ /* 0x004fe2000f8e02ff */
[----:B0-----:R-:W-:-:S04]  /*0080*/  IMAD R15, R0, 0x500, RZ ;  /* 0x00000500000f7824 */ /* 0x001fc800078e02ff */
[----:B------:R-:W-:-:S05]  /*0090*/  VIADD R3, R15, 0x500 ;  /* 0x000005000f037836 */ /* 0x000fca0000000000 */
[----:B------:R-:W-:-:S13]  /*00a0*/  ISETP.GT.AND P0, PT, R3, R6, PT ;  /* 0x000000060300720c */ /* 0x000fda0003f04270 */
[----:B---3--:R-:W-:Y:S05]  /*00b0*/  @!P0 BRA `(.L_x_874) ;  /* 0x0000003800cc8947 */ /* 0x008fea0003800000 */
[----:B------:R-:W0:Y:S01]  /*00c0*/  S2R R12, SR_TID.X ;  /* 0x00000000000c7919 */ /* 0x000e220000002100 */
[----:B------:R-:W-:Y:S01]  /*00d0*/  IMAD.IADD R13, R6, 0x1, -R15 ;  /* 0x00000001060d7824 */ /* 0x000fe200078e0a0f */
[----:B------:R-:W1:Y:S01]  /*00e0*/  LDCU.64 UR6, c[0x0][0x388] ;  /* 0x00007100ff0677ac */ /* 0x000e620008000a00 */
[----:B------:R-:W-:Y:S01]  /*00f0*/  BSSY.RECONVERGENT B1, `(.L_x_875) ;  /* 0x000000e000017945 */ /* 0x000fe20003800200 */
[----:B------:R-:W-:Y:S01]  /*0100*/  CS2R R20, SRZ ;  /* 0x0000000000147805 */ /* 0x000fe2000001ff00 */
[----:B------:R-:W-:Y:S01]  /*0110*/  IMAD.MOV.U32 R19, RZ, RZ, RZ ;  /* 0x000000ffff137224 */ /* 0x000fe200078e00ff */
[----:B0-----:R-:W-:Y:S01]  /*0120*/  ISETP.GE.AND P0, PT, R12, R13, PT ;  /* 0x0000000d0c00720c */ /* 0x001fe20003f06270 */
[----:B------:R-:W-:-:S12]  /*0130*/  IMAD.MOV.U32 R14, RZ, RZ, R12 ;  /* 0x000000ffff0e7224 */ /* 0x000fd800078e000c */
[----:B-1----:R-:W-:Y:S05]  /*0140*/  @P0 BRA `(.L_x_876) ;  /* 0x0000000000200947 */ /* 0x002fea0003800000 */
[----:B------:R-:W0:Y:S01]  /*0150*/  LDC.64 R2, c[0x0][0x380] ;  /* 0x0000e000ff027b82 */ /* 0x000e220000000a00 */
[----:B------:R-:W-:Y:S01]  /*0160*/  IMAD.IADD R19, R15, 0x1, R12 ;  /* 0x000000010f137824 */ /* 0x000fe200078e020c */
[----:B------:R-:W1:Y:S03]  /*0170*/  LDCU.64 UR4, c[0x0][0x388] ;  /* 0x00007100ff0477ac */ /* 0x000e660008000a00 */
[----:B0-----:R-:W-:-:S05]  /*0180*/  IMAD.WIDE R2, R19, 0x4, R2 ;  /* 0x0000000413027825 */ /* 0x001fca00078e0202 */
[----:B------:R0:W5:Y:S01]  /*0190*/  LDG.E R21, desc[UR10][R2.64] ;  /* 0x0000000a02157981 */ /* 0x000162000c1e1900 */
[----:B-1----:R-:W-:Y:S01]  /*01a0*/  IADD3 R20, P0, PT, R19, UR4, RZ ;  /* 0x0000000413147c10 */ /* 0x002fe2000ff1e0ff */
[----:B------:R-:W-:-:S03]  /*01b0*/  VIADD R14, R12, 0x100 ;  /* 0x000001000c0e7836 */ /* 0x000fc60000000000 */
[----:B------:R-:W-:-:S09]  /*01c0*/  LEA.HI.X.SX32 R19, R19, UR5, 0x1, P0 ;  /* 0x0000000513137c11 */ /* 0x000fd200080f0eff */
.L_x_876:
[----:B------:R-:W-:Y:S05]  /*01d0*/  BSYNC.RECONVERGENT B1 ;  /* 0x0000000000017941 */ /* 0x000fea0003800200 */
.L_x_875:
[----:B------:R-:W-:Y:S01]  /*01e0*/  ISETP.GE.AND P0, PT, R14, R13, PT ;  /* 0x0000000d0e00720c */ /* 0x000fe20003f06270 */
[----:B------:R-:W-:-:S12]  /*01f0*/  BSSY.RECONVERGENT B1, `(.L_x_877) ;  /* 0x00000a6000017945 */ /* 0x000fd80003800200 */
[----:B------:R-:W-:Y:S05]  /*0200*/  @P0 BRA `(.L_x_878) ;  /* 0x0000000800900947 */ /* 0x000fea0003800000 */
[----:B------:R-:W-:Y:S01]  /*0210*/  LOP3.LUT R10, RZ, R14, RZ, 0x33, !PT ;  /* 0x0000000eff0a7212 */ /* 0x000fe200078e33ff */
[----:B------:R-:W-:Y:S03]  /*0220*/  BSSY.RECONVERGENT B2, `(.L_x_879) ;  /* 0x000002d000027945 */ /* 0x000fe60003800200 */
[----:B------:R-:W-:-:S04]  /*0230*/  IADD3 R10, PT, PT, -R15, R6, R10 ;  /* 0x000000060f0a7210 */ /* 0x000fc80007ffe10a */
[----:B0-----:R-:W-:-:S04]  /*0240*/  LOP3.LUT R2, R10, 0x300, RZ, 0xc0, !PT ;  /* 0x000003000a027812 */ /* 0x001fc800078ec0ff */
[----:B------:R-:W-:-:S13]  /*0250*/  ISETP.NE.AND P0, PT, R2, 0x300, PT ;  /* 0x000003000200780c */ /* 0x000fda0003f05270 */
[----:B------:R-:W-:Y:S05]  /*0260*/  @!P0 BRA `(.L_x_880) ;  /* 0x0000000000a08947 */ /* 0x000fea0003800000 */
[----:B------:R-:W0:Y:S01]  /*0270*/  LDC.64 R2, c[0x0][0x3d0] ;  /* 0x0000f400ff027b82 */ /* 0x000e220000000a00 */
[----:B------:R-:W-:Y:S01]  /*0280*/  LEA.HI R6, R10, 0x1, RZ, 0x18 ;  /* 0x000000010a067811 */ /* 0x000fe200078fc0ff */
[----:B------:R-:W-:-:S03]  /*0290*/  IMAD.IADD R11, R15, 0x1, R14 ;  /* 0x000000010f0b7824 */ /* 0x000fc600078e020e */
[----:B------:R-:W-:-:S03]  /*02a0*/  LOP3.LUT R6, R6, 0x3, RZ, 0xc0, !PT ;  /* 0x0000000306067812 */ /* 0x000fc600078ec0ff */
[----:B------:R-:W1:Y:S02]  /*02b0*/  LDC.64 R4, c[0x0][0x380] ;  /* 0x0000e000ff047b82 */ /* 0x000e640000000a00 */
[----:B------:R-:W-:-:S07]  /*02c0*/  IMAD.MOV R18, RZ, RZ, -R6 ;  /* 0x000000ffff127224 */ /* 0x000fce00078e0a06 */
.L_x_883:
[----:B-1----:R-:W-:-:S05]  /*02d0*/  IMAD.WIDE R16, R11, 0x4, R4 ;  /* 0x000000040b107825 */ /* 0x002fca00078e0204 */
[----:B------:R-:W2:Y:S01]  /*02e0*/  LDG.E R25, desc[UR10][R16.64] ;  /* 0x0000000a10197981 */ /* 0x000ea2000c1e1900 */
[----:B0----5:R-:W-:-:S06]  /*02f0*/  IMAD.WIDE R6, R21, 0x10, R2 ;  /* 0x0000001015067825 */ /* 0x021fcc00078e0202 */
[----:B------:R-:W3:Y:S01]  /*0300*/  LDG.E R6, desc[UR10][R6.64+0xc] ;  /* 0x00000c0a06067981 */ /* 0x000ee2000c1e1900 */
[----:B--2---:R-:W-:-:S06]  /*0310*/  IMAD.WIDE R8, R25, 0x10, R2 ;  /* 0x0000001019087825 */ /* 0x004fcc00078e0202 */
[----:B------:R-:W3:Y:S01]  /*0320*/  LDG.E R9, desc[UR10][R8.64+0xc] ;  /* 0x00000c0a08097981 */ /* 0x000ee2000c1e1900 */
[C---:B------:R-:W-:Y:S01]  /*0330*/  IADD3 R23, P1, PT, R11.reuse, UR6, RZ ;  /* 0x000000060b177c10 */ /* 0x040fe2000ff3e0ff */
[----:B------:R-:W-:Y:S01]  /*0340*/  VIADD R18, R18, 0x1 ;  /* 0x0000000112127836 */ /* 0x000fe20000000000 */
[----:B------:R-:W-:Y:S02]  /*0350*/  BSSY.RECONVERGENT B3, `(.L_x_881) ;  /* 0x0000016000037945 */ /* 0x000fe40003800200 */
[----:B------:R-:W-:Y:S01]  /*0360*/  LEA.HI.X.SX32 R24, R11, UR7, 0x1, P1 ;  /* 0x000000070b187c11 */ /* 0x000fe200088f0eff */
[----:B------:R-:W-:Y:S01]  /*0370*/  IMAD.MOV.U32 R22, RZ, RZ, R20 ;  /* 0x000000ffff167224 */ /* 0x000fe200078e0014 */
[----:B------:R-:W-:Y:S01]  /*0380*/  ISETP.NE.AND P2, PT, R18, RZ, PT ;  /* 0x000000ff1200720c */ /* 0x000fe20003f45270 */
[----:B------:R-:W-:Y:S02]  /*0390*/  IMAD.MOV.U32 R17, RZ, RZ, R19 ;  /* 0x000000ffff117224 */ /* 0x000fe400078e0013 */
[----:B------:R-:W-:-:S02]  /*03a0*/  IMAD.MOV.U32 R16, RZ, RZ, R21 ;  /* 0x000000ffff107224 */ /* 0x000fc400078e0015 */
[----:B------:R-:W-:Y:S02]  /*03b0*/  IMAD.MOV.U32 R20, RZ, RZ, R23 ;  /* 0x000000ffff147224 */ /* 0x000fe400078e0017 */
        /* <DEDUP_REMOVED lines=15> */
.L_x_882:
[----:B------:R-:W-:Y:S05]  /*04b0*/  BSYNC.RECONVERGENT B3 ;  /* 0x0000000000037941 */ /* 0x000fea0003800200 */
.L_x_881:
[----:B------:R-:W-:Y:S02]  /*04c0*/  VIADD R14, R14, 0x100 ;  /* 0x000001000e0e7836 */ /* 0x000fe40000000000 */
[----:B------:R-:W-:Y:S01]  /*04d0*/  VIADD R11, R11, 0x100 ;  /* 0x000001000b0b7836 */ /* 0x000fe20000000000 */
[----:B------:R-:W-:Y:S06]  /*04e0*/  @P2 BRA `(.L_x_883) ;  /* 0xfffffffc00782947 */ /* 0x000fec000383ffff */
.L_x_880:
[----:B------:R-:W-:Y:S05]  /*04f0*/  BSYNC.RECONVERGENT B2 ;  /* 0x0000000000027941 */ /* 0x000fea0003800200 */
.L_x_879:
[----:B------:R-:W-:-:S13]  /*0500*/  ISETP.GE.U32.AND P0, PT, R10, 0x300, PT ;  /* 0x000003000a00780c */ /* 0x000fda0003f06070 */
[----:B------:R-:W-:Y:S05]  /*0510*/  @!P0 BRA `(.L_x_878) ;  /* 0x0000000400cc8947 */ /* 0x000fea0003800000 */
[----:B------:R-:W-:-:S04]  /*0520*/  IMAD.IADD R15, R15, 0x1, R14 ;  /* 0x000000010f0f7824 */ /* 0x000fc800078e020e */
[C---:B------:R-:W-:Y:S02]  /*0530*/  VIADD R16, R15.reuse, 0x100 ;  /* 0x000001000f107836 */ /* 0x040fe40000000000 */
[C---:B------:R-:W-:Y:S02]  /*0540*/  VIADD R17, R15.reuse, 0x200 ;  /* 0x000002000f117836 */ /* 0x040fe40000000000 */
[----:B------:R-:W-:-:S07]  /*0550*/  VIADD R18, R15, 0x300 ;  /* 0x000003000f127836 */ /* 0x000fce0000000000 */
.L_x_892:
[----:B------:R-:W0:Y:S08]  /*0560*/  LDC.64 R4, c[0x0][0x380] ;  /* 0x0000e000ff047b82 */ /* 0x000e300000000a00 */
[----:B------:R-:W1:Y:S08]  /*0570*/  LDC.64 R2, c[0x0][0x3d0] ;  /* 0x0000f400ff027b82 */ /* 0x000e700000000a00 */
[----:B------:R-:W2:Y:S01]  /*0580*/  LDC.64 R6, c[0x0][0x388] ;  /* 0x0000e200ff067b82 */ /* 0x000ea20000000a00 */
[----:B0-----:R-:W-:-:S05]  /*0590*/  IMAD.WIDE R4, R15, 0x4, R4 ;  /* 0x000000040f047825 */ /* 0x001fca00078e0204 */
[----:B------:R-:W3:Y:S01]  /*05a0*/  LDG.E R22, desc[UR10][R4.64] ;  /* 0x0000000a04167981 */ /* 0x000ee2000c1e1900 */
[----:B-1---5:R-:W-:-:S03]  /*05b0*/  IMAD.WIDE R8, R21, 0x10, R2 ;  /* 0x0000001015087825 */ /* 0x022fc600078e0202 */
[----:B------:R0:W5:Y:S04]  /*05c0*/  LDG.E R23, desc[UR10][R4.64+0x400] ;  /* 0x0004000a04177981 */ /* 0x000168000c1e1900 */
[----:B------:R-:W4:Y:S01]  /*05d0*/  LDG.E R8, desc[UR10][R8.64+0xc] ;  /* 0x00000c0a08087981 */ /* 0x000f22000c1e1900 */
[----:B---3--:R-:W-:-:S06]  /*05e0*/  IMAD.WIDE R10, R22, 0x10, R2 ;  /* 0x00000010160a7825 */ /* 0x008fcc00078e0202 */
[----:B------:R-:W4:Y:S01]  /*05f0*/  LDG.E R11, desc[UR10][R10.64+0xc] ;  /* 0x00000c0a0a0b7981 */ /* 0x000f22000c1e1900 */
[C---:B--2---:R-:W-:Y:S01]  /*0600*/  IADD3 R27, P1, PT, R15.reuse, R6, RZ ;  /* 0x000000060f1b7210 */ /* 0x044fe20007f3e0ff */
[----:B------:R-:W-:Y:S03]  /*0610*/  BSSY.RECONVERGENT B2, `(.L_x_884) ;  /* 0x0000012000027945 */ /* 0x000fe60003800200 */
[----:B------:R-:W-:Y:S01]  /*0620*/  LEA.HI.X.SX32 R28, R15, R7, 0x1, P1 ;  /* 0x000000070f1c7211 */ /* 0x000fe200008f0eff */
[----:B------:R-:W-:Y:S02]  /*0630*/  IMAD.MOV.U32 R24, RZ, RZ, R27 ;  /* 0x000000ffff187224 */ /* 0x000fe400078e001b */
[----:B------:R-:W-:Y:S02]  /*0640*/  IMAD.MOV.U32 R25, RZ, RZ, R22 ;  /* 0x000000ffff197224 */ /* 0x000fe400078e0016 */
        /* <DEDUP_REMOVED lines=14> */
.L_x_885:
[----:B------:R-:W-:Y:S05]  /*0730*/  BSYNC.RECONVERGENT B2 ;  /* 0x0000000000027941 */ /* 0x000fea0003800200 */
.L_x_884:
[--C-:B-----5:R-:W-:Y:S01]  /*0740*/  IMAD.WIDE R8, R23, 0x10, R2.reuse ;  /* 0x0000001017087825 */ /* 0x120fe200078e0202 */
[----:B------:R0:W5:Y:S03]  /*0750*/  LDG.E R22, desc[UR10][R4.64+0x800] ;  /* 0x0008000a04167981 */ /* 0x000166000c1e1900 */
[----:B------:R-:W-:Y:S02]  /*0760*/  IMAD.WIDE R10, R25, 0x10, R2 ;  /* 0x00000010190a7825 */ /* 0x000fe400078e0202 */
[----:B------:R-:W2:Y:S04]  /*0770*/  LDG.E R9, desc[UR10][R8.64+0xc] ;  /* 0x00000c0a08097981 */ /* 0x000ea8000c1e1900 */
[----:B------:R-:W2:Y:S01]  /*0780*/  LDG.E R10, desc[UR10][R10.64+0xc] ;  /* 0x00000c0a0a0a7981 */ /* 0x000ea2000c1e1900 */
[C---:B------:R-:W-:Y:S01]  /*0790*/  IADD3 R27, P1, PT, R16.reuse, R6, RZ ;  /* 0x00000006101b7210 */ /* 0x040fe20007f3e0ff */
[----:B------:R-:W-:Y:S03]  /*07a0*/  BSSY.RECONVERGENT B2, `(.L_x_886) ;  /* 0x0000012000027945 */ /* 0x000fe60003800200 */
[----:B------:R-:W-:Y:S01]  /*07b0*/  LEA.HI.X.SX32 R29, R16, R7, 0x1, P1 ;  /* 0x00000007101d7211 */ /* 0x000fe200008f0eff */
        /* <DEDUP_REMOVED lines=16> */
.L_x_887:
[----:B------:R-:W-:Y:S05]  /*08c0*/  BSYNC.RECONVERGENT B2 ;  /* 0x0000000000027941 */ /* 0x000fea0003800200 */
.L_x_886:
        /* <DEDUP_REMOVED lines=24> */
.L_x_889:
[----:B------:R-:W-:Y:S05]  /*0a50*/  BSYNC.RECONVERGENT B2 ;  /* 0x0000000000027941 */ /* 0x000fea0003800200 */
.L_x_888:
[----:B-----5:R-:W-:-:S04]  /*0a60*/  IMAD.WIDE R4, R26, 0x10, R2 ;  /* 0x000000101a047825 */ /* 0x020fc800078e0202 */
[----:B------:R-:W-:Y:S02]  /*0a70*/  IMAD.WIDE R2, R23, 0x10, R2 ;  /* 0x0000001017027825 */ /* 0x000fe400078e0202 */
[----:B------:R-:W2:Y:S04]  /*0a80*/  LDG.E R5, desc[UR10][R4.64+0xc] ;  /* 0x00000c0a04057981 */ /* 0x000ea8000c1e1900 */
[----:B------:R-:W2:Y:S01]  /*0a90*/  LDG.E R2, desc[UR10][R2.64+0xc] ;  /* 0x00000c0a02027981 */ /* 0x000ea2000c1e1900 */
[C---:B------:R-:W-:Y:S01]  /*0aa0*/  IADD3 R6, P1, PT, R18.reuse, R6, RZ ;  /* 0x0000000612067210 */ /* 0x040fe20007f3e0ff */
[----:B------:R-:W-:Y:S01]  /*0ab0*/  BSSY.RECONVERGENT B2, `(.L_x_890) ;  /* 0x0000012000027945 */ /* 0x000fe20003800200 */
[----:B------:R-:W-:Y:S02]  /*0ac0*/  IMAD.MOV.U32 R21, RZ, RZ, R26 ;  /* 0x000000ffff157224 */ /* 0x000fe400078e001a */
        /* <DEDUP_REMOVED lines=16> */
.L_x_891:
[----:B------:R-:W-:Y:S05]  /*0bd0*/  BSYNC.RECONVERGENT B2 ;  /* 0x0000000000027941 */ /* 0x000fea0003800200 */
.L_x_890:
[----:B------:R-:W-:Y:S02]  /*0be0*/  VIADD R14, R14, 0x400 ;  /* 0x000004000e0e7836 */ /* 0x000fe40000000000 */
[----:B------:R-:W-:Y:S02]  /*0bf0*/  VIADD R16, R16, 0x400 ;  /* 0x0000040010107836 */ /* 0x000fe40000000000 */
[----:B------:R-:W-:Y:S01]  /*0c00*/  VIADD R17, R17, 0x400 ;  /* 0x0000040011117836 */ /* 0x000fe20000000000 */
[----:B------:R-:W-:Y:S01]  /*0c10*/  ISETP.GE.AND P0, PT, R14, R13, PT ;  /* 0x0000000d0e00720c */ /* 0x000fe20003f06270 */
[----:B------:R-:W-:Y:S02]  /*0c20*/  VIADD R18, R18, 0x400 ;  /* 0x0000040012127836 */ /* 0x000fe40000000000 */
[----:B------:R-:W-:-:S10]  /*0c30*/  VIADD R15, R15, 0x400 ;  /* 0x000004000f0f7836 */ /* 0x000fd40000000000 */
[----:B------:R-:W-:Y:S05]  /*0c40*/  @!P0 BRA `(.L_x_892) ;  /* 0xfffffff800448947 */ /* 0x000fea000383ffff */
.L_x_878:
[----:B------:R-:W-:Y:S05]  /*0c50*/  BSYNC.RECONVERGENT B1 ;  /* 0x0000000000017941 */ /* 0x000fea0003800200 */
.L_x_877:
        /* <DEDUP_REMOVED lines=35> */
.L_x_895:
[----:B------:R-:W-:Y:S05]  /*0e90*/  BSYNC.RECONVERGENT B1 ;  /* 0x0000000000017941 */ /* 0x000fea0003800200 */
.L_x_894:
        /* <DEDUP_REMOVED lines=13> */
[----:B---3--:R-:W-:Y:S02]  /*0f70*/  IMAD.WIDE R4, R13, 0x10, R4 ;  /* 0x000000100d047825 */ /* 0x008fe400078e0204 */
[----:B------:R-:W3:Y:S04]  /*0f80*/  LDG.E R2, desc[UR10][R2.64+0xc] ;  /* 0x00000c0a02027981 */ /* 0x000ee8000c1e1900 */
[----:B------:R-:W3:Y:S01]  /*0f90*/  LDG.E R5, desc[UR10][R4.64+0xc] ;  /* 0x00000c0a04057981 */ /* 0x000ee2000c1e1900 */
[----:B-1----:R-:W-:Y:S02]  /*0fa0*/  IMAD.MOV.U32 R10, RZ, RZ, R15 ;  /* 0x000000ffff0a7224 */ /* 0x002fe400078e000f */
        /* <DEDUP_REMOVED lines=15> */
.L_x_897:
[----:B------:R-:W-:Y:S05]  /*10a0*/  BSYNC.RECONVERGENT B1 ;  /* 0x0000000000017941 */ /* 0x000fea0003800200 */
.L_x_896:
[----:B---3--:R3:W4:Y:S01]  /*10b0*/  SHFL.DOWN PT, R13, R9, 0x4, 0x1f ;  /* 0x08801f00090d7f89 */ /* 0x00872200000e0000 */
[----:B------:R-:W-:Y:S01]  /*10c0*/  BSSY.RECONVERGENT B1, `(.L_x_898) ;  /* 0x000001c000017945 */ /* 0x000fe20003800200 */
[----:B0-----:R-:W-:Y:S02]  /*10d0*/  IMAD.MOV.U32 R6, RZ, RZ, R10 ;  /* 0x000000ffff067224 */ /* 0x001fe400078e000a */
[----:B-1----:R3:W0:Y:S01]  /*10e0*/  SHFL.DOWN PT, R15, R10, 0x4, 0x1f ;  /* 0x08801f000a0f7f89 */ /* 0x00262200000e0000 */
[----:B------:R-:W-:Y:S02]  /*10f0*/  IMAD.MOV.U32 R8, RZ, RZ, R11 ;  /* 0x000000ffff087224 */ /* 0x000fe400078e000b */
[----:B------:R-:W-:Y:S01]  /*1100*/  IMAD.MOV.U32 R7, RZ, RZ, R9 ;  /* 0x000000ffff077224 */ /* 0x000fe200078e0009 */
[----:B------:R3:W1:Y:S01]  /*1110*/  SHFL.DOWN PT, R14, R11, 0x4, 0x1f ;  /* 0x08801f000b0e7f89 */ /* 0x00066200000e0000 */
[----:B------:R-:W-:Y:S05]  /*1120*/  @P3 BRA `(.L_x_899) ;  /* 0x0000000000543947 */ /* 0x000fea0003800000 */
[----:B------:R-:W5:Y:S02]  /*1130*/  LDC.64 R4, c[0x0][0x3d0] ;  /* 0x0000f400ff047b82 */ /* 0x000f640000000a00 */
[----:B-----5:R-:W-:-:S04]  /*1140*/  IMAD.WIDE R2, R9, 0x10, R4 ;  /* 0x0000001009027825 */ /* 0x020fc800078e0204 */
[----:B----4-:R-:W-:Y:S02]  /*1150*/  IMAD.WIDE R4, R13, 0x10, R4 ;  /* 0x000000100d047825 */ /* 0x010fe400078e0204 */
[----:B------:R-:W4:Y:S04]  /*1160*/  LDG.E R2, desc[UR10][R2.64+0xc] ;  /* 0x00000c0a02027981 */ /* 0x000f28000c1e1900 */
[----:B------:R-:W4:Y:S01]  /*1170*/  LDG.E R5, desc[UR10][R4.64+0xc] ;  /* 0x00000c0a04057981 */ /* 0x000f22000c1e1900 */
[----:B0-----:R-:W-:Y:S02]  /*1180*/  IMAD.MOV.U32 R6, RZ, RZ, R15 ;  /* 0x000000ffff067224 */ /* 0x001fe400078e000f */
[----:B-1----:R-:W-:Y:S02]  /*1190*/  IMAD.MOV.U32 R8, RZ, RZ, R14 ;  /* 0x000000ffff087224 */ /* 0x002fe400078e000e */
        /* <DEDUP_REMOVED lines=14> */
.L_x_899:
[----:B------:R-:W-:Y:S05]  /*1280*/  BSYNC.RECONVERGENT B1 ;  /* 0x0000000000017941 */ /* 0x000fea0003800200 */
.L_x_898:
[----:B---3--:R3:W1:Y:S01]  /*1290*/  SHFL.DOWN PT, R9, R7, 0x8, 0x1f ;  /* 0x09001f0007097f89 */ /* 0x00866200000e0000 */
[----:B------:R-:W-:Y:S01]  /*12a0*/  BSSY.RECONVERGENT B1, `(.L_x_900) ;  /* 0x000001c000017945 */ /* 0x000fe20003800200 */
[----:B------:R-:W-:Y:S02]  /*12b0*/  IMAD.MOV.U32 R10, RZ, RZ, R6 ;  /* 0x000000ffff0a7224 */ /* 0x000fe400078e0006 */
[----:B0-----:R3:W0:Y:S01]  /*12c0*/  SHFL.DOWN PT, R15, R6, 0x8, 0x1f ;  /* 0x09001f00060f7f89 */ /* 0x00162200000e0000 */
[----:B----4-:R-:W-:Y:S02]  /*12d0*/  IMAD.MOV.U32 R13, RZ, RZ, R8 ;  /* 0x000000ffff0d7224 */ /* 0x010fe400078e0008 */
[----:B------:R-:W-:Y:S01]  /*12e0*/  IMAD.MOV.U32 R11, RZ, RZ, R7 ;  /* 0x000000ffff0b7224 */ /* 0x000fe200078e0007 */
[----:B--2---:R3:W2:Y:S01]  /*12f0*/  SHFL.DOWN PT, R17, R8, 0x8, 0x1f ;  /* 0x09001f0008117f89 */ /* 0x0046a200000e0000 */
[----:B------:R-:W-:Y:S05]  /*1300*/  @P5 BRA `(.L_x_901) ;  /* 0x0000000000545947 */ /* 0x000fea0003800000 */
[----:B------:R-:W4:Y:S02]  /*1310*/  LDC.64 R4, c[0x0][0x3d0] ;  /* 0x0000f400ff047b82 */ /* 0x000f240000000a00 */
[----:B----4-:R-:W-:-:S04]  /*1320*/  IMAD.WIDE R2, R7, 0x10, R4 ;  /* 0x0000001007027825 */ /* 0x010fc800078e0204 */
[----:B-1----:R-:W-:Y:S02]  /*1330*/  IMAD.WIDE R4, R9, 0x10, R4 ;  /* 0x0000001009047825 */ /* 0x002fe400078e0204 */
[----:B------:R-:W4:Y:S04]  /*1340*/  LDG.E R2, desc[UR10][R2.64+0xc] ;  /* 0x00000c0a02027981 */ /* 0x000f28000c1e1900 */
[----:B------:R-:W4:Y:S01]  /*1350*/  LDG.E R5, desc[UR10][R4.64+0xc] ;  /* 0x00000c0a04057981 */ /* 0x000f22000c1e1900 */
[----:B0-----:R-:W-:Y:S02]  /*1360*/  IMAD.MOV.U32 R10, RZ, RZ, R15 ;  /* 0x000000ffff0a7224 */ /* 0x001fe400078e000f */
[----:B--2---:R-:W-:Y:S02]  /*1370*/  IMAD.MOV.U32 R13, RZ, RZ, R17 ;  /* 0x000000ffff0d7224 */ /* 0x004fe400078e0011 */
        /* <DEDUP_REMOVED lines=14> */
.L_x_901:
[----:B------:R-:W-:Y:S05]  /*1460*/  BSYNC.RECONVERGENT B1 ;  /* 0x0000000000017941 */ /* 0x000fea0003800200 */
.L_x_900:
[----:B------:R4:W2:Y:S01]  /*1470*/  SHFL.DOWN PT, R4, R11, 0x10, 0x1f ;  /* 0x0a001f000b047f89 */ /* 0x0008a200000e0000 */
[----:B------:R-:W-:Y:S01]  /*1480*/  BSSY.RECONVERGENT B1, `(.L_x_902) ;  /* 0x000001c000017945 */ /* 0x000fe20003800200 */
[----:B------:R-:W-:Y:S02]  /*1490*/  IMAD.MOV.U32 R5, RZ, RZ, R10 ;  /* 0x000000ffff057224 */ /* 0x000fe400078e000a */
[----:B0-----:R4:W0:Y:S01]  /*14a0*/  SHFL.DOWN PT, R15, R10, 0x10, 0x1f ;  /* 0x0a001f000a0f7f89 */ /* 0x00182200000e0000 */
[----:B---3--:R-:W-:Y:S02]  /*14b0*/  IMAD.MOV.U32 R8, RZ, RZ, R13 ;  /* 0x000000ffff087224 */ /* 0x008fe400078e000d */
[----:B-1----:R-:W-:Y:S01]  /*14c0*/  IMAD.MOV.U32 R9, RZ, RZ, R11 ;  /* 0x000000ffff097224 */ /* 0x002fe200078e000b */
[----:B------:R4:W1:Y:S01]  /*14d0*/  SHFL.DOWN PT, R14, R13, 0x10, 0x1f ;  /* 0x0a001f000d0e7f89 */ /* 0x00086200000e0000 */
[----:B------:R-:W-:Y:S05]  /*14e0*/  @P4 BRA `(.L_x_903) ;  /* 0x0000000000544947 */ /* 0x000fea0003800000 */
[----:B------:R-:W3:Y:S02]  /*14f0*/  LDC.64 R6, c[0x0][0x3d0] ;  /* 0x0000f400ff067b82 */ /* 0x000ee40000000a00 */
[----:B---3--:R-:W-:-:S04]  /*1500*/  IMAD.WIDE R2, R11, 0x10, R6 ;  /* 0x000000100b027825 */ /* 0x008fc800078e0206 */
[----:B--2---:R-:W-:Y:S02]  /*1510*/  IMAD.WIDE R6, R4, 0x10, R6 ;  /* 0x0000001004067825 */ /* 0x004fe400078e0206 */
        /* <DEDUP_REMOVED lines=18> */
.L_x_903:
[----:B------:R-:W-:Y:S05]  /*1640*/  BSYNC.RECONVERGENT B1 ;  /* 0x0000000000017941 */ /* 0x000fea0003800200 */
.L_x_902:
[----:B------:R-:W-:Y:S04]  /*1650*/  BSSY.RECONVERGENT B1, `(.L_x_904) ;  /* 0x000000c000017945 */ /* 0x000fe80003800200 */
[----:B------:R-:W-:Y:S05]  /*1660*/  @P2 BRA `(.L_x_905) ;  /* 0x0000000000282947 */ /* 0x000fea0003800000 */
[----:B--2---:R-:W2:Y:S01]  /*1670*/  S2R R4, SR_CgaCtaId ;  /* 0x0000000000047919 */ /* 0x004ea20000008800 */
        /* <DEDUP_REMOVED lines=9> */
.L_x_905:
[----:B------:R-:W-:Y:S05]  /*1710*/  BSYNC.RECONVERGENT B1 ;  /* 0x0000000000017941 */ /* 0x000fea0003800200 */
.L_x_904:
[----:B------:R-:W-:Y:S01]  /*1720*/  BAR.SYNC.DEFER_BLOCKING 0x0 ;  /* 0x0000000000007b1d */ /* 0x000fe20000010000 */
[----:B------:R-:W-:-:S13]  /*1730*/  ISETP.NE.AND P2, PT, R12, RZ, PT ;  /* 0x000000ff0c00720c */ /* 0x000fda0003f45270 */
[----:B------:R-:W-:Y:S05]  /*1740*/  @P2 BRA `(.L_x_906) ;  /* 0x0000005000202947 */ /* 0x000fea0003800000 */
[----:B---3--:R-:W3:Y:S01]  /*1750*/  S2R R3, SR_CgaCtaId ;  /* 0x0000000000037919 */ /* 0x008ee20000008800 */
[----:B--2---:R-:W-:-:S04]  /*1760*/  MOV R4, 0x400 ;  /* 0x0000040000047802 */ /* 0x004fc80000000f00 */
[----:B---3--:R-:W-:Y:S02]  /*1770*/  LEA R4, R3, R4, 0x18 ;  /* 0x0000000403047211 */ /* 0x008fe400078ec0ff */
[----:B------:R-:W0:Y:S03]  /*1780*/  LDC.64 R2, c[0x0][0x3d0] ;  /* 0x0000f400ff027b82 */ /* 0x000e260000000a00 */
[----:B------:R-:W2:Y:S04]  /*1790*/  LDS R18, [R4+0x18] ;  /* 0x0000180004127984 */ /* 0x000ea80000000800 */
[----:B------:R-:W3:Y:S04]  /*17a0*/  LDS R12, [R4+0x28] ;  /* 0x00002800040c7984 */ /* 0x000ee80000000800 */
[----:B------:R0:W2:Y:S02]  /*17b0*/  LDS.64 R6, [R4+0x20] ;  /* 0x0000200004067984 */ /* 0x0000a40000000a00 */
[----:B01----:R-:W-:-:S06]  /*17c0*/  IMAD.WIDE R14, R9, 0x10, R2 ;  /* 0x00000010090e7825 */ /* 0x003fcc00078e0202 */
[----:B------:R-:W5:Y:S01]  /*17d0*/  LDG.E R15, desc[UR10][R14.64+0xc] ;  /* 0x00000c0a0e0f7981 */ /* 0x000f62000c1e1900 */
[----:B--2---:R-:W-:-:S06]  /*17e0*/  IMAD.WIDE R16, R18, 0x10, R2 ;  /* 0x0000001012107825 */ /* 0x004fcc00078e0202 */
[----:B------:R-:W5:Y:S01]  /*17f0*/  LDG.E R16, desc[UR10][R16.64+0xc] ;  /* 0x00000c0a10107981 */ /* 0x000f62000c1e1900 */
[----:B------:R-:W-:Y:S01]  /*1800*/  BSSY.RECONVERGENT B1, `(.L_x_907) ;  /* 0x0000012000017945 */ /* 0x000fe20003800200 */
[----:B----4-:R-:W-:Y:S02]  /*1810*/  IMAD.MOV.U32 R13, RZ, RZ, R18 ;  /* 0x000000ffff0d7224 */ /* 0x010fe400078e0012 */
[----:B---3--:R-:W-:Y:S01]  /*1820*/  IMAD.WIDE R10, R12, 0x10, R2 ;  /* 0x000000100c0a7825 */ /* 0x008fe200078e0202 */
[----:B-----5:R-:W-:-:S13]  /*1830*/  FSETP.GEU.AND P0, PT, R15, R16, PT ;  /* 0x000000100f00720b */ /* 0x020fda0003f0e000 */
[----:B------:R-:W-:Y:S05]  /*1840*/  @!P0 BRA `(.L_x_908) ;  /* 0x0000000000348947 */ /* 0x000fea0003800000 */
        /* <DEDUP_REMOVED lines=13> */
.L_x_908:
[----:B------:R-:W-:Y:S05]  /*1920*/  BSYNC.RECONVERGENT B1 ;  /* 0x0000000000017941 */ /* 0x000fea0003800200 */
.L_x_907:
        /* <DEDUP_REMOVED lines=23> */
.L_x_910:
[----:B------:R-:W-:Y:S05]  /*1aa0*/  BSYNC.RECONVERGENT B1 ;  /* 0x0000000000017941 */ /* 0x000fea0003800200 */
.L_x_909:
        /* <DEDUP_REMOVED lines=23> */
.L_x_912:
[----:B------:R-:W-:Y:S05]  /*1c20*/  BSYNC.RECONVERGENT B1 ;  /* 0x0000000000017941 */ /* 0x000fea0003800200 */
.L_x_911:
        /* <DEDUP_REMOVED lines=23> */
.L_x_914:
[----:B------:R-:W-:Y:S05]  /*1da0*/  BSYNC.RECONVERGENT B1 ;  /* 0x0000000000017941 */ /* 0x000fea0003800200 */
.L_x_913:
        /* <DEDUP_REMOVED lines=23> */
.L_x_916:
[----:B------:R-:W-:Y:S05]  /*1f20*/  BSYNC.RECONVERGENT B1 ;  /* 0x0000000000017941 */ /* 0x000fea0003800200 */
.L_x_915:
        /* <DEDUP_REMOVED lines=23> */
.L_x_918:
[----:B------:R-:W-:Y:S05]  /*20a0*/  BSYNC.RECONVERGENT B1 ;  /* 0x0000000000017941 */ /* 0x000fea0003800200 */
.L_x_917:
        /* <DEDUP_REMOVED lines=22> */
.L_x_893:
[----:B------:R-:W1:Y:S01]  /*2210*/  S2R R9, SR_LANEID ;  /* 0x0000000000097919 */ /* 0x000e620000000000 */
[----:B0-----:R-:W-:Y:S01]  /*2220*/  LOP3.LUT R2, R12, 0x3e0, RZ, 0xc0, !PT ;  /* 0x000003e00c027812 */ /* 0x001fe200078ec0ff */
[----:B------:R-:W-:Y:S01]  /*2230*/  BSSY.RECONVERGENT B1, `(.L_x_919) ;  /* 0x000002c000017945 */ /* 0x000fe20003800200 */
[----:B------:R-:W-:Y:S02]  /*2240*/  IMAD.MOV.U32 R17, RZ, RZ, R20 ;  /* 0x000000ffff117224 */ /* 0x000fe400078e0014 */
[----:B------:R-:W-:Y:S02]  /*2250*/  IMAD.MOV.U32 R23, RZ, RZ, R19 ;  /* 0x000000ffff177224 */ /* 0x000fe400078e0013 */
[----:B------:R-:W-:Y:S01]  /*2260*/  VIADD R4, R2, 0x20 ;  /* 0x0000002002047836 */ /* 0x000fe20000000000 */
[----:B------:R-:W-:-:S04]  /*2270*/  LOP3.LUT R2, RZ, R2, RZ, 0x33, !PT ;  /* 0x00000002ff027212 */ /* 0x000fc800078e33ff */
[----:B------:R-:W-:Y:S01]  /*2280*/  ISETP.GT.AND P0, PT, R4, R13, PT ;  /* 0x0000000d0400720c */ /* 0x000fe20003f04270 */
[----:B------:R-:W-:-:S05]  /*2290*/  IMAD.IADD R2, R13, 0x1, R2 ;  /* 0x000000010d027824 */ /* 0x000fca00078e0202 */
        /* <DEDUP_REMOVED lines=37> */
.L_x_920:
[----:B------:R-:W-:Y:S05]  /*24f0*/  BSYNC.RECONVERGENT B1 ;  /* 0x0000000000017941 */ /* 0x000fea0003800200 */
.L_x_919:
[----:B------:R2:W4:Y:S01]  /*2500*/  SHFL.DOWN PT, R8, R3, 0x2, R2 ;  /* 0x0840000003087989 */ /* 0x00052200000e0002 */
[----:B------:R-:W-:Y:S01]  /*2510*/  BSSY.RECONVERGENT B1, `(.L_x_921) ;  /* 0x000001c000017945 */ /* 0x000fe20003800200 */
[----:B-1----:R-:W-:Y:S02]  /*2520*/  IMAD.MOV.U32 R9, RZ, RZ, R3 ;  /* 0x000000ffff097224 */ /* 0x002fe400078e0003 */
[----:B---3--:R2:W1:Y:S01]  /*2530*/  SHFL.DOWN PT, R10, R17, 0x2, R2 ;  /* 0x08400000110a7989 */ /* 0x00846200000e0002 */
[----:B------:R-:W-:Y:S02]  /*2540*/  IMAD.MOV.U32 R11, RZ, RZ, R17 ;  /* 0x000000ffff0b7224 */ /* 0x000fe400078e0011 */
[----:B------:R-:W-:Y:S01]  /*2550*/  IMAD.MOV.U32 R15, RZ, RZ, R23 ;  /* 0x000000ffff0f7224 */ /* 0x000fe200078e0017 */
[----:B------:R2:W3:Y:S01]  /*2560*/  SHFL.DOWN PT, R14, R23, 0x2, R2 ;  /* 0x08400000170e7989 */ /* 0x0004e200000e0002 */
[----:B------:R-:W-:Y:S05]  /*2570*/  @P1 BRA `(.L_x_922) ;  /* 0x0000000000541947 */ /* 0x000fea0003800000 */
[----:B------:R-:W5:Y:S02]  /*2580*/  LDC.64 R6, c[0x0][0x3d0] ;  /* 0x0000f400ff067b82 */ /* 0x000f640000000a00 */
[----:B-----5:R-:W-:-:S04]  /*2590*/  IMAD.WIDE R4, R3, 0x10, R6 ;  /* 0x0000001003047825 */ /* 0x020fc800078e0206 */
        /* <DEDUP_REMOVED lines=19> */
.L_x_922:
[----:B------:R-:W-:Y:S05]  /*26d0*/  BSYNC.RECONVERGENT B1 ;  /* 0x0000000000017941 */ /* 0x000fea0003800200 */
.L_x_921:
[----:B----4-:R4:W4:Y:S01]  /*26e0*/  SHFL.DOWN PT, R8, R9, 0x4, R2 ;  /* 0x0880000009087989 */ /* 0x01092200000e0002 */
[----:B------:R-:W-:Y:S01]  /*26f0*/  BSSY.RECONVERGENT B1, `(.L_x_923) ;  /* 0x000001c000017945 */ /* 0x000fe20003800200 */
[----:B--2---:R-:W-:Y:S02]  /*2700*/  IMAD.MOV.U32 R3, RZ, RZ, R9 ;  /* 0x000000ffff037224 */ /* 0x004fe400078e0009 */
[----:B-1----:R1:W2:Y:S01]  /*2710*/  SHFL.DOWN PT, R10, R11, 0x4, R2 ;  /* 0x088000000b0a7989 */ /* 0x0022a200000e0002 */
[----:B0-----:R-:W-:Y:S02]  /*2720*/  IMAD.MOV.U32 R19, RZ, RZ, R11 ;  /* 0x000000ffff137224 */ /* 0x001fe400078e000b */
[----:B------:R-:W-:Y:S01]  /*2730*/  IMAD.MOV.U32 R21, RZ, RZ, R15 ;  /* 0x000000ffff157224 */ /* 0x000fe200078e000f */
[----:B---3--:R1:W0:Y:S01]  /*2740*/  SHFL.DOWN PT, R14, R15, 0x4, R2 ;  /* 0x088000000f0e7989 */ /* 0x00822200000e0002 */
[----:B------:R-:W-:Y:S05]  /*2750*/  @P5 BRA `(.L_x_924) ;  /* 0x0000000000545947 */ /* 0x000fea0003800000 */
[----:B------:R-:W3:Y:S02]  /*2760*/  LDC.64 R6, c[0x0][0x3d0] ;  /* 0x0000f400ff067b82 */ /* 0x000ee40000000a00 */
[----:B---3--:R-:W-:-:S04]  /*2770*/  IMAD.WIDE R4, R9, 0x10, R6 ;  /* 0x0000001009047825 */ /* 0x008fc800078e0206 */
[----:B----4-:R-:W-:Y:S02]  /*2780*/  IMAD.WIDE R6, R8, 0x10, R6 ;  /* 0x0000001008067825 */ /* 0x010fe400078e0206 */
[----:B------:R-:W3:Y:S04]  /*2790*/  LDG.E R4, desc[UR10][R4.64+0xc] ;  /* 0x00000c0a04047981 */ /* 0x000ee8000c1e1900 */
[----:B------:R-:W3:Y:S01]  /*27a0*/  LDG.E R7, desc[UR10][R6.64+0xc] ;  /* 0x00000c0a06077981 */ /* 0x000ee2000c1e1900 */
[----:B------:R-:W-:Y:S02]  /*27b0*/  IMAD.MOV.U32 R3, RZ, RZ, R8 ;  /* 0x000000ffff037224 */ /* 0x000fe400078e0008 */
[----:B--2---:R-:W-:Y:S02]  /*27c0*/  IMAD.MOV.U32 R19, RZ, RZ, R10 ;  /* 0x000000ffff137224 */ /* 0x004fe400078e000a */
        /* <DEDUP_REMOVED lines=14> */
.L_x_924:
[----:B------:R-:W-:Y:S05]  /*28b0*/  BSYNC.RECONVERGENT B1 ;  /* 0x0000000000017941 */ /* 0x000fea0003800200 */
.L_x_923:
[----:B----4-:R3:W4:Y:S01]  /*28c0*/  SHFL.DOWN PT, R8, R3, 0x8, R2 ;  /* 0x0900000003087989 */ /* 0x01072200000e0002 */
[----:B------:R-:W-:Y:S01]  /*28d0*/  BSSY.RECONVERGENT B1, `(.L_x_925) ;  /* 0x000001c000017945 */ /* 0x000fe20003800200 */
[----:B-1----:R-:W-:Y:S02]  /*28e0*/  IMAD.MOV.U32 R11, RZ, RZ, R3 ;  /* 0x000000ffff0b7224 */ /* 0x002fe400078e0003 */
[----:B--2---:R3:W1:Y:S01]  /*28f0*/  SHFL.DOWN PT, R10, R19, 0x8, R2 ;  /* 0x09000000130a7989 */ /* 0x00466200000e0002 */
        /* <DEDUP_REMOVED lines=25> */
.L_x_926:
[----:B------:R-:W-:Y:S05]  /*2a90*/  BSYNC.RECONVERGENT B1 ;  /* 0x0000000000017941 */ /* 0x000fea0003800200 */
.L_x_925:
[----:B------:R2:W2:Y:S01]  /*2aa0*/  SHFL.DOWN PT, R4, R11, 0x10, R2 ;  /* 0x0a0000000b047989 */ /* 0x0004a200000e0002 */
[----:B------:R-:W-:Y:S01]  /*2ab0*/  BSSY.RECONVERGENT B1, `(.L_x_927) ;  /* 0x000001c000017945 */ /* 0x000fe20003800200 */
[----:B------:R-:W-:Y:S02]  /*2ac0*/  IMAD.MOV.U32 R9, RZ, RZ, R11 ;  /* 0x000000ffff097224 */ /* 0x000fe400078e000b */
[----:B-1----:R1:W1:Y:S01]  /*2ad0*/  SHFL.DOWN PT, R10, R15, 0x10, R2 ;  /* 0x0a0000000f0a7989 */ /* 0x00226200000e0002 */
[----:B------:R-:W-:Y:S02]  /*2ae0*/  IMAD.MOV.U32 R5, RZ, RZ, R15 ;  /* 0x000000ffff057224 */ /* 0x000fe400078e000f */
[----:B----4-:R-:W-:Y:S01]  /*2af0*/  IMAD.MOV.U32 R8, RZ, RZ, R17 ;  /* 0x000000ffff087224 */ /* 0x010fe200078e0011 */
[----:B0-----:R0:W4:Y:S01]  /*2b00*/  SHFL.DOWN PT, R14, R17, 0x10, R2 ;  /* 0x0a000000110e7989 */ /* 0x00112200000e0002 */
[----:B------:R-:W-:Y:S05]  /*2b10*/  @P3 BRA `(.L_x_928) ;  /* 0x0000000000543947 */ /* 0x000fea0003800000 */
[----:B------:R-:W0:Y:S02]  /*2b20*/  LDC.64 R6, c[0x0][0x3d0] ;  /* 0x0000f400ff067b82 */ /* 0x000e240000000a00 */
[----:B0123--:R-:W-:-:S04]  /*2b30*/  IMAD.WIDE R2, R11, 0x10, R6 ;  /* 0x000000100b027825 */ /* 0x00ffc800078e0206 */
[----:B------:R-:W-:Y:S02]  /*2b40*/  IMAD.WIDE R6, R4, 0x10, R6 ;  /* 0x0000001004067825 */ /* 0x000fe400078e0206 */
[----:B------:R-:W2:Y:S04]  /*2b50*/  LDG.E R2, desc[UR10][R2.64+0xc] ;  /* 0x00000c0a02027981 */ /* 0x000ea8000c1e1900 */
[----:B------:R-:W2:Y:S01]  /*2b60*/  LDG.E R7, desc[UR10][R6.64+0xc] ;  /* 0x00000c0a06077981 */ /* 0x000ea2000c1e1900 */
[----:B------:R-:W-:Y:S02]  /*2b70*/  IMAD.MOV.U32 R9, RZ, RZ, R4 ;  /* 0x000000ffff097224 */ /* 0x000fe400078e0004 */
[----:B------:R-:W-:Y:S02]  /*2b80*/  IMAD.MOV.U32 R5, RZ, RZ, R10 ;  /* 0x000000ffff057224 */ /* 0x000fe400078e000a */
        /* <DEDUP_REMOVED lines=14> */
.L_x_928:
[----:B------:R-:W-:Y:S05]  /*2c70*/  BSYNC.RECONVERGENT B1 ;  /* 0x0000000000017941 */ /* 0x000fea0003800200 */
.L_x_927:
[----:B------:R-:W-:Y:S04]  /*2c80*/  BSSY.RECONVERGENT B1, `(.L_x_929) ;  /* 0x000000c000017945 */ /* 0x000fe80003800200 */
[----:B------:R-:W-:Y:S05]  /*2c90*/  @P2 BRA `(.L_x_930) ;  /* 0x0000000000282947 */ /* 0x000fea0003800000 */
[----:B--2---:R-:W2:Y:S01]  /*2ca0*/  S2R R4, SR_CgaCtaId ;  /* 0x0000000000047919 */ /* 0x004ea20000008800 */
[----:B---3--:R-:W-:Y:S02]  /*2cb0*/  MOV R3, 0x400 ;  /* 0x0000040000037802 */ /* 0x008fe40000000f00 */
[----:B01----:R-:W-:-:S04]  /*2cc0*/  SHF.R.U32.HI R2, RZ, 0x1, R12 ;  /* 0x00000001ff027819 */ /* 0x003fc8000001160c */
[----:B------:R-:W-:Y:S02]  /*2cd0*/  LOP3.LUT R2, R2, 0x1f0, RZ, 0xc0, !PT ;  /* 0x000001f002027812 */ /* 0x000fe400078ec0ff */
[----:B--2---:R-:W-:-:S05]  /*2ce0*/  LEA R3, R4, R3, 0x18 ;  /* 0x0000000304037211 */ /* 0x004fca00078ec0ff */
[----:B------:R-:W-:Y:S02]  /*2cf0*/  IMAD.IADD R4, R2, 0x1, R3 ;  /* 0x0000000102047824 */ /* 0x000fe400078e0203 */
[----:B------:R-:W-:Y:S02]  /*2d00*/  IMAD.MOV.U32 R2, RZ, RZ, R5 ;  /* 0x000000ffff027224 */ /* 0x000fe400078e0005 */
[----:B------:R-:W-:Y:S01]  /*2d10*/  IMAD.MOV.U32 R3, RZ, RZ, R8 ;  /* 0x000000ffff037224 */ /* 0x000fe200078e0008 */
[----:B------:R0:W-:Y:S04]  /*2d20*/  STS [R4+0x8], R9 ;  /* 0x0000080904007388 */ /* 0x0001e80000000800 */
[----:B------:R0:W-:Y:S02]  /*2d30*/  STS.64 [R4+0x10], R2 ;  /* 0x0000100204007388 */ /* 0x0001e40000000a00 */
.L_x_930:
[----:B------:R-:W-:Y:S05]  /*2d40*/  BSYNC.RECONVERGENT B1 ;  /* 0x0000000000017941 */ /* 0x000fea0003800200 */
.L_x_929:
[----:B------:R-:W-:Y:S01]  /*2d50*/  BAR.SYNC.DEFER_BLOCKING 0x0 ;  /* 0x0000000000007b1d */ /* 0x000fe20000010000 */
[----:B------:R-:W-:-:S13]  /*2d60*/  ISETP.NE.AND P2, PT, R12, RZ, PT ;  /* 0x000000ff0c00720c */ /* 0x000fda0003f45270 */
[----:B------:R-:W-:Y:S05]  /*2d70*/  @P2 BRA `(.L_x_906) ;  /* 0x0000003800942947 */ /* 0x000fea0003800000 */
[C---:B------:R-:W-:Y:S01]  /*2d80*/  ISETP.GE.AND P0, PT, R13.reuse, 0x21, PT ;  /* 0x000000210d00780c */ /* 0x040fe20003f06270 */
[----:B--2---:R-:W-:Y:S01]  /*2d90*/  IMAD.MOV.U32 R11, RZ, RZ, R9 ;  /* 0x000000ffff0b7224 */ /* 0x004fe200078e0009 */
[C---:B------:R-:W-:Y:S01]  /*2da0*/  ISETP.GE.AND P5, PT, R13.reuse, 0x41, PT ;  /* 0x000000410d00780c */ /* 0x040fe20003fa6270 */
[----:B0-----:R-:W-:Y:S01]  /*2db0*/  IMAD.MOV.U32 R17, RZ, RZ, R5 ;  /* 0x000000ffff117224 */ /* 0x001fe200078e0005 */
[C---:B------:R-:W-:Y:S01]  /*2dc0*/  ISETP.GE.AND P4, PT, R13.reuse, 0x61, PT ;  /* 0x000000610d00780c */ /* 0x040fe20003f86270 */
[----:B------:R-:W-:Y:S01]  /*2dd0*/  IMAD.MOV.U32 R12, RZ, RZ, R8 ;  /* 0x000000ffff0c7224 */ /* 0x000fe200078e0008 */
[----:B------:R-:W-:-:S07]  /*2de0*/  ISETP.GE.AND P3, PT, R13, 0x81, PT ;  /* 0x000000810d00780c */ /* 0x000fce0003f66270 */
[----:B------:R-:W-:Y:S06]  /*2df0*/  @!P0 BRA `(.L_x_931) ;  /* 0x0000000000708947 */ /* 0x000fec0003800000 */
[----:B------:R-:W0:Y:S01]  /*2e00*/  S2UR UR5, SR_CgaCtaId ;  /* 0x00000000000579c3 */ /* 0x000e220000008800 */
[----:B------:R-:W-:-:S07]  /*2e10*/  UMOV UR4, 0x400 ;  /* 0x0000040000047882 */ /* 0x000fce0000000000 */
[----:B-1-3--:R-:W1:Y:S01]  /*2e20*/  LDC.64 R2, c[0x0][0x3d0] ;  /* 0x0000f400ff027b82 */ /* 0x00ae620000000a00 */
        /* <DEDUP_REMOVED lines=24> */
.L_x_932:
[----:B------:R-:W-:Y:S05]  /*2fb0*/  BSYNC.RECONVERGENT B1 ;  /* 0x0000000000017941 */ /* 0x000fea0003800200 */
.L_x_931:
[----:B------:R-:W-:Y:S02]  /*2fc0*/  IMAD.MOV.U32 R7, RZ, RZ, R11 ;  /* 0x000000ffff077224 */ /* 0x000fe400078e000b */
[----:B-1----:R-:W-:Y:S02]  /*2fd0*/  IMAD.MOV.U32 R15, RZ, RZ, R17 ;  /* 0x000000ffff0f7224 */ /* 0x002fe400078e0011 */
[----:B------:R-:W-:Y:S01]  /*2fe0*/  IMAD.MOV.U32 R10, RZ, RZ, R12 ;  /* 0x000000ffff0a7224 */ /* 0x000fe200078e000c */
[----:B------:R-:W-:Y:S06]  /*2ff0*/  @!P5 BRA `(.L_x_933) ;  /* 0x000000000070d947 */ /* 0x000fec0003800000 */
        /* <DEDUP_REMOVED lines=27> */
.L_x_934:
[----:B------:R-:W-:Y:S05]  /*31b0*/  BSYNC.RECONVERGENT B1 ;  /* 0x0000000000017941 */ /* 0x000fea0003800200 */
.L_x_933:
        /* <DEDUP_REMOVED lines=34> */
.L_x_936:
[----:B------:R-:W-:Y:S05]  /*33e0*/  BSYNC.RECONVERGENT B1 ;  /* 0x0000000000017941 */ /* 0x000fea0003800200 */
.L_x_935:
[----:B------:R-:W-:Y:S02]  /*33f0*/  IMAD.MOV.U32 R7, RZ, RZ, R9 ;  /* 0x000000ffff077224 */ /* 0x000fe400078e0009 */
[----:B------:R-:W-:Y:S02]  /*3400*/  IMAD.MOV.U32 R11, RZ, RZ, R13 ;  /* 0x000000ffff0b7224 */ /* 0x000fe400078e000d */
        /* <DEDUP_REMOVED lines=29> */
.L_x_938:
[----:B------:R-:W-:Y:S05]  /*35e0*/  BSYNC.RECONVERGENT B1 ;  /* 0x0000000000017941 */ /* 0x000fea0003800200 */
.L_x_937:
        /* <DEDUP_REMOVED lines=31> */
.L_x_940:
[----:B------:R-:W-:Y:S05]  /*37e0*/  BSYNC.RECONVERGENT B1 ;  /* 0x0000000000017941 */ /* 0x000fea0003800200 */
.L_x_939:
        /* <DEDUP_REMOVED lines=31> */
.L_x_942:
[----:B------:R-:W-:Y:S05]  /*39e0*/  BSYNC.RECONVERGENT B1 ;  /* 0x0000000000017941 */ /* 0x000fea0003800200 */
.L_x_941:
        /* <DEDUP_REMOVED lines=32> */
.L_x_874:
[----:B------:R-:W0:Y:S01]  /*3bf0*/  S2R R12, SR_TID.X ;  /* 0x00000000000c7919 */ /* 0x000e220000002100 */
[----:B------:R-:W1:Y:S01]  /*3c00*/  LDCU.128 UR12, c[0x0][0x380] ;  /* 0x00007000ff0c77ac */ /* 0x000e620008000c00 */
[----:B------:R-:W-:Y:S01]  /*3c10*/  SHF.R.S32.HI R8, RZ, 0x1f, R15 ;  /* 0x0000001fff087819 */ /* 0x000fe2000001140f */
[----:B------:R-:W2:Y:S01]  /*3c20*/  LDCU.64 UR4, c[0x0][0x3d0] ;  /* 0x00007a00ff0477ac */ /* 0x000ea20008000a00 */
[----:B0-----:R-:W-:-:S04]  /*3c30*/  IADD3 R2, P0, PT, R15, R12, RZ ;  /* 0x0000000c0f027210 */ /* 0x001fc80007f1e0ff */
[----:B-1----:R-:W-:Y:S01]  /*3c40*/  LEA R4, P1, R2, UR12, 0x2 ;  /* 0x0000000c02047c11 */ /* 0x002fe2000f8210ff */
[----:B------:R-:W-:-:S05]  /*3c50*/  IMAD.X R3, RZ, RZ, R8, P0 ;  /* 0x000000ffff037224 */ /* 0x000fca00000e0608 */
[----:B------:R-:W-:-:S05]  /*3c60*/  LEA.HI.X R5, R2, UR13, R3, 0x2, P1 ;  /* 0x0000000d02057c11 */ /* 0x000fca00088f1403 */
[----:B------:R-:W3:Y:S04]  /*3c70*/  LDG.E R7, desc[UR10][R4.64] ;  /* 0x0000000a04077981 */ /* 0x000ee8000c1e1900 */
[----:B------:R-:W4:Y:S04]  /*3c80*/  LDG.E R13, desc[UR10][R4.64+0x400] ;  /* 0x0004000a040d7981 */ /* 0x000f28000c1e1900 */
[----:B------:R-:W5:Y:S01]  /*3c90*/  LDG.E R9, desc[UR10][R4.64+0x800] ;  /* 0x0008000a04097981 */ /* 0x000f62000c1e1900 */
[----:B--2---:R-:W-:Y:S02]  /*3ca0*/  IMAD.U32 R2, RZ, RZ, UR4 ;  /* 0x00000004ff027e24 */ /* 0x004fe4000f8e00ff */
[----:B------:R-:W-:Y:S01]  /*3cb0*/  IMAD.U32 R3, RZ, RZ, UR5 ;  /* 0x00000005ff037e24 */ /* 0x000fe2000f8e00ff */
        /* <DEDUP_REMOVED lines=12> */
[----:B------:R-:W-:Y:S02]  /*3d80*/  @P2 SEL R9, R7, R13, P0 ;  /* 0x0000000d07092207 */ /* 0x000fe40000000000 */
[----:B------:R-:W3:Y:S03]  /*3d90*/  LDG.E R7, desc[UR10][R4.64+0x1000] ;  /* 0x0010000a04077981 */ /* 0x000ee6000c1e1900 */
[----:B------:R-:W-:-:S06]  /*3da0*/  IMAD.WIDE R20, R9, 0x10, R2 ;  /* 0x0000001009147825 */ /* 0x000fcc00078e0202 */
[----:B------:R-:W2:Y:S02]  /*3db0*/  LDG.E R20, desc[UR10][R20.64+0xc] ;  /* 0x00000c0a14147981 */ /* 0x000ea4000c1e1900 */
[----:B--2---:R-:W-:-:S04]  /*3dc0*/  FSETP.GEU.AND P3, PT, R20, R23, PT ;  /* 0x000000171400720b */ /* 0x004fc80003f6e000 */
[----:B------:R-:W-:Y:S01]  /*3dd0*/  SEL R9, R9, R14, P3 ;  /* 0x0000000e09097207 */ /* 0x000fe20001800000 */
[----:B---3--:R-:W-:-:S04]  /*3de0*/  IMAD.WIDE R16, R7, 0x10, R2 ;  /* 0x0000001007107825 */ /* 0x008fc800078e0202 */
[----:B------:R-:W-:Y:S01]  /*3df0*/  IMAD.WIDE R10, R9, 0x10, R2 ;  /* 0x00000010090a7825 */ /* 0x000fe200078e0202 */
[----:B------:R0:W2:Y:S05]  /*3e00*/  LDG.E R13, desc[UR10][R16.64+0xc] ;  /* 0x00000c0a100d7981 */ /* 0x0000aa000c1e1900 */
[----:B------:R-:W2:Y:S01]  /*3e10*/  LDG.E R10, desc[UR10][R10.64+0xc] ;  /* 0x00000c0a0a0a7981 */ /* 0x000ea2000c1e1900 */
[C---:B------:R-:W-:Y:S02]  /*3e20*/  VIADD R25, R12.reuse, 0x100 ;  /* 0x000001000c197836 */ /* 0x040fe40000000000 */
[----:B------:R-:W-:-:S03]  /*3e30*/  VIADD R19, R12, 0x200 ;  /* 0x000002000c137836 */ /* 0x000fc60000000000 */
[C---:B------:R-:W-:Y:S02]  /*3e40*/  @P2 SEL R19, R12.reuse, R25, P0 ;  /* 0x000000190c132207 */ /* 0x040fe40000000000 */
[----:B------:R-:W-:Y:S01]  /*3e50*/  IADD3 R15, P2, PT, R15, UR14, RZ ;  /* 0x0000000e0f0f7c10 */ /* 0x000fe2000ff5e0ff */
[C---:B------:R-:W-:Y:S01]  /*3e60*/  @!P3 VIADD R19, R12.reuse, 0x300 ;  /* 0x000003000c13b836 */ /* 0x040fe20000000000 */
[----:B------:R-:W-:Y:S02]  /*3e70*/  LOP3.LUT R4, R12, 0x400, RZ, 0xfc, !PT ;  /* 0x000004000c047812 */ /* 0x000fe400078efcff */
[----:B------:R-:W-:Y:S02]  /*3e80*/  IADD3.X R5, PT, PT, R8, UR15, RZ, P2, !PT ;  /* 0x0000000f08057c10 */ /* 0x000fe400097fe4ff */
[----:B------:R-:W-:Y:S02]  /*3e90*/  ISETP.LE.AND P2, PT, R6, UR6, PT ;  /* 0x0000000606007c0c */ /* 0x000fe4000bf43270 */
[----:B0-----:R-:W-:-:S05]  /*3ea0*/  IADD3 R17, P3, PT, R4, R15, RZ ;  /* 0x0000000f04117210 */ /* 0x001fca0007f7e0ff */
[----:B------:R-:W-:Y:S01]  /*3eb0*/  IMAD.X R16, RZ, RZ, R5, P3 ;  /* 0x000000ffff107224 */ /* 0x000fe200018e0605 */
[----:B--2---:R-:W-:-:S13]  /*3ec0*/  FSETP.GEU.AND P1, PT, R10, R13, PT ;  /* 0x0000000d0a00720b */ /* 0x004fda0003f2e000 */
[C---:B------:R-:W-:Y:S02]  /*3ed0*/  @P1 ISETP.GE.U32.AND P0, PT, R19.reuse, R4, PT ;  /* 0x000000041300120c */ /* 0x040fe40003f06070 */
[----:B------:R-:W-:Y:S02]  /*3ee0*/  @P1 IADD3 R4, P4, PT, R19, R15, RZ ;  /* 0x0000000f13041210 */ /* 0x000fe40007f9e0ff */
[----:B------:R-:W-:-:S03]  /*3ef0*/  @P1 ISETP.GE.U32.AND.EX P0, PT, RZ, RZ, PT, P0 ;  /* 0x000000ffff00120c */ /* 0x000fc60003f06100 */
        /* <DEDUP_REMOVED lines=17> */
[----:B------:R-:W-:-:S05]  /*4010*/  IMAD.MOV.U32 R9, RZ, RZ, 0x500 ;  /* 0x00000500ff097424 */ /* 0x000fca00078e00ff */
[----:B------:R-:W2:Y:S01]  /*4020*/  ATOMG.E.ADD.STRONG.GPU PT, R8, desc[UR10][R4.64], R9 ;  /* 0x80000009040879a8 */ /* 0x000ea200081ef10a */
[----:B------:R-:W0:Y:S01]  /*4030*/  S2UR UR5, SR_CgaCtaId ;  /* 0x00000000000579c3 */ /* 0x000e220000008800 */
[----:B------:R-:W-:Y:S02]  /*4040*/  UMOV UR4, 0x400 ;  /* 0x0000040000047882 */ /* 0x000fe40000000000 */
[----:B0-----:R-:W-:Y:S01]  /*4050*/  ULEA UR4, UR5, UR4, 0x18 ;  /* 0x0000000405047291 */ /* 0x001fe2000f8ec0ff */
[----:B--2---:R-:W-:-:S08]  /*4060*/  VIADD R8, R8, UR6 ;  /* 0x0000000608087c36 */ /* 0x004fd00008000000 */
[----:B------:R0:W-:Y:S03]  /*4070*/  STS [UR4+0x98], R8 ;  /* 0x00009808ff007988 */ /* 0x0001e60008000804 */
.L_x_945:
[----:B------:R-:W-:Y:S05]  /*4080*/  BSYNC.RECONVERGENT B1 ;  /* 0x0000000000017941 */ /* 0x000fea0003800200 */
.L_x_944:
[----:B------:R-:W1:Y:S08]  /*4090*/  S2UR UR5, SR_CgaCtaId ;  /* 0x00000000000579c3 */ /* 0x000e700000008800 */
[----:B------:R-:W-:Y:S06]  /*40a0*/  BAR.SYNC.DEFER_BLOCKING 0x0 ;  /* 0x0000000000007b1d */ /* 0x000fec0000010000 */
[----:B------:R-:W-:-:S02]  /*40b0*/  UMOV UR4, 0x400 ;  /* 0x0000040000047882 */ /* 0x000fc40000000000 */
[----:B-1----:R-:W-:-:S06]  /*40c0*/  ULEA UR4, UR5, UR4, 0x18 ;  /* 0x0000000405047291 */ /* 0x002fcc000f8ec0ff */
[----:B------:R-:W-:-:S05]  /*40d0*/  IMAD.U32 R13, RZ, RZ, UR4 ;  /* 0x00000004ff0d7e24 */ /* 0x000fca000f8e00ff */
[----:B------:R-:W1:Y:S02]  /*40e0*/  LDS R19, [R13+0x98] ;  /* 0x000098000d137984 */ /* 0x000e640000000800 */
[----:B-1----:R-:W-:-:S05]  /*40f0*/  VIADD R9, R19, 0x500 ;  /* 0x0000050013097836 */ /* 0x002fca0000000000 */
[----:B------:R-:W-:-:S13]  /*4100*/  ISETP.GT.AND P0, PT, R9, R6, PT ;  /* 0x000000060900720c */ /* 0x000fda0003f04270 */
[----:B------:R-:W-:Y:S05]  /*4110*/  @P0 BRA `(.L_x_946) ;  /* 0x0000000400a00947 */ /* 0x000fea0003800000 */
[----:B------:R-:W-:Y:S01]  /*4120*/  BSSY.RECONVERGENT B1, `(.L_x_946) ;  /* 0x0000067000017945 */ /* 0x000fe20003800200 */
[----:B------:R-:W-:Y:S01]  /*4130*/  IMAD.MOV.U32 R18, RZ, RZ, R7 ;  /* 0x000000ffff127224 */ /* 0x000fe200078e0007 */
[----:B------:R-:W1:Y:S01]  /*4140*/  LDCU.64 UR8, c[0x0][0x3d0] ;  /* 0x00007a00ff0877ac */ /* 0x000e620008000a00 */
[----:B------:R-:W2:Y:S01]  /*4150*/  LDCU UR7, c[0x0][0x398] ;  /* 0x00007300ff0777ac */ /* 0x000ea20008000800 */
[----:B------:R-:W3:Y:S04]  /*4160*/  LDCU.128 UR12, c[0x0][0x380] ;  /* 0x00007000ff0c77ac */ /* 0x000ee80008000c00 */
.L_x_949:
[----:B------:R-:W-:-:S04]  /*4170*/  IADD3 R14, P0, PT, R12, R19, RZ ;  /* 0x000000130c0e7210 */ /* 0x000fc80007f1e0ff */
[----:B------:R-:W-:Y:S02]  /*4180*/  LEA.HI.X.SX32 R15, R19, RZ, 0x1, P0 ;  /* 0x000000ff130f7211 */ /* 0x000fe400000f0eff */
[----:B---3--:R-:W-:-:S04]  /*4190*/  LEA R6, P0, R14, UR12, 0x2 ;  /* 0x0000000c0e067c11 */ /* 0x008fc8000f8010ff */
[----:B------:R-:W-:-:S05]  /*41a0*/  LEA.HI.X R7, R14, UR13, R15, 0x2, P0 ;  /* 0x0000000d0e077c11 */ /* 0x000fca00080f140f */
[----:B------:R-:W0:Y:S01]  /*41b0*/  LDG.E R25, desc[UR10][R6.64] ;  /* 0x0000000a06197981 */ /* 0x000e22000c1e1900 */
[----:B-1----:R-:W-:Y:S02]  /*41c0*/  IMAD.U32 R2, RZ, RZ, UR8 ;  /* 0x00000008ff027e24 */ /* 0x002fe4000f8e00ff */
[----:B------:R-:W-:Y:S01]  /*41d0*/  IMAD.U32 R3, RZ, RZ, UR9 ;  /* 0x00000009ff037e24 */ /* 0x000fe2000f8e00ff */
[----:B------:R-:W3:Y:S01]  /*41e0*/  LDG.E R23, desc[UR10][R6.64+0x400] ;  /* 0x0004000a06177981 */ /* 0x000ee2000c1e1900 */
[--C-:B------:R-:W-:Y:S01]  /*41f0*/  IMAD.WIDE R10, R18, 0x10, R2.reuse ;  /* 0x00000010120a7825 */ /* 0x100fe200078e0202 */
[----:B------:R-:W-:Y:S02]  /*4200*/  IADD3 R14, P0, PT, R14, UR14, RZ ;  /* 0x0000000e0e0e7c10 */ /* 0x000fe4000ff1e0ff */
[----:B------:R-:W4:Y:S04]  /*4210*/  LDG.E R19, desc[UR10][R6.64+0x800] ;  /* 0x0008000a06137981 */ /* 0x000f28000c1e1900 */
[----:B------:R-:W2:Y:S04]  /*4220*/  LDG.E R10, desc[UR10][R10.64+0xc] ;  /* 0x00000c0a0a0a7981 */ /* 0x000ea8000c1e1900 */
[----:B------:R-:W4:Y:S01]  /*4230*/  LDG.E R24, desc[UR10][R6.64+0xc00] ;  /* 0x000c000a06187981 */ /* 0x000f22000c1e1900 */
[----:B0-----:R-:W-:Y:S01]  /*4240*/  IMAD.WIDE R8, R25, 0x10, R2 ;  /* 0x0000001019087825 */ /* 0x001fe200078e0202 */
[----:B------:R-:W-:-:S02]  /*4250*/  IADD3.X R15, PT, PT, R15, UR15, RZ, P0, !PT ;  /* 0x0000000f0f0f7c10 */ /* 0x000fc400087fe4ff */
[----:B------:R-:W4:Y:S04]  /*4260*/  LDG.E R7, desc[UR10][R6.64+0x1000] ;  /* 0x0010000a06077981 */ /* 0x000f28000c1e1900 */
[----:B------:R3:W2:Y:S01]  /*4270*/  LDG.E R27, desc[UR10][R8.64+0xc] ;  /* 0x00000c0a081b7981 */ /* 0x0006a2000c1e1900 */
[----:B------:R-:W-:Y:S02]  /*4280*/  IMAD.MOV.U32 R20, RZ, RZ, R14 ;  /* 0x000000ffff147224 */ /* 0x000fe400078e000e */
[----:B------:R-:W-:Y:S02]  /*4290*/  IMAD.MOV.U32 R21, RZ, RZ, R15 ;  /* 0x000000ffff157224 */ /* 0x000fe400078e000f */
[----:B---3--:R-:W-:-:S05]  /*42a0*/  IMAD.WIDE R8, R23, 0x10, R2 ;  /* 0x0000001017087825 */ /* 0x008fca00078e0202 */
[----:B------:R4:W3:Y:S01]  /*42b0*/  LDG.E R22, desc[UR10][R8.64+0xc] ;  /* 0x00000c0a08167981 */ /* 0x0008e2000c1e1900 */
[----:B--2---:R-:W-:-:S13]  /*42c0*/  FSETP.GEU.AND P2, PT, R10, R27, PT ;  /* 0x0000001b0a00720b */ /* 0x004fda0003f4e000 */
[----:B------:R-:W-:-:S04]  /*42d0*/  @P2 ISETP.GE.U32.AND P0, PT, R17, R20, PT ;  /* 0x000000141100220c */ /* 0x000fc80003f06070 */
[----:B------:R-:W-:-:S04]  /*42e0*/  @P2 ISETP.GE.AND.EX P0, PT, R16, R21, PT, P0 ;  /* 0x000000151000220c */ /* 0x000fc80003f06300 */
[----:B------:R-:W-:-:S04]  /*42f0*/  @P2 FSETP.LT.OR P0, PT, R27, R10, !P0 ;  /* 0x0000000a1b00220b */ /* 0x000fc80004701400 */
[----:B------:R-:W-:-:S05]  /*4300*/  @P2 SEL R25, R18, R25, P0 ;  /* 0x0000001912192207 */ /* 0x000fca0000000000 */
[----:B------:R-:W-:-:S05]  /*4310*/  @P2 IMAD.WIDE R10, R25, 0x10, R2 ;  /* 0x00000010190a2825 */ /* 0x000fca00078e0202 */
[----:B------:R-:W3:Y:S01]  /*4320*/  @P2 LDG.E R27, desc[UR10][R10.64+0xc] ;  /* 0x00000c0a0a1b2981 */ /* 0x000ee2000c1e1900 */
[----:B------:R-:W-:Y:S02]  /*4330*/  IADD3 R18, P3, PT, R14, 0x100, RZ ;  /* 0x000001000e127810 */ /* 0x000fe40007f7e0ff */
[----:B------:R-:W-:Y:S02]  /*4340*/  @P2 SEL R20, R17, R20, P0 ;  /* 0x0000001411142207 */ /* 0x000fe40000000000 */
[----:B------:R-:W-:Y:S01]  /*4350*/  @P2 SEL R21, R16, R21, P0 ;  /* 0x0000001510152207 */ /* 0x000fe20000000000 */
[----:B------:R-:W-:Y:S02]  /*4360*/  IMAD.X R16, RZ, RZ, R15, P3 ;  /* 0x000000ffff107224 */ /* 0x000fe400018e060f */
[----:B----4-:R-:W-:-:S05]  /*4370*/  IMAD.WIDE R8, R19, 0x10, R2 ;  /* 0x0000001013087825 */ /* 0x010fca00078e0202 */
        /* <DEDUP_REMOVED lines=9> */
[----:B------:R-:W-:Y:S02]  /*4410*/  @P1 SEL R18, R20, R18, P0 ;  /* 0x0000001214121207 */ /* 0x000fe40000000000 */
[----:B------:R-:W-:Y:S01]  /*4420*/  @P1 SEL R16, R21, R16, P0 ;  /* 0x0000001015101207 */ /* 0x000fe20000000000 */
[----:B------:R-:W-:Y:S02]  /*4430*/  IMAD.X R21, RZ, RZ, R15, P3 ;  /* 0x000000ffff157224 */ /* 0x000fe400018e060f */
[----:B0-----:R-:W-:-:S06]  /*4440*/  IMAD.WIDE R8, R24, 0x10, R2 ;  /* 0x0000001018087825 */ /* 0x001fcc00078e0202 */
[----:B------:R-:W3:Y:S01]  /*4450*/  LDG.E R8, desc[UR10][R8.64+0xc] ;  /* 0x00000c0a08087981 */ /* 0x000ee2000c1e1900 */
[----:B--2---:R-:W-:-:S13]  /*4460*/  FSETP.GEU.AND P2, PT, R22, R17, PT ;  /* 0x000000111600720b */ /* 0x004fda0003f4e000 */
[----:B------:R-:W-:-:S04]  /*4470*/  @P2 ISETP.GE.U32.AND P0, PT, R18, R25, PT ;  /* 0x000000191200220c */ /* 0x000fc80003f06070 */
[----:B------:R-:W-:-:S04]  /*4480*/  @P2 ISETP.GE.AND.EX P0, PT, R16, R21, PT, P0 ;  /* 0x000000151000220c */ /* 0x000fc80003f06300 */
[----:B------:R-:W-:-:S04]  /*4490*/  @P2 FSETP.LT.OR P0, PT, R17, R22, !P0 ;  /* 0x000000161100220b */ /* 0x000fc80004701400 */
[----:B------:R-:W-:-:S05]  /*44a0*/  @P2 SEL R19, R23, R19, P0 ;  /* 0x0000001317132207 */ /* 0x000fca0000000000 */
[----:B------:R-:W-:-:S05]  /*44b0*/  @P2 IMAD.WIDE R10, R19, 0x10, R2 ;  /* 0x00000010130a2825 */ /* 0x000fca00078e0202 */
[----:B------:R0:W3:Y:S01]  /*44c0*/  @P2 LDG.E R17, desc[UR10][R10.64+0xc] ;  /* 0x00000c0a0a112981 */ /* 0x0000e2000c1e1900 */
[----:B------:R-:W-:Y:S02]  /*44d0*/  IADD3 R20, P3, PT, R14, 0x300, RZ ;  /* 0x000003000e147810 */ /* 0x000fe40007f7e0ff */
[----:B------:R-:W-:Y:S02]  /*44e0*/  @P2 SEL R25, R18, R25, P0 ;  /* 0x0000001912192207 */ /* 0x000fe40000000000 */
[----:B------:R-:W-:Y:S01]  /*44f0*/  @P2 SEL R21, R16, R21, P0 ;  /* 0x0000001510152207 */ /* 0x000fe20000000000 */
[----:B------:R-:W-:Y:S01]  /*4500*/  IMAD.X R18, RZ, RZ, R15, P3 ;  /* 0x000000ffff127224 */ /* 0x000fe200018e060f */
[----:B------:R-:W-:Y:S01]  /*4510*/  ISETP.NE.AND P2, PT, R12, RZ, PT ;  /* 0x000000ff0c00720c */ /* 0x000fe20003f45270 */
[----:B0-----:R-:W-:Y:S01]  /*4520*/  IMAD.WIDE R10, R7, 0x10, R2 ;  /* 0x00000010070a7825 */ /* 0x001fe200078e0202 */
[----:B------:R-:W-:Y:S05]  /*4530*/  BSSY.RECONVERGENT B2, `(.L_x_947) ;  /* 0x0000013000027945 */ /* 0x000fea0003800200 */
[----:B------:R0:W5:Y:S01]  /*4540*/  LDG.E R11, desc[UR10][R10.64+0xc] ;  /* 0x00000c0a0a0b7981 */ /* 0x000162000c1e1900 */
[----:B---3--:R-:W-:-:S13]  /*4550*/  FSETP.GEU.AND P1, PT, R17, R8, PT ;  /* 0x000000081100720b */ /* 0x008fda0003f2e000 */
[----:B------:R-:W-:-:S04]  /*4560*/  @P1 ISETP.GE.U32.AND P0, PT, R25, R20, PT ;  /* 0x000000141900120c */ /* 0x000fc80003f06070 */
[----:B------:R-:W-:-:S04]  /*4570*/  @P1 ISETP.GE.AND.EX P0, PT, R21, R18, PT, P0 ;  /* 0x000000121500120c */ /* 0x000fc80003f06300 */
[----:B------:R-:W-:-:S04]  /*4580*/  @P1 FSETP.LT.OR P0, PT, R8, R17, !P0 ;  /* 0x000000110800120b */ /* 0x000fc80004701400 */
[----:B------:R-:W-:-:S05]  /*4590*/  @P1 SEL R24, R19, R24, P0 ;  /* 0x0000001813181207 */ /* 0x000fca0000000000 */
[----:B------:R-:W-:-:S05]  /*45a0*/  @P1 IMAD.WIDE R16, R24, 0x10, R2 ;  /* 0x0000001018101825 */ /* 0x000fca00078e0202 */
[----:B------:R0:W5:Y:S01]  /*45b0*/  @P1 LDG.E R8, desc[UR10][R16.64+0xc] ;  /* 0x00000c0a10081981 */ /* 0x000162000c1e1900 */
[----:B------:R-:W-:Y:S06]  /*45c0*/  BAR.SYNC.DEFER_BLOCKING 0x0 ;  /* 0x0000000000007b1d */ /* 0x000fec0000010000 */
[----:B------:R-:W-:Y:S05]  /*45d0*/  @P2 BRA `(.L_x_948) ;  /* 0x0000000000202947 */ /* 0x000fea0003800000 */
[----:B------:R-:W-:-:S05]  /*45e0*/  IMAD.MOV.U32 R9, RZ, RZ, 0x500 ;  /* 0x00000500ff097424 */ /* 0x000fca00078e00ff */
[----:B------:R-:W2:Y:S01]  /*45f0*/  ATOMG.E.ADD.STRONG.GPU PT, R6, desc[UR10][R4.64], R9 ;  /* 0x80000009040679a8 */ /* 0x000ea200081ef10a */
[----:B------:R-:W1:Y:S01]  /*4600*/  S2UR UR5, SR_CgaCtaId ;  /* 0x00000000000579c3 */ /* 0x000e620000008800 */
[----:B------:R-:W-:Y:S02]  /*4610*/  UMOV UR4, 0x400 ;  /* 0x0000040000047882 */ /* 0x000fe40000000000 */
[----:B-1----:R-:W-:-:S06]  /*4620*/  ULEA UR4, UR5, UR4, 0x18 ;  /* 0x0000000405047291 */ /* 0x002fcc000f8ec0ff */
[----:B------:R-:W-:Y:S02]  /*4630*/  IMAD.U32 R13, RZ, RZ, UR4 ;  /* 0x00000004ff0d7e24 */ /* 0x000fe4000f8e00ff */
[----:B--2---:R-:W-:-:S05]  /*4640*/  VIADD R6, R6, UR6 ;  /* 0x0000000606067c36 */ /* 0x004fca0008000000 */
[----:B------:R1:W-:Y:S02]  /*4650*/  STS [R13+0x98], R6 ;  /* 0x000098060d007388 */ /* 0x0003e40000000800 */
.L_x_948:
[----:B------:R-:W-:Y:S05]  /*4660*/  BSYNC.RECONVERGENT B2 ;  /* 0x0000000000027941 */ /* 0x000fea0003800200 */
.L_x_947:
[----:B------:R-:W-:Y:S01]  /*4670*/  BAR.SYNC.DEFER_BLOCKING 0x0 ;  /* 0x0000000000007b1d */ /* 0x000fe20000010000 */
[----:B-----5:R-:W-:Y:S01]  /*4680*/  FSETP.GEU.AND P2, PT, R8, R11, PT ;  /* 0x0000000b0800720b */ /* 0x020fe20003f4e000 */
[----:B-1----:R-:W-:Y:S01]  /*4690*/  IMAD.U32 R6, RZ, RZ, UR7 ;  /* 0x00000007ff067e24 */ /* 0x002fe2000f8e00ff */
[----:B0-----:R-:W-:Y:S02]  /*46a0*/  IADD3 R17, P3, PT, R14, 0x400, RZ ;  /* 0x000004000e117810 */ /* 0x001fe40007f7e0ff */
[----:B------:R-:W-:Y:S02]  /*46b0*/  @P1 SEL R20, R25, R20, P0 ;  /* 0x0000001419141207 */ /* 0x000fe40000000000 */
[----:B------:R-:W-:Y:S01]  /*46c0*/  @P1 SEL R18, R21, R18, P0 ;  /* 0x0000001215121207 */ /* 0x000fe20000000000 */
[----:B------:R-:W-:-:S06]  /*46d0*/  IMAD.X R16, RZ, RZ, R15, P3 ;  /* 0x000000ffff107224 */ /* 0x000fcc00018e060f */
[----:B------:R-:W-:-:S04]  /*46e0*/  @P2 ISETP.GE.U32.AND P0, PT, R20, R17, PT ;  /* 0x000000111400220c */ /* 0x000fc80003f06070 */
[----:B------:R-:W-:-:S04]  /*46f0*/  @P2 ISETP.GE.AND.EX P0, PT, R18, R16, PT, P0 ;  /* 0x000000101200220c */ /* 0x000fc80003f06300 */
[----:B------:R-:W-:Y:S01]  /*4700*/  @P2 FSETP.LT.OR P0, PT, R11, R8, !P0 ;  /* 0x000000080b00220b */ /* 0x000fe20004701400 */
[----:B------:R-:W0:Y:S03]  /*4710*/  LDS R19, [R13+0x98] ;  /* 0x000098000d137984 */ /* 0x000e260000000800 */
[----:B------:R-:W-:Y:S02]  /*4720*/  @P2 SEL R7, R24, R7, P0 ;  /* 0x0000000718072207 */ /* 0x000fe40000000000 */
[----:B------:R-:W-:Y:S02]  /*4730*/  @P2 SEL R17, R20, R17, P0 ;  /* 0x0000001114112207 */ /* 0x000fe40000000000 */
[----:B------:R-:W-:Y:S01]  /*4740*/  @P2 SEL R16, R18, R16, P0 ;  /* 0x0000001012102207 */ /* 0x000fe20000000000 */
[----:B------:R-:W-:Y:S02]  /*4750*/  IMAD.MOV.U32 R18, RZ, RZ, R7 ;  /* 0x000000ffff127224 */ /* 0x000fe400078e0007 */
[----:B0-----:R-:W-:-:S05]  /*4760*/  VIADD R9, R19, 0x500 ;  /* 0x0000050013097836 */ /* 0x001fca0000000000 */
[----:B------:R-:W-:-:S13]  /*4770*/  ISETP.GT.AND P0, PT, R9, R6, PT ;  /* 0x000000060900720c */ /* 0x000fda0003f04270 */
[----:B------:R-:W-:Y:S05]  /*4780*/  @!P0 BRA `(.L_x_949) ;  /* 0xfffffff800788947 */ /* 0x000fea000383ffff */
[----:B------:R-:W-:Y:S05]  /*4790*/  BSYNC.RECONVERGENT B1 ;  /* 0x0000000000017941 */ /* 0x000fea0003800200 */
.L_x_946:
[----:B------:R-:W-:Y:S01]  /*47a0*/  ISETP.GE.AND P0, PT, R19, R6, PT ;  /* 0x000000061300720c */ /* 0x000fe20003f06270 */
[----:B------:R-:W1:Y:S01]  /*47b0*/  LDCU.64 UR6, c[0x0][0x3d0] ;  /* 0x00007a00ff0677ac */ /* 0x000e620008000a00 */
[----:B------:R-:W-:Y:S01]  /*47c0*/  BSSY.RECONVERGENT B1, `(.L_x_943) ;  /* 0x00000af000017945 */ /* 0x000fe20003800200 */
[----:B------:R-:W2:Y:S01]  /*47d0*/  LDCU.64 UR8, c[0x0][0x3d0] ;  /* 0x00007a00ff0877ac */ /* 0x000ea20008000a00 */
[----:B------:R-:W3:Y:S09]  /*47e0*/  LDCU.64 UR4, c[0x0][0x388] ;  /* 0x00007100ff0477ac */ /* 0x000ef20008000a00 */
[----:B------:R-:W-:Y:S05]  /*47f0*/  @P0 BRA `(.L_x_950) ;  /* 0x0000000800ac0947 */ /* 0x000fea0003800000 */
[----:B------:R-:W-:-:S05]  /*4800*/  IMAD.IADD R21, R6, 0x1, -R19 ;  /* 0x0000000106157824 */ /* 0x000fca00078e0a13 */
[----:B------:R-:W-:-:S13]  /*4810*/  ISETP.GE.AND P0, PT, R12, R21, PT ;  /* 0x000000150c00720c */ /* 0x000fda0003f06270 */
[----:B------:R-:W-:Y:S05]  /*4820*/  @P0 BRA `(.L_x_950) ;  /* 0x0000000800a00947 */ /* 0x000fea0003800000 */
[----:B------:R-:W-:Y:S01]  /*4830*/  LOP3.LUT R4, RZ, R12, RZ, 0x33, !PT ;  /* 0x0000000cff047212 */ /* 0x000fe200078e33ff */
[----:B------:R-:W-:Y:S01]  /*4840*/  BSSY.RECONVERGENT B2, `(.L_x_951) ;  /* 0x0000030000027945 */ /* 0x000fe20003800200 */
[----:B------:R-:W-:Y:S02]  /*4850*/  IMAD.MOV.U32 R20, RZ, RZ, R12 ;  /* 0x000000ffff147224 */ /* 0x000fe400078e000c */
[----:B------:R-:W-:-:S04]  /*4860*/  IADD3 R6, PT, PT, -R19, R6, R4 ;  /* 0x0000000613067210 */ /* 0x000fc80007ffe104 */
[----:B------:R-:W-:-:S04]  /*4870*/  LOP3.LUT R4, R6, 0x300, RZ, 0xc0, !PT ;  /* 0x0000030006047812 */ /* 0x000fc800078ec0ff */
[----:B------:R-:W-:-:S13]  /*4880*/  ISETP.NE.AND P0, PT, R4, 0x300, PT ;  /* 0x000003000400780c */ /* 0x000fda0003f05270 */
[----:B------:R-:W-:Y:S05]  /*4890*/  @!P0 BRA `(.L_x_952) ;  /* 0x0000000000a88947 */ /* 0x000fea0003800000 */
[----:B------:R-:W4:Y:S01]  /*48a0*/  LDC.64 R4, c[0x0][0x380] ;  /* 0x0000e000ff047b82 */ /* 0x000f220000000a00 */
[----:B------:R-:W-:Y:S01]  /*48b0*/  LEA.HI R2, R6, 0x1, RZ, 0x18 ;  /* 0x0000000106027811 */ /* 0x000fe200078fc0ff */
[----:B------:R-:W-:Y:S02]  /*48c0*/  IMAD.IADD R13, R12, 0x1, R19 ;  /* 0x000000010c0d7824 */ /* 0x000fe400078e0213 */
[----:B------:R-:W-:Y:S01]  /*48d0*/  IMAD.MOV.U32 R20, RZ, RZ, R12 ;  /* 0x000000ffff147224 */ /* 0x000fe200078e000c */
[----:B------:R-:W-:-:S05]  /*48e0*/  LOP3.LUT R2, R2, 0x3, RZ, 0xc0, !PT ;  /* 0x0000000302027812 */ /* 0x000fca00078ec0ff */
[----:B------:R-:W-:-:S07]  /*48f0*/  IMAD.MOV R18, RZ, RZ, -R2 ;  /* 0x000000ffff127224 */ /* 0x000fce00078e0a02 */
.L_x_955:
[----:B----4-:R-:W-:-:S05]  /*4900*/  IMAD.WIDE R14, R13, 0x4, R4 ;  /* 0x000000040d0e7825 */ /* 0x010fca00078e0204 */
[----:B------:R-:W4:Y:S01]  /*4910*/  LDG.E R23, desc[UR10][R14.64] ;  /* 0x0000000a0e177981 */ /* 0x000f22000c1e1900 */
[----:B-1----:R-:W-:Y:S02]  /*4920*/  IMAD.U32 R2, RZ, RZ, UR6 ;  /* 0x00000006ff027e24 */ /* 0x002fe4000f8e00ff */
[----:B------:R-:W-:Y:S02]  /*4930*/  IMAD.U32 R3, RZ, RZ, UR7 ;  /* 0x00000007ff037e24 */ /* 0x000fe4000f8e00ff */
[----:B0-----:R-:W-:-:S06]  /*4940*/  IMAD.WIDE R8, R7, 0x10, R2 ;  /* 0x0000001007087825 */ /* 0x001fcc00078e0202 */
[----:B------:R-:W5:Y:S01]  /*4950*/  LDG.E R8, desc[UR10][R8.64+0xc] ;  /* 0x00000c0a08087981 */ /* 0x000f62000c1e1900 */
[----:B----4-:R-:W-:-:S06]  /*4960*/  IMAD.WIDE R10, R23, 0x10, R2 ;  /* 0x00000010170a7825 */ /* 0x010fcc00078e0202 */
[----:B------:R-:W5:Y:S01]  /*4970*/  LDG.E R11, desc[UR10][R10.64+0xc] ;  /* 0x00000c0a0a0b7981 */ /* 0x000f62000c1e1900 */
[C---:B---3--:R-:W-:Y:S01]  /*4980*/  IADD3 R22, P1, PT, R13.reuse, UR4, RZ ;  /* 0x000000040d167c10 */ /* 0x048fe2000ff3e0ff */
        /* <DEDUP_REMOVED lines=10> */
[----:B-----5:R-:W-:-:S13]  /*4a30*/  FSETP.GEU.AND P0, PT, R8, R11, PT ;  /* 0x0000000b0800720b */ /* 0x020fda0003f0e000 */
        /* <DEDUP_REMOVED lines=12> */
.L_x_954:
[----:B--2---:R-:W-:Y:S05]  /*4b00*/  BSYNC.RECONVERGENT B3 ;  /* 0x0000000000037941 */ /* 0x004fea0003800200 */
.L_x_953:
[----:B------:R-:W-:Y:S02]  /*4b10*/  VIADD R20, R20, 0x100 ;  /* 0x0000010014147836 */ /* 0x000fe40000000000 */
[----:B------:R-:W-:Y:S01]  /*4b20*/  VIADD R13, R13, 0x100 ;  /* 0x000001000d0d7836 */ /* 0x000fe20000000000 */
[----:B------:R-:W-:Y:S06]  /*4b30*/  @P2 BRA `(.L_x_955) ;  /* 0xfffffffc00702947 */ /* 0x000fec000383ffff */
.L_x_952:
[----:B-123--:R-:W-:Y:S05]  /*4b40*/  BSYNC.RECONVERGENT B2 ;  /* 0x0000000000027941 */ /* 0x00efea0003800200 */
.L_x_951:
[----:B------:R-:W-:-:S13]  /*4b50*/  ISETP.GE.U32.AND P0, PT, R6, 0x300, PT ;  /* 0x000003000600780c */ /* 0x000fda0003f06070 */
[----:B------:R-:W-:Y:S05]  /*4b60*/  @!P0 BRA `(.L_x_950) ;  /* 0x0000000400d08947 */ /* 0x000fea0003800000 */
[----:B------:R-:W-:-:S04]  /*4b70*/  IMAD.IADD R19, R20, 0x1, R19 ;  /* 0x0000000114137824 */ /* 0x000fc800078e0213 */
[C---:B------:R-:W-:Y:S02]  /*4b80*/  VIADD R18, R19.reuse, 0x100 ;  /* 0x0000010013127836 */ /* 0x040fe40000000000 */
[C---:B------:R-:W-:Y:S02]  /*4b90*/  VIADD R13, R19.reuse, 0x200 ;  /* 0x00000200130d7836 */ /* 0x040fe40000000000 */
[----:B------:R-:W-:-:S07]  /*4ba0*/  VIADD R6, R19, 0x300 ;  /* 0x0000030013067836 */ /* 0x000fce0000000000 */
.L_x_964:
[----:B------:R-:W1:Y:S01]  /*4bb0*/  LDC.64 R4, c[0x0][0x380] ;  /* 0x0000e000ff047b82 */ /* 0x000e620000000a00 */
[----:B------:R-:W-:Y:S02]  /*4bc0*/  IMAD.U32 R2, RZ, RZ, UR8 ;  /* 0x00000008ff027e24 */ /* 0x000fe4000f8e00ff */
[----:B------:R-:W-:-:S05]  /*4bd0*/  IMAD.U32 R3, RZ, RZ, UR9 ;  /* 0x00000009ff037e24 */ /* 0x000fca000f8e00ff */
[----:B------:R-:W2:Y:S01]  /*4be0*/  LDC.64 R14, c[0x0][0x388] ;  /* 0x0000e200ff0e7b82 */ /* 0x000ea20000000a00 */
[----:B-1----:R-:W-:-:S05]  /*4bf0*/  IMAD.WIDE R4, R19, 0x4, R4 ;  /* 0x0000000413047825 */ /* 0x002fca00078e0204 */
[----:B------:R-:W3:Y:S01]  /*4c00*/  LDG.E R26, desc[UR10][R4.64] ;  /* 0x0000000a041a7981 */ /* 0x000ee2000c1e1900 */
[----:B0-----:R-:W-:-:S03]  /*4c10*/  IMAD.WIDE R8, R7, 0x10, R2 ;  /* 0x0000001007087825 */ /* 0x001fc600078e0202 */
        /* <DEDUP_REMOVED lines=23> */
.L_x_957:
[----:B------:R-:W-:Y:S05]  /*4d90*/  BSYNC.RECONVERGENT B2 ;  /* 0x0000000000027941 */ /* 0x000fea0003800200 */
.L_x_956:
        /* <DEDUP_REMOVED lines=24> */
.L_x_959:
[----:B------:R-:W-:Y:S05]  /*4f20*/  BSYNC.RECONVERGENT B2 ;  /* 0x0000000000027941 */ /* 0x000fea0003800200 */
.L_x_958:
        /* <DEDUP_REMOVED lines=24> */
.L_x_961:
[----:B------:R-:W-:Y:S05]  /*50b0*/  BSYNC.RECONVERGENT B2 ;  /* 0x0000000000027941 */ /* 0x000fea0003800200 */
.L_x_960:
        /* <DEDUP_REMOVED lines=23> */
.L_x_963:
[----:B------:R-:W-:Y:S05]  /*5230*/  BSYNC.RECONVERGENT B2 ;  /* 0x0000000000027941 */ /* 0x000fea0003800200 */
.L_x_962:
[----:B------:R-:W-:Y:S02]  /*5240*/  VIADD R20, R20, 0x400 ;  /* 0x0000040014147836 */ /* 0x000fe40000000000 */
[----:B------:R-:W-:Y:S02]  /*5250*/  VIADD R18, R18, 0x400 ;  /* 0x0000040012127836 */ /* 0x000fe40000000000 */
[----:B------:R-:W-:Y:S01]  /*5260*/  VIADD R13, R13, 0x400 ;  /* 0x000004000d0d7836 */ /* 0x000fe20000000000 */
[----:B------:R-:W-:Y:S01]  /*5270*/  ISETP.GE.AND P0, PT, R20, R21, PT ;  /* 0x000000151400720c */ /* 0x000fe20003f06270 */
[----:B------:R-:W-:Y:S02]  /*5280*/  VIADD R6, R6, 0x400 ;  /* 0x0000040006067836 */ /* 0x000fe40000000000 */
[----:B------:R-:W-:-:S10]  /*5290*/  VIADD R19, R19, 0x400 ;  /* 0x0000040013137836 */ /* 0x000fd40000000000 */
[----:B------:R-:W-:Y:S05]  /*52a0*/  @!P0 BRA `(.L_x_964) ;  /* 0xfffffff800408947 */ /* 0x000fea000383ffff */
.L_x_950:
[----:B-123--:R-:W-:Y:S05]  /*52b0*/  BSYNC.RECONVERGENT B1 ;  /* 0x0000000000017941 */ /* 0x00efea0003800200 */
.L_x_943:
[----:B------:R-:W1:Y:S01]  /*52c0*/  S2R R4, SR_LANEID ;  /* 0x0000000000047919 */ /* 0x000e620000000000 */
[----:B------:R-:W-:Y:S01]  /*52d0*/  BSSY.RECONVERGENT B1, `(.L_x_965) ;  /* 0x0000022000017945 */ /* 0x000fe20003800200 */
[----:B------:R-:W-:Y:S01]  /*52e0*/  IMAD.MOV.U32 R11, RZ, RZ, R7 ;  /* 0x000000ffff0b7224 */ /* 0x000fe200078e0007 */
[----:B------:R2:W3:Y:S01]  /*52f0*/  SHFL.DOWN PT, R6, R7, 0x1, 0x1f ;  /* 0x08201f0007067f89 */ /* 0x0004e200000e0000 */
[----:B------:R-:W-:Y:S02]  /*5300*/  IMAD.MOV.U32 R10, RZ, RZ, R17 ;  /* 0x000000ffff0a7224 */ /* 0x000fe400078e0011 */
[----:B------:R-:W-:Y:S01]  /*5310*/  IMAD.MOV.U32 R15, RZ, RZ, R16 ;  /* 0x000000ffff0f7224 */ /* 0x000fe200078e0010 */
[----:B------:R2:W4:Y:S04]  /*5320*/  SHFL.DOWN PT, R14, R17, 0x1, 0x1f ;  /* 0x08201f00110e7f89 */ /* 0x00052800000e0000 */
[----:B------:R2:W0:Y:S01]  /*5330*/  SHFL.DOWN PT, R13, R16, 0x1, 0x1f ;  /* 0x08201f00100d7f89 */ /* 0x00042200000e0000 */
[----:B-1----:R-:W-:-:S02]  /*5340*/  ISETP.GT.AND P0, PT, R4, 0x1e, PT ;  /* 0x0000001e0400780c */ /* 0x002fc40003f04270 */
[C---:B------:R-:W-:Y:S02]  /*5350*/  ISETP.GT.AND P1, PT, R4.reuse, 0x1d, PT ;  /* 0x0000001d0400780c */ /* 0x040fe40003f24270 */
[C---:B------:R-:W-:Y:S02]  /*5360*/  ISETP.GT.AND P5, PT, R4.reuse, 0x1b, PT ;  /* 0x0000001b0400780c */ /* 0x040fe40003fa4270 */
[C---:B------:R-:W-:Y:S02]  /*5370*/  ISETP.GT.AND P4, PT, R4.reuse, 0x17, PT ;  /* 0x000000170400780c */ /* 0x040fe40003f84270 */
[C---:B------:R-:W-:Y:S02]  /*5380*/  ISETP.GT.AND P3, PT, R4.reuse, 0xf, PT ;  /* 0x0000000f0400780c */ /* 0x040fe40003f64270 */
[----:B------:R-:W-:-:S03]  /*5390*/  ISETP.NE.AND P2, PT, R4, RZ, PT ;  /* 0x000000ff0400720c */ /* 0x000fc60003f45270 */
[----:B0-234-:R-:W-:Y:S10]  /*53a0*/  @P0 BRA `(.L_x_966) ;  /* 0x0000000000500947 */ /* 0x01dff40003800000 */
[----:B------:R-:W-:-:S04]  /*53b0*/  IMAD.WIDE R4, R7, 0x10, R2 ;  /* 0x0000001007047825 */ /* 0x000fc800078e0202 */
        /* <DEDUP_REMOVED lines=19> */
.L_x_966:
[----:B------:R-:W-:Y:S05]  /*54f0*/  BSYNC.RECONVERGENT B1 ;  /* 0x0000000000017941 */ /* 0x000fea0003800200 */
.L_x_965:
[----:B------:R0:W1:Y:S01]  /*5500*/  SHFL.DOWN PT, R8, R11, 0x2, 0x1f ;  /* 0x08401f000b087f89 */ /* 0x00006200000e0000 */
[----:B------:R-:W-:Y:S01]  /*5510*/  BSSY.RECONVERGENT B1, `(.L_x_967) ;  /* 0x000001b000017945 */ /* 0x000fe20003800200 */
[----:B------:R-:W-:Y:S02]  /*5520*/  IMAD.MOV.U32 R9, RZ, RZ, R11 ;  /* 0x000000ffff097224 */ /* 0x000fe400078e000b */
[----:B------:R0:W2:Y:S01]  /*5530*/  SHFL.DOWN PT, R17, R10, 0x2, 0x1f ;  /* 0x08401f000a117f89 */ /* 0x0000a200000e0000 */
[----:B------:R-:W-:Y:S02]  /*5540*/  IMAD.MOV.U32 R13, RZ, RZ, R10 ;  /* 0x000000ffff0d7224 */ /* 0x000fe400078e000a */
[----:B------:R-:W-:Y:S01]  /*5550*/  IMAD.MOV.U32 R14, RZ, RZ, R15 ;  /* 0x000000ffff0e7224 */ /* 0x000fe200078e000f */
[----:B------:R0:W3:Y:S01]  /*5560*/  SHFL.DOWN PT, R16, R15, 0x2, 0x1f ;  /* 0x08401f000f107f89 */ /* 0x0000e200000e0000 */
[----:B------:R-:W-:Y:S05]  /*5570*/  @P1 BRA `(.L_x_968) ;  /* 0x0000000000501947 */ /* 0x000fea0003800000 */
[----:B------:R-:W-:-:S04]  /*5580*/  IMAD.WIDE R4, R11, 0x10, R2 ;  /* 0x000000100b047825 */ /* 0x000fc800078e0202 */
[----:B-1----:R-:W-:Y:S02]  /*5590*/  IMAD.WIDE R6, R8, 0x10, R2 ;  /* 0x0000001008067825 */ /* 0x002fe400078e0202 */
[----:B------:R-:W4:Y:S04]  /*55a0*/  LDG.E R4, desc[UR10][R4.64+0xc] ;  /* 0x00000c0a04047981 */ /* 0x000f28000c1e1900 */
[----:B------:R-:W4:Y:S01]  /*55b0*/  LDG.E R7, desc[UR10][R6.64+0xc] ;  /* 0x00000c0a06077981 */ /* 0x000f22000c1e1900 */
[----:B------:R-:W-:Y:S02]  /*55c0*/  IMAD.MOV.U32 R9, RZ, RZ, R8 ;  /* 0x000000ffff097224 */ /* 0x000fe400078e0008 */
[----:B--2---:R-:W-:Y:S02]  /*55d0*/  IMAD.MOV.U32 R13, RZ, RZ, R17 ;  /* 0x000000ffff0d7224 */ /* 0x004fe400078e0011 */
        /* <DEDUP_REMOVED lines=14> */
.L_x_968:
[----:B------:R-:W-:Y:S05]  /*56c0*/  BSYNC.RECONVERGENT B1 ;  /* 0x0000000000017941 */ /* 0x000fea0003800200 */
.L_x_967:
[----:B0-----:R0:W4:Y:S01]  /*56d0*/  SHFL.DOWN PT, R15, R9, 0x4, 0x1f ;  /* 0x08801f00090f7f89 */ /* 0x00112200000e0000 */
[----:B------:R-:W-:Y:S01]  /*56e0*/  BSSY.RECONVERGENT B1, `(.L_x_969) ;  /* 0x000001b000017945 */ /* 0x000fe20003800200 */
[----:B------:R-:W-:Y:S02]  /*56f0*/  IMAD.MOV.U32 R11, RZ, RZ, R9 ;  /* 0x000000ffff0b7224 */ /* 0x000fe400078e0009 */
[----:B---3--:R0:W3:Y:S01]  /*5700*/  SHFL.DOWN PT, R16, R13, 0x4, 0x1f ;  /* 0x08801f000d107f89 */ /* 0x0080e200000e0000 */
[----:B-1----:R-:W-:Y:S02]  /*5710*/  IMAD.MOV.U32 R8, RZ, RZ, R13 ;  /* 0x000000ffff087224 */ /* 0x002fe400078e000d */
[----:B------:R-:W-:Y:S01]  /*5720*/  IMAD.MOV.U32 R10, RZ, RZ, R14 ;  /* 0x000000ffff0a7224 */ /* 0x000fe200078e000e */
[----:B--2---:R0:W1:Y:S01]  /*5730*/  SHFL.DOWN PT, R17, R14, 0x4, 0x1f ;  /* 0x08801f000e117f89 */ /* 0x00406200000e0000 */
[----:B------:R-:W-:Y:S05]  /*5740*/  @P5 BRA `(.L_x_970) ;  /* 0x0000000000505947 */ /* 0x000fea0003800000 */
[----:B------:R-:W-:-:S04]  /*5750*/  IMAD.WIDE R4, R9, 0x10, R2 ;  /* 0x0000001009047825 */ /* 0x000fc800078e0202 */
[----:B----4-:R-:W-:Y:S02]  /*5760*/  IMAD.WIDE R6, R15, 0x10, R2 ;  /* 0x000000100f067825 */ /* 0x010fe400078e0202 */
[----:B------:R-:W2:Y:S04]  /*5770*/  LDG.E R4, desc[UR10][R4.64+0xc] ;  /* 0x00000c0a04047981 */ /* 0x000ea8000c1e1900 */
[----:B------:R-:W2:Y:S01]  /*5780*/  LDG.E R7, desc[UR10][R6.64+0xc] ;  /* 0x00000c0a06077981 */ /* 0x000ea2000c1e1900 */
[----:B------:R-:W-:Y:S02]  /*5790*/  IMAD.MOV.U32 R11, RZ, RZ, R15 ;  /* 0x000000ffff0b7224 */ /* 0x000fe400078e000f */
[----:B---3--:R-:W-:Y:S02]  /*57a0*/  IMAD.MOV.U32 R8, RZ, RZ, R16 ;  /* 0x000000ffff087224 */ /* 0x008fe400078e0010 */
        /* <DEDUP_REMOVED lines=14> */
.L_x_970:
[----:B------:R-:W-:Y:S05]  /*5890*/  BSYNC.RECONVERGENT B1 ;  /* 0x0000000000017941 */ /* 0x000fea0003800200 */
.L_x_969:
[----:B0-----:R0:W2:Y:S01]  /*58a0*/  SHFL.DOWN PT, R9, R11, 0x8, 0x1f ;  /* 0x09001f000b097f89 */ /* 0x0010a200000e0000 */
[----:B------:R-:W-:Y:S01]  /*58b0*/  BSSY.RECONVERGENT B1, `(.L_x_971) ;  /* 0x000001b000017945 */ /* 0x000fe20003800200 */
[----:B------:R-:W-:Y:S02]  /*58c0*/  IMAD.MOV.U32 R13, RZ, RZ, R11 ;  /* 0x000000ffff0d7224 */ /* 0x000fe400078e000b */
[----:B-1----:R0:W1:Y:S01]  /*58d0*/  SHFL.DOWN PT, R17, R8, 0x8, 0x1f ;  /* 0x09001f0008117f89 */ /* 0x00206200000e0000 */
[----:B------:R-:W-:Y:S02]  /*58e0*/  IMAD.MOV.U32 R14, RZ, RZ, R8 ;  /* 0x000000ffff0e7224 */ /* 0x000fe400078e0008 */
[----:B----4-:R-:W-:Y:S01]  /*58f0*/  IMAD.MOV.U32 R15, RZ, RZ, R10 ;  /* 0x000000ffff0f7224 */ /* 0x010fe200078e000a */
[----:B------:R0:W4:Y:S01]  /*5900*/  SHFL.DOWN PT, R19, R10, 0x8, 0x1f ;  /* 0x09001f000a137f89 */ /* 0x00012200000e0000 */
        /* <DEDUP_REMOVED lines=21> */
.L_x_972:
[----:B------:R-:W-:Y:S05]  /*5a60*/  BSYNC.RECONVERGENT B1 ;  /* 0x0000000000017941 */ /* 0x000fea0003800200 */
.L_x_971:
[----:B------:R3:W4:Y:S01]  /*5a70*/  SHFL.DOWN PT, R4, R13, 0x10, 0x1f ;  /* 0x0a001f000d047f89 */ /* 0x00072200000e0000 */
[----:B------:R-:W-:Y:S01]  /*5a80*/  BSSY.RECONVERGENT B1, `(.L_x_973) ;  /* 0x000001b000017945 */ /* 0x000fe20003800200 */
[----:B--2---:R-:W-:Y:S02]  /*5a90*/  IMAD.MOV.U32 R9, RZ, RZ, R13 ;  /* 0x000000ffff097224 */ /* 0x004fe400078e000d */
[----:B-1----:R1:W2:Y:S01]  /*5aa0*/  SHFL.DOWN PT, R17, R14, 0x10, 0x1f ;  /* 0x0a001f000e117f89 */ /* 0x0022a200000e0000 */
[----:B------:R-:W-:Y:S02]  /*5ab0*/  IMAD.MOV.U32 R5, RZ, RZ, R14 ;  /* 0x000000ffff057224 */ /* 0x000fe400078e000e */
[----:B0-----:R-:W-:Y:S01]  /*5ac0*/  IMAD.MOV.U32 R8, RZ, RZ, R15 ;  /* 0x000000ffff087224 */ /* 0x001fe200078e000f */
[----:B---3--:R1:W0:Y:S01]  /*5ad0*/  SHFL.DOWN PT, R16, R15, 0x10, 0x1f ;  /* 0x0a001f000f107f89 */ /* 0x00822200000e0000 */
[----:B------:R-:W-:Y:S05]  /*5ae0*/  @P3 BRA `(.L_x_974) ;  /* 0x0000000000503947 */ /* 0x000fea0003800000 */
[----:B------:R-:W-:-:S04]  /*5af0*/  IMAD.WIDE R6, R13, 0x10, R2 ;  /* 0x000000100d067825 */ /* 0x000fc800078e0202 */
        /* <DEDUP_REMOVED lines=19> */
.L_x_974:
[----:B------:R-:W-:Y:S05]  /*5c30*/  BSYNC.RECONVERGENT B1 ;  /* 0x0000000000017941 */ /* 0x000fea0003800200 */
.L_x_973:
[----:B------:R-:W-:Y:S04]  /*5c40*/  BSSY.RECONVERGENT B1, `(.L_x_975) ;  /* 0x000000c000017945 */ /* 0x000fe80003800200 */
[----:B------:R-:W-:Y:S05]  /*5c50*/  @P2 BRA `(.L_x_976) ;  /* 0x0000000000282947 */ /* 0x000fea0003800000 */
[----:B------:R-:W3:Y:S01]  /*5c60*/  S2R R7, SR_CgaCtaId ;  /* 0x0000000000077919 */ /* 0x000ee20000008800 */
[----:B------:R-:W-:Y:S02]  /*5c70*/  MOV R6, 0x400 ;  /* 0x0000040000067802 */ /* 0x000fe40000000f00 */
[----:B----4-:R-:W-:-:S04]  /*5c80*/  SHF.R.U32.HI R4, RZ, 0x1, R12 ;  /* 0x00000001ff047819 */ /* 0x010fc8000001160c */
[----:B------:R-:W-:Y:S02]  /*5c90*/  LOP3.LUT R4, R4, 0x1f0, RZ, 0xc0, !PT ;  /* 0x000001f004047812 */ /* 0x000fe400078ec0ff */
[----:B---3--:R-:W-:Y:S01]  /*5ca0*/  LEA R7, R7, R6, 0x18 ;  /* 0x0000000607077211 */ /* 0x008fe200078ec0ff */
[----:B------:R-:W-:-:S04]  /*5cb0*/  IMAD.MOV.U32 R6, RZ, RZ, R5 ;  /* 0x000000ffff067224 */ /* 0x000fc800078e0005 */
[----:B------:R-:W-:Y:S02]  /*5cc0*/  IMAD.IADD R4, R4, 0x1, R7 ;  /* 0x0000000104047824 */ /* 0x000fe400078e0207 */
[----:B------:R-:W-:-:S03]  /*5cd0*/  IMAD.MOV.U32 R7, RZ, RZ, R8 ;  /* 0x000000ffff077224 */ /* 0x000fc600078e0008 */
[----:B------:R3:W-:Y:S04]  /*5ce0*/  STS [R4+0x8], R9 ;  /* 0x0000080904007388 */ /* 0x0007e80000000800 */
[----:B------:R3:W-:Y:S02]  /*5cf0*/  STS.64 [R4+0x10], R6 ;  /* 0x0000100604007388 */ /* 0x0007e40000000a00 */
.L_x_976:
[----:B------:R-:W-:Y:S05]  /*5d00*/  BSYNC.RECONVERGENT B1 ;  /* 0x0000000000017941 */ /* 0x000fea0003800200 */
.L_x_975:
[----:B------:R-:W-:Y:S01]  /*5d10*/  BAR.SYNC.DEFER_BLOCKING 0x0 ;  /* 0x0000000000007b1d */ /* 0x000fe20000010000 */
[----:B------:R-:W-:-:S13]  /*5d20*/  ISETP.NE.AND P2, PT, R12, RZ, PT ;  /* 0x000000ff0c00720c */ /* 0x000fda0003f45270 */
[----:B------:R-:W-:Y:S05]  /*5d30*/  @P2 BRA `(.L_x_906) ;  /* 0x0000000800a42947 */ /* 0x000fea0003800000 */
[----:B---3--:R-:W3:Y:S01]  /*5d40*/  S2R R7, SR_CgaCtaId ;  /* 0x0000000000077919 */ /* 0x008ee20000008800 */
[----:B----4-:R-:W-:Y:S01]  /*5d50*/  MOV R4, 0x400 ;  /* 0x0000040000047802 */ /* 0x010fe20000000f00 */
[----:B------:R-:W-:-:S06]  /*5d60*/  IMAD.WIDE R18, R9, 0x10, R2 ;  /* 0x0000001009127825 */ /* 0x000fcc00078e0202 */
[----:B------:R-:W4:Y:S01]  /*5d70*/  LDG.E R19, desc[UR10][R18.64+0xc] ;  /* 0x00000c0a12137981 */ /* 0x000f22000c1e1900 */
[----:B---3--:R-:W-:-:S05]  /*5d80*/  LEA R4, R7, R4, 0x18 ;  /* 0x0000000407047211 */ /* 0x008fca00078ec0ff */
[----:B------:R-:W0:Y:S04]  /*5d90*/  LDS R20, [R4+0x18] ;  /* 0x0000180004147984 */ /* 0x000e280000000800 */
[----:B------:R-:W3:Y:S04]  /*5da0*/  LDS.64 R10, [R4+0x20] ;  /* 0x00002000040a7984 */ /* 0x000ee80000000a00 */
[----:B-1----:R-:W1:Y:S01]  /*5db0*/  LDS R14, [R4+0x28] ;  /* 0x00002800040e7984 */ /* 0x002e620000000800 */
[----:B0-2---:R-:W-:-:S06]  /*5dc0*/  IMAD.WIDE R16, R20, 0x10, R2 ;  /* 0x0000001014107825 */ /* 0x005fcc00078e0202 */
[----:B------:R-:W4:Y:S01]  /*5dd0*/  LDG.E R16, desc[UR10][R16.64+0xc] ;  /* 0x00000c0a10107981 */ /* 0x000f22000c1e1900 */
[----:B------:R-:W-:Y:S01]  /*5de0*/  BSSY.RECONVERGENT B1, `(.L_x_977) ;  /* 0x0000012000017945 */ /* 0x000fe20003800200 */
[----:B------:R-:W-:Y:S02]  /*5df0*/  IMAD.MOV.U32 R15, RZ, RZ, R20 ;  /* 0x000000ffff0f7224 */ /* 0x000fe400078e0014 */
[----:B---3--:R-:W-:Y:S02]  /*5e00*/  IMAD.MOV.U32 R13, RZ, RZ, R10 ;  /* 0x000000ffff0d7224 */ /* 0x008fe400078e000a */
[----:B-1----:R-:W-:-:S04]  /*5e10*/  IMAD.WIDE R6, R14, 0x10, R2 ;  /* 0x000000100e067825 */ /* 0x002fc800078e0202 */
        /* <DEDUP_REMOVED lines=14> */
.L_x_978:
[----:B------:R-:W-:Y:S05]  /*5f00*/  BSYNC.RECONVERGENT B1 ;  /* 0x0000000000017941 */ /* 0x000fea0003800200 */
.L_x_977:
        /* <DEDUP_REMOVED lines=23> */
.L_x_980:
[----:B------:R-:W-:Y:S05]  /*6080*/  BSYNC.RECONVERGENT B1 ;  /* 0x0000000000017941 */ /* 0x000fea0003800200 */
.L_x_979:
        /* <DEDUP_REMOVED lines=23> */
.L_x_982:
[----:B------:R-:W-:Y:S05]  /*6200*/  BSYNC.RECONVERGENT B1 ;  /* 0x0000000000017941 */ /* 0x000fea0003800200 */
.L_x_981:
        /* <DEDUP_REMOVED lines=23> */
.L_x_984:
[----:B------:R-:W-:Y:S05]  /*6380*/  BSYNC.RECONVERGENT B1 ;  /* 0x0000000000017941 */ /* 0x000fea0003800200 */
.L_x_983:
        /* <DEDUP_REMOVED lines=23> */
.L_x_986:
[----:B------:R-:W-:Y:S05]  /*6500*/  BSYNC.RECONVERGENT B1 ;  /* 0x0000000000017941 */ /* 0x000fea0003800200 */
.L_x_985:
        /* <DEDUP_REMOVED lines=23> */
.L_x_988:
[----:B------:R-:W-:Y:S05]  /*6680*/  BSYNC.RECONVERGENT B1 ;  /* 0x0000000000017941 */ /* 0x000fea0003800200 */
.L_x_987:
        /* <DEDUP_REMOVED lines=20> */
.L_x_906:
[----:B------:R-:W-:Y:S05]  /*67d0*/  BSYNC.RECONVERGENT B0 ;  /* 0x0000000000007941 */ /* 0x000fea0003800200 */
.L_x_873:
[----:B------:R-:W-:Y:S05]  /*67e0*/  @P2 EXIT ;  /* 0x000000000000294d */ /* 0x000fea0003800000 */
[----:B0123--:R-:W0:Y:S01]  /*67f0*/  LDC.64 R2, c[0x0][0x390] ;  /* 0x0000e400ff027b82 */ /* 0x00fe220000000a00 */
[----:B----4-:R-:W-:Y:S02]  /*6800*/  IMAD.MOV.U32 R4, RZ, RZ, R5 ;  /* 0x000000ffff047224 */ /* 0x010fe400078e0005 */
[----:B------:R-:W-:Y:S02]  /*6810*/  IMAD.MOV.U32 R5, RZ, RZ, R8 ;  /* 0x000000ffff057224 */ /* 0x000fe400078e0008 */
[----:B0-----:R-:W-:-:S05]  /*6820*/  IMAD.WIDE.U32 R2, R0, 0x10, R2 ;  /* 0x0000001000027825 */ /* 0x001fca00078e0002 */
[----:B------:R-:W-:Y:S04]  /*6830*/  STG.E.64 desc[UR10][R2.64+0x8], R4 ;  /* 0x0000080402007986 */ /* 0x000fe8000c101b0a */
[----:B------:R-:W-:Y:S01]  /*6840*/  STG.E desc[UR10][R2.64], R9 ;  /* 0x0000000902007986 */ /* 0x000fe2000c10190a */
[----:B------:R-:W-:Y:S05]  /*6850*/  EXIT ;  /* 0x000000000000794d */ /* 0x000fea0003800000 */
.L_x_989:
        /* <DEDUP_REMOVED lines=10> */
.L_x_1126:


//--------------------- .text._ZN6thrust24THRUST_300001_SM_1000_NS8cuda_cub4core6detail13_kernel_agentINS1_8__reduce11ReduceAgentINS0_12zip_iteratorIN4cuda3std3__45tupleIJNS0_6detail15normal_iteratorINS0_10device_ptrIKiEEEENS0_17counting_iteratorIlNS0_11use_defaultESJ_SJ_EEEEEEEPNSB_IJilEEESN_iNS1_9__extrema9arg_max_fIil11CompareCandEEEEJSM_SO_iSS_EEEvDpT0_ --------------------------
	.section	.text._ZN6thrust24THRUST_300001_SM_1000_NS8cuda_cub4core6detail13_kernel_agentINS1_8__reduce11ReduceAgentINS0_12zip_iteratorIN4cuda3std3__45tupleIJNS0_6detail15normal_iteratorINS0_10device_ptrIKiEEEENS0_17counting_iteratorIlNS0_11use_defaultESJ_SJ_EEEEEEEPNSB_IJilEEESN_iNS1_9__extrema9arg_max_fIil11CompareCandEEEEJSM_SO_iSS_EEEvDpT0_,"ax",@progbits
	.align	128
        .global         _ZN6thrust24THRUST_300001_SM_1000_NS8cuda_cub4core6detail13_kernel_agentINS1_8__reduce11ReduceAgentINS0_12zip_iteratorIN4cuda3std3__45tupleIJNS0_6detail15normal_iteratorINS0_10device_ptrIKiEEEENS0_17counting_iteratorIlNS0_11use_defaultESJ_SJ_EEEEEEEPNSB_IJilEEESN_iNS1_9__extrema9arg_max_fIil11CompareCandEEEEJSM_SO_iSS_EEEvDpT0_
        .type           _ZN6thrust24THRUST_300001_SM_1000_NS8cuda_cub4core6detail13_kernel_agentINS1_8__reduce11ReduceAgentINS0_12zip_iteratorIN4cuda3std3__45tupleIJNS0_6detail15normal_iteratorINS0_10device_ptrIKiEEEENS0_17counting_iteratorIlNS0_11use_defaultESJ_SJ_EEEEEEEPNSB_IJilEEESN_iNS1_9__extrema9arg_max_fIil11CompareCandEEEEJSM_SO_iSS_EEEvDpT0_,@function
        .size           _ZN6thrust24THRUST_300001_SM_1000_NS8cuda_cub4core6detail13_kernel_agentINS1_8__reduce11ReduceAgentINS0_12zip_iteratorIN4cuda3std3__45tupleIJNS0_6detail15normal_iteratorINS0_10device_ptrIKiEEEENS0_17counting_iteratorIlNS0_11use_defaultESJ_SJ_EEEEEEEPNSB_IJilEEESN_iNS1_9__extrema9arg_max_fIil11CompareCandEEEEJSM_SO_iSS_EEEvDpT0_,(.L_x_1127 - _ZN6thrust24THRUST_300001_SM_1000_NS8cuda_cub4core6detail13_kernel_agentINS1_8__reduce11ReduceAgentINS0_12zip_iteratorIN4cuda3std3__45tupleIJNS0_6detail15normal_iteratorINS0_10device_ptrIKiEEEENS0_17counting_iteratorIlNS0_11use_defaultESJ_SJ_EEEEEEEPNSB_IJilEEESN_iNS1_9__extrema9arg_max_fIil11CompareCandEEEEJSM_SO_iSS_EEEvDpT0_)
        .other          _ZN6thrust24THRUST_300001_SM_1000_NS8cuda_cub4core6detail13_kernel_agentINS1_8__reduce11ReduceAgentINS0_12zip_iteratorIN4cuda3std3__45tupleIJNS0_6detail15normal_iteratorINS0_10device_ptrIKiEEEENS0_17counting_iteratorIlNS0_11use_defaultESJ_SJ_EEEEEEEPNSB_IJilEEESN_iNS1_9__extrema9arg_max_fIil11CompareCandEEEEJSM_SO_iSS_EEEvDpT0_,@"STO_CUDA_ENTRY STV_DEFAULT"
_ZN6thrust24THRUST_300001_SM_1000_NS8cuda_cub4core6detail13_kernel_agentINS1_8__reduce11ReduceAgentINS0_12zip_iteratorIN4cuda3std3__45tupleIJNS0_6detail15normal_iteratorINS0_10device_ptrIKiEEEENS0_17counting_iteratorIlNS0_11use_defaultESJ_SJ_EEEEEEEPNSB_IJilEEESN_iNS1_9__extrema9arg_max_fIil11CompareCandEEEEJSM_SO_iSS_EEEvDpT0_:
.text._ZN6thrust24THRUST_300001_SM_1000_NS8cuda_cub4core6detail13_kernel_agentINS1_8__reduce11ReduceAgentINS0_12zip_iteratorIN4cuda3std3__45tupleIJNS0_6detail15normal_iteratorINS0_10device_ptrIKiEEEENS0_17counting_iteratorIlNS0_11use_defaultESJ_SJ_EEEEEEEPNSB_IJilEEESN_iNS1_9__extrema9arg_max_fIil11CompareCandEEEEJSM_SO_iSS_EEEvDpT0_:
        /* <DEDUP_REMOVED lines=23> */
.L_x_993:
[----:B0-----:R-:W-:Y:S05]  /*0170*/  BSYNC.RECONVERGENT B1 ;  /* 0x0000000000017941 */ /* 0x001fea0003800200 */
.L_x_992:
        /* <DEDUP_REMOVED lines=20> */
.L_x_1000:
        /* <DEDUP_REMOVED lines=28> */
.L_x_999:
[----:B------:R-:W-:Y:S05]  /*0480*/  BSYNC.RECONVERGENT B3 ;  /* 0x0000000000037941 */ /* 0x000fea0003800200 */
.L_x_998:
[----:B------:R-:W-:Y:S01]  /*0490*/  IADD3 R16, P0, PT, R16, 0x100, RZ ;  /* 0x0000010010107810 */ /* 0x000fe20007f1e0ff */
[----:B------:R-:W-:Y:S02]  /*04a0*/  VIADD R8, R8, 0x100 ;  /* 0x0000010008087836 */ /* 0x000fe40000000000 */
[----:B------:R-:W-:Y:S02]  /*04b0*/  IMAD.X R15, RZ, RZ, R15, P3 ;  /* 0x000000ffff0f7224 */ /* 0x000fe400018e060f */
[----:B------:R-:W-:Y:S01]  /*04c0*/  IMAD.X R17, RZ, RZ, R17, P0 ;  /* 0x000000ffff117224 */ /* 0x000fe200000e0611 */
[----:B------:R-:W-:Y:S07]  /*04d0*/  @P2 BRA `(.L_x_1000) ;  /* 0xfffffffc00782947 */ /* 0x000fee000383ffff */
.L_x_997:
[----:B------:R-:W-:Y:S05]  /*04e0*/  BSYNC.RECONVERGENT B2 ;  /* 0x0000000000027941 */ /* 0x000fea0003800200 */
.L_x_996:
[----:B------:R-:W-:-:S13]  /*04f0*/  ISETP.GE.U32.AND P0, PT, R9, 0x300, PT ;  /* 0x000003000900780c */ /* 0x000fda0003f06070 */
[----:B------:R-:W-:Y:S05]  /*0500*/  @!P0 BRA `(.L_x_995) ;  /* 0x0000000400c08947 */ /* 0x000fea0003800000 */
[----:B------:R-:W0:Y:S01]  /*0510*/  LDC.64 R6, c[0x0][0x3a0] ;  /* 0x0000e800ff067b82 */ /* 0x000e220000000a00 */
[----:B------:R-:W-:-:S07]  /*0520*/  VIADD R12, R8, 0x200 ;  /* 0x00000200080c7836 */ /* 0x000fce0000000000 */
[----:B------:R-:W1:Y:S08]  /*0530*/  LDC.64 R4, c[0x0][0x380] ;  /* 0x0000e000ff047b82 */ /* 0x000e700000000a00 */
[----:B------:R-:W2:Y:S02]  /*0540*/  LDC.64 R2, c[0x0][0x388] ;  /* 0x0000e200ff027b82 */ /* 0x000ea40000000a00 */
.L_x_1009:
        /* <DEDUP_REMOVED lines=28> */
.L_x_1002:
[----:B------:R-:W-:Y:S05]  /*0710*/  BSYNC.RECONVERGENT B2 ;  /* 0x0000000000027941 */ /* 0x000fea0003800200 */
.L_x_1001:
        /* <DEDUP_REMOVED lines=25> */
.L_x_1004:
[----:B------:R-:W-:Y:S05]  /*08b0*/  BSYNC.RECONVERGENT B2 ;  /* 0x0000000000027941 */ /* 0x000fea0003800200 */
.L_x_1003:
        /* <DEDUP_REMOVED lines=24> */
.L_x_1006:
[----:B------:R-:W-:Y:S05]  /*0a40*/  BSYNC.RECONVERGENT B2 ;  /* 0x0000000000027941 */ /* 0x000fea0003800200 */
.L_x_1005:
        /* <DEDUP_REMOVED lines=23> */
.L_x_1008:
[----:B------:R-:W-:Y:S05]  /*0bc0*/  BSYNC.RECONVERGENT B2 ;  /* 0x0000000000027941 */ /* 0x000fea0003800200 */
.L_x_1007:
[C---:B------:R-:W-:Y:S02]  /*0bd0*/  VIADD R8, R12.reuse, 0x200 ;  /* 0x000002000c087836 */ /* 0x040fe40000000000 */
[----:B------:R-:W-:-:S03]  /*0be0*/  VIADD R12, R12, 0x400 ;  /* 0x000004000c0c7836 */ /* 0x000fc60000000000 */
[----:B------:R-:W-:-:S13]  /*0bf0*/  ISETP.GE.AND P0, PT, R8, UR5, PT ;  /* 0x0000000508007c0c */ /* 0x000fda000bf06270 */
[----:B------:R-:W-:Y:S05]  /*0c00*/  @!P0 BRA `(.L_x_1009) ;  /* 0xfffffff800508947 */ /* 0x000fea000383ffff */
.L_x_995:
[----:B------:R-:W-:Y:S05]  /*0c10*/  BSYNC.RECONVERGENT B1 ;  /* 0x0000000000017941 */ /* 0x000fea0003800200 */
.L_x_994:
        /* <DEDUP_REMOVED lines=36> */
.L_x_1012:
[----:B------:R-:W-:Y:S05]  /*0e60*/  BSYNC.RECONVERGENT B1 ;  /* 0x0000000000017941 */ /* 0x000fea0003800200 */
.L_x_1011:
        /* <DEDUP_REMOVED lines=32> */
.L_x_1014:
[----:B------:R-:W-:Y:S05]  /*1070*/  BSYNC.RECONVERGENT B1 ;  /* 0x0000000000017941 */ /* 0x000fea0003800200 */
.L_x_1013:
        /* <DEDUP_REMOVED lines=29> */
.L_x_1016:
[----:B------:R-:W-:Y:S05]  /*1250*/  BSYNC.RECONVERGENT B1 ;  /* 0x0000000000017941 */ /* 0x000fea0003800200 */
.L_x_1015:
        /* <DEDUP_REMOVED lines=29> */
.L_x_1018:
[----:B------:R-:W-:Y:S05]  /*1430*/  BSYNC.RECONVERGENT B1 ;  /* 0x0000000000017941 */ /* 0x000fea0003800200 */
.L_x_1017:
        /* <DEDUP_REMOVED lines=29> */
.L_x_1020:
[----:B------:R-:W-:Y:S05]  /*1610*/  BSYNC.RECONVERGENT B1 ;  /* 0x0000000000017941 */ /* 0x000fea0003800200 */
.L_x_1019:
        /* <DEDUP_REMOVED lines=12> */
.L_x_1022:
[----:B------:R-:W-:Y:S05]  /*16e0*/  BSYNC.RECONVERGENT B1 ;  /* 0x0000000000017941 */ /* 0x000fea0003800200 */
.L_x_1021:
        /* <DEDUP_REMOVED lines=32> */
.L_x_1025:
[----:B------:R-:W-:Y:S05]  /*18f0*/  BSYNC.RECONVERGENT B1 ;  /* 0x0000000000017941 */ /* 0x000fea0003800200 */
.L_x_1024:
        /* <DEDUP_REMOVED lines=23> */
.L_x_1027:
[----:B------:R-:W-:Y:S05]  /*1a70*/  BSYNC.RECONVERGENT B1 ;  /* 0x0000000000017941 */ /* 0x000fea0003800200 */
.L_x_1026:
        /* <DEDUP_REMOVED lines=23> */
.L_x_1029:
[----:B------:R-:W-:Y:S05]  /*1bf0*/  BSYNC.RECONVERGENT B1 ;  /* 0x0000000000017941 */ /* 0x000fea0003800200 */
.L_x_1028:
        /* <DEDUP_REMOVED lines=23> */
.L_x_1031:
[----:B------:R-:W-:Y:S05]  /*1d70*/  BSYNC.RECONVERGENT B1 ;  /* 0x0000000000017941 */ /* 0x000fea0003800200 */
.L_x_1030:
        /* <DEDUP_REMOVED lines=23> */
.L_x_1033:
[----:B------:R-:W-:Y:S05]  /*1ef0*/  BSYNC.RECONVERGENT B1 ;  /* 0x0000000000017941 */ /* 0x000fea0003800200 */
.L_x_1032:
        /* <DEDUP_REMOVED lines=23> */
.L_x_1035:
[----:B------:R-:W-:Y:S05]  /*2070*/  BSYNC.RECONVERGENT B1 ;  /* 0x0000000000017941 */ /* 0x000fea0003800200 */
.L_x_1034:
        /* <DEDUP_REMOVED lines=22> */
.L_x_1010:
        /* <DEDUP_REMOVED lines=46> */
.L_x_1037:
[----:B------:R-:W-:Y:S05]  /*24c0*/  BSYNC.RECONVERGENT B1 ;  /* 0x0000000000017941 */ /* 0x000fea0003800200 */
.L_x_1036:
        /* <DEDUP_REMOVED lines=29> */
.L_x_1039:
[----:B------:R-:W-:Y:S05]  /*26a0*/  BSYNC.RECONVERGENT B1 ;  /* 0x0000000000017941 */ /* 0x000fea0003800200 */
.L_x_1038:
        /* <DEDUP_REMOVED lines=29> */
.L_x_1041:
[----:B------:R-:W-:Y:S05]  /*2880*/  BSYNC.RECONVERGENT B1 ;  /* 0x0000000000017941 */ /* 0x000fea0003800200 */
.L_x_1040:
        /* <DEDUP_REMOVED lines=29> */
.L_x_1043:
[----:B------:R-:W-:Y:S05]  /*2a60*/  BSYNC.RECONVERGENT B1 ;  /* 0x0000000000017941 */ /* 0x000fea0003800200 */
.L_x_1042:
        /* <DEDUP_REMOVED lines=29> */
.L_x_1045:
[----:B------:R-:W-:Y:S05]  /*2c40*/  BSYNC.RECONVERGENT B1 ;  /* 0x0000000000017941 */ /* 0x000fea0003800200 */
.L_x_1044:
        /* <DEDUP_REMOVED lines=12> */
.L_x_1047:
[----:B------:R-:W-:Y:S05]  /*2d10*/  BSYNC.RECONVERGENT B1 ;  /* 0x0000000000017941 */ /* 0x000fea0003800200 */
.L_x_1046:
        /* <DEDUP_REMOVED lines=35> */
.L_x_1049:
[----:B------:R-:W-:Y:S05]  /*2f50*/  BSYNC.RECONVERGENT B1 ;  /* 0x0000000000017941 */ /* 0x000fea0003800200 */
.L_x_1048:
        /* <DEDUP_REMOVED lines=32> */
.L_x_1051:
[----:B------:R-:W-:Y:S05]  /*3160*/  BSYNC.RECONVERGENT B1 ;  /* 0x0000000000017941 */ /* 0x000fea0003800200 */
.L_x_1050:
        /* <DEDUP_REMOVED lines=32> */
.L_x_1053:
[----:B------:R-:W-:Y:S05]  /*3370*/  BSYNC.RECONVERGENT B1 ;  /* 0x0000000000017941 */ /* 0x000fea0003800200 */
.L_x_1052:
        /* <DEDUP_REMOVED lines=32> */
.L_x_1055:
[----:B------:R-:W-:Y:S05]  /*3580*/  BSYNC.RECONVERGENT B1 ;  /* 0x0000000000017941 */ /* 0x000fea0003800200 */
.L_x_1054:
        /* <DEDUP_REMOVED lines=32> */
.L_x_1057:
[----:B------:R-:W-:Y:S05]  /*3790*/  BSYNC.RECONVERGENT B1 ;  /* 0x0000000000017941 */ /* 0x000fea0003800200 */
.L_x_1056:
        /* <DEDUP_REMOVED lines=32> */
.L_x_1059:
[----:B------:R-:W-:Y:S05]  /*39a0*/  BSYNC.RECONVERGENT B1 ;  /* 0x0000000000017941 */ /* 0x000fea0003800200 */
.L_x_1058:
        /* <DEDUP_REMOVED lines=33> */
.L_x_991:
        /* <DEDUP_REMOVED lines=10> */
[----:B------:R-:W0:Y:S03]  /*3c60*/  LDCU.64 UR6, c[0x0][0x388] ;  /* 0x00007100ff0677ac */ /* 0x000e260008000a00 */
        /* <DEDUP_REMOVED lines=26> */
[----:B------:R-:W-:Y:S01]  /*3e10*/  UISETP.GE.U32.AND UP0, UPT, UR4, 0xa00, UPT ;  /* 0x00000a000400788c */ /* 0x000fe2000bf06070 */
[----:B---3--:R-:W-:-:S13]  /*3e20*/  FSETP.GEU.AND P1, PT, R6, R9, PT ;  /* 0x000000090600720b */ /* 0x008fda0003f2e000 */
[C---:B------:R-:W-:Y:S02]  /*3e30*/  @P1 ISETP.GE.U32.AND P0, PT, R11.reuse, R16, PT ;  /* 0x000000100b00120c */ /* 0x040fe40003f06070 */
[----:B0-----:R-:W-:Y:S02]  /*3e40*/  IADD3 R16, P2, PT, R16, UR6, RZ ;  /* 0x0000000610107c10 */ /* 0x001fe4000ff5e0ff */
[----:B------:R-:W-:Y:S02]  /*3e50*/  @P1 IADD3 R7, P3, PT, R11, UR6, RZ ;  /* 0x000000060b071c10 */ /* 0x000fe4000ff7e0ff */
[----:B------:R-:W-:Y:S01]  /*3e60*/  @P1 ISETP.GE.U32.AND.EX P0, PT, RZ, RZ, PT, P0 ;  /* 0x000000ffff00120c */ /* 0x000fe20003f06100 */
[----:B------:R-:W-:Y:S02]  /*3e70*/  IMAD.X R17, RZ, RZ, UR7, P2 ;  /* 0x00000007ff117e24 */ /* 0x000fe400090e06ff */
[----:B------:R-:W-:Y:S01]  /*3e80*/  @P1 IMAD.X R0, RZ, RZ, UR7, P3 ;  /* 0x00000007ff001e24 */ /* 0x000fe200098e06ff */
[----:B------:R-:W-:Y:S01]  /*3e90*/  @P1 FSETP.LT.OR P0, PT, R9, R6, !P0 ;  /* 0x000000060900120b */ /* 0x000fe20004701400 */
[----:B------:R-:W-:-:S03]  /*3ea0*/  IMAD.MOV.U32 R9, RZ, RZ, 0x500 ;  /* 0x00000500ff097424 */ /* 0x000fc600078e00ff */
[----:B------:R-:W-:Y:S02]  /*3eb0*/  @P1 SEL R19, R15, R19, P0 ;  /* 0x000000130f131207 */ /* 0x000fe40000000000 */
[----:B------:R-:W-:Y:S02]  /*3ec0*/  @P1 SEL R16, R7, R16, P0 ;  /* 0x0000001007101207 */ /* 0x000fe40000000000 */
[----:B------:R-:W-:Y:S01]  /*3ed0*/  @P1 SEL R17, R0, R17, P0 ;  /* 0x0000001100111207 */ /* 0x000fe20000000000 */
[----:B------:R-:W-:Y:S06]  /*3ee0*/  BRA.U !UP0, `(.L_x_1060) ;  /* 0x00000005085c7547 */ /* 0x000fec000b800000 */
[----:B------:R-:W-:Y:S01]  /*3ef0*/  IMAD.MOV.U32 R10, RZ, RZ, R19 ;  /* 0x000000ffff0a7224 */ /* 0x000fe200078e0013 */
[----:B------:R-:W0:Y:S01]  /*3f00*/  LDCU.64 UR10, c[0x0][0x3a0] ;  /* 0x00007400ff0a77ac */ /* 0x000e220008000a00 */
[----:B------:R-:W-:Y:S01]  /*3f10*/  IMAD.MOV.U32 R13, RZ, RZ, 0x500 ;  /* 0x00000500ff0d7424 */ /* 0x000fe200078e00ff */
[----:B------:R-:W1:Y:S01]  /*3f20*/  LDCU UR4, c[0x0][0x398] ;  /* 0x00007300ff0477ac */ /* 0x000e620008000800 */
[----:B------:R-:W2:Y:S01]  /*3f30*/  LDCU.64 UR6, c[0x0][0x388] ;  /* 0x00007100ff0677ac */ /* 0x000ea20008000a00 */
[----:B------:R-:W-:-:S04]  /*3f40*/  NOP ;  /* 0x0000000000007918 */ /* 0x000fc80000000000 */
.L_x_1061:
[----:B------:R-:W-:-:S05]  /*3f50*/  IMAD.WIDE.U32 R6, R13, 0x4, R4 ;  /* 0x000000040d067825 */ /* 0x000fca00078e0004 */
[----:B------:R-:W3:Y:S01]  /*3f60*/  LDG.E R19, desc[UR8][R6.64] ;  /* 0x0000000806137981 */ /* 0x000ee2000c1e1900 */
[----:B0-----:R-:W-:Y:S02]  /*3f70*/  IMAD.U32 R2, RZ, RZ, UR10 ;  /* 0x0000000aff027e24 */ /* 0x001fe4000f8e00ff */
[----:B------:R-:W-:Y:S01]  /*3f80*/  IMAD.U32 R3, RZ, RZ, UR11 ;  /* 0x0000000bff037e24 */ /* 0x000fe2000f8e00ff */
[----:B------:R-:W4:Y:S01]  /*3f90*/  LDG.E R11, desc[UR8][R6.64+0x400] ;  /* 0x00040008060b7981 */ /* 0x000f22000c1e1900 */
[----:B------:R-:W-:Y:S01]  /*3fa0*/  IMAD.WIDE R8, R10, 0x10, R2 ;  /* 0x000000100a087825 */ /* 0x000fe200078e0202 */
[----:B--2---:R-:W-:Y:S02]  /*3fb0*/  IADD3 R15, P0, P2, R14, UR6, R13 ;  /* 0x000000060e0f7c10 */ /* 0x004fe4000fa1e00d */
[----:B------:R-:W2:Y:S04]  /*3fc0*/  LDG.E R23, desc[UR8][R6.64+0x800] ;  /* 0x0008000806177981 */ /* 0x000ea8000c1e1900 */
[----:B------:R-:W5:Y:S01]  /*3fd0*/  LDG.E R8, desc[UR8][R8.64+0xc] ;  /* 0x00000c0808087981 */ /* 0x000f62000c1e1900 */
[----:B---3--:R-:W-:-:S05]  /*3fe0*/  IMAD.WIDE R20, R19, 0x10, R2 ;  /* 0x0000001013147825 */ /* 0x008fca00078e0202 */
[----:B------:R4:W5:Y:S01]  /*3ff0*/  LDG.E R27, desc[UR8][R20.64+0xc] ;  /* 0x00000c08141b7981 */ /* 0x000962000c1e1900 */
[----:B------:R-:W-:Y:S01]  /*4000*/  IADD3.X R0, PT, PT, RZ, UR7, RZ, P0, P2 ;  /* 0x00000007ff007c10 */ /* 0x000fe200087e44ff */
[----:B----4-:R-:W-:Y:S01]  /*4010*/  IMAD.WIDE R20, R11, 0x10, R2 ;  /* 0x000000100b147825 */ /* 0x010fe200078e0202 */
[----:B-----5:R-:W-:-:S13]  /*4020*/  FSETP.GEU.AND P1, PT, R8, R27, PT ;  /* 0x0000001b0800720b */ /* 0x020fda0003f2e000 */
[----:B------:R-:W-:-:S04]  /*4030*/  @P1 ISETP.GE.U32.AND P0, PT, R16, R15, PT ;  /* 0x0000000f1000120c */ /* 0x000fc80003f06070 */
[----:B------:R-:W-:-:S04]  /*4040*/  @P1 ISETP.GE.AND.EX P0, PT, R17, R0, PT, P0 ;  /* 0x000000001100120c */ /* 0x000fc80003f06300 */
[----:B------:R-:W-:-:S04]  /*4050*/  @P1 FSETP.LT.OR P0, PT, R27, R8, !P0 ;  /* 0x000000081b00120b */ /* 0x000fc80004701400 */
[----:B------:R-:W-:Y:S02]  /*4060*/  @P1 SEL R19, R10, R19, P0 ;  /* 0x000000130a131207 */ /* 0x000fe40000000000 */
[----:B------:R-:W3:Y:S03]  /*4070*/  LDG.E R10, desc[UR8][R20.64+0xc] ;  /* 0x00000c08140a7981 */ /* 0x000ee6000c1e1900 */
[----:B------:R-:W-:-:S05]  /*4080*/  @P1 IMAD.WIDE R8, R19, 0x10, R2 ;  /* 0x0000001013081825 */ /* 0x000fca00078e0202 */
        /* <DEDUP_REMOVED lines=8> */
[----:B---3--:R-:W-:-:S13]  /*4110*/  FSETP.GEU.AND P2, PT, R27, R10, PT ;  /* 0x0000000a1b00720b */ /* 0x008fda0003f4e000 */
[----:B------:R-:W-:-:S04]  /*4120*/  @P2 ISETP.GE.U32.AND P0, PT, R29, R12, PT ;  /* 0x0000000c1d00220c */ /* 0x000fc80003f06070 */
[----:B------:R-:W-:-:S04]  /*4130*/  @P2 ISETP.GE.AND.EX P0, PT, R18, R25, PT, P0 ;  /* 0x000000191200220c */ /* 0x000fc80003f06300 */
[----:B------:R-:W-:-:S04]  /*4140*/  @P2 FSETP.LT.OR P0, PT, R10, R27, !P0 ;  /* 0x0000001b0a00220b */ /* 0x000fc80004701400 */
[----:B------:R-:W-:Y:S01]  /*4150*/  @P2 SEL R11, R19, R11, P0 ;  /* 0x0000000b130b2207 */ /* 0x000fe20000000000 */
[--C-:B--2---:R-:W-:Y:S01]  /*4160*/  IMAD.WIDE R26, R23, 0x10, R2.reuse ;  /* 0x00000010171a7825 */ /* 0x104fe200078e0202 */
[----:B------:R-:W-:Y:S01]  /*4170*/  IADD3 R17, P3, PT, R15, 0x200, RZ ;  /* 0x000002000f117810 */ /* 0x000fe20007f7e0ff */
[----:B------:R-:W2:Y:S02]  /*4180*/  LDG.E R19, desc[UR8][R6.64+0x1000] ;  /* 0x0010000806137981 */ /* 0x000ea4000c1e1900 */
[----:B------:R-:W-:Y:S02]  /*4190*/  @P2 IMAD.WIDE R8, R11, 0x10, R2 ;  /* 0x000000100b082825 */ /* 0x000fe400078e0202 */
[----:B------:R-:W3:Y:S04]  /*41a0*/  LDG.E R27, desc[UR8][R26.64+0xc] ;  /* 0x00000c081a1b7981 */ /* 0x000ee8000c1e1900 */
[----:B------:R4:W3:Y:S01]  /*41b0*/  @P2 LDG.E R10, desc[UR8][R8.64+0xc] ;  /* 0x00000c08080a2981 */ /* 0x0008e2000c1e1900 */
[----:B------:R-:W-:-:S02]  /*41c0*/  @P2 SEL R12, R29, R12, P0 ;  /* 0x0000000c1d0c2207 */ /* 0x000fc40000000000 */
[----:B------:R-:W-:Y:S01]  /*41d0*/  @P2 SEL R25, R18, R25, P0 ;  /* 0x0000001912192207 */ /* 0x000fe20000000000 */
[----:B------:R-:W-:Y:S02]  /*41e0*/  IMAD.X R18, RZ, RZ, R0, P3 ;  /* 0x000000ffff127224 */ /* 0x000fe400018e0600 */
[----:B----4-:R-:W-:-:S06]  /*41f0*/  IMAD.WIDE R8, R21, 0x10, R2 ;  /* 0x0000001015087825 */ /* 0x010fcc00078e0202 */
[----:B------:R-:W4:Y:S01]  /*4200*/  LDG.E R8, desc[UR8][R8.64+0xc] ;  /* 0x00000c0808087981 */ /* 0x000f22000c1e1900 */
[----:B---3--:R-:W-:-:S13]  /*4210*/  FSETP.GEU.AND P1, PT, R10, R27, PT ;  /* 0x0000001b0a00720b */ /* 0x008fda0003f2e000 */
[----:B------:R-:W-:-:S04]  /*4220*/  @P1 ISETP.GE.U32.AND P0, PT, R12, R17, PT ;  /* 0x000000110c00120c */ /* 0x000fc80003f06070 */
[----:B------:R-:W-:-:S04]  /*4230*/  @P1 ISETP.GE.AND.EX P0, PT, R25, R18, PT, P0 ;  /* 0x000000121900120c */ /* 0x000fc80003f06300 */
[----:B------:R-:W-:-:S04]  /*4240*/  @P1 FSETP.LT.OR P0, PT, R27, R10, !P0 ;  /* 0x0000000a1b00120b */ /* 0x000fc80004701400 */
[----:B------:R-:W-:-:S05]  /*4250*/  @P1 SEL R23, R11, R23, P0 ;  /* 0x000000170b171207 */ /* 0x000fca0000000000 */
[----:B------:R-:W-:-:S05]  /*4260*/  @P1 IMAD.WIDE R10, R23, 0x10, R2 ;  /* 0x00000010170a1825 */ /* 0x000fca00078e0202 */
[----:B------:R2:W4:Y:S01]  /*4270*/  @P1 LDG.E R27, desc[UR8][R10.64+0xc] ;  /* 0x00000c080a1b1981 */ /* 0x000522000c1e1900 */
[----:B------:R-:W-:Y:S02]  /*4280*/  IADD3 R20, P3, PT, R15, 0x300, RZ ;  /* 0x000003000f147810 */ /* 0x000fe40007f7e0ff */
[----:B------:R-:W-:Y:S02]  /*4290*/  @P1 SEL R17, R12, R17, P0 ;  /* 0x000000110c111207 */ /* 0x000fe40000000000 */
[----:B------:R-:W-:Y:S01]  /*42a0*/  @P1 SEL R18, R25, R18, P0 ;  /* 0x0000001219121207 */ /* 0x000fe20000000000 */
[----:B------:R-:W-:Y:S02]  /*42b0*/  IMAD.X R12, RZ, RZ, R0, P3 ;  /* 0x000000ffff0c7224 */ /* 0x000fe400018e0600 */
[----:B--2---:R-:W-:-:S06]  /*42c0*/  IMAD.WIDE R10, R19, 0x10, R2 ;  /* 0x00000010130a7825 */ /* 0x004fcc00078e0202 */
[----:B------:R-:W2:Y:S01]  /*42d0*/  LDG.E R11, desc[UR8][R10.64+0xc] ;  /* 0x00000c080a0b7981 */ /* 0x000ea2000c1e1900 */
[----:B----4-:R-:W-:-:S13]  /*42e0*/  FSETP.GEU.AND P2, PT, R27, R8, PT ;  /* 0x000000081b00720b */ /* 0x010fda0003f4e000 */
[----:B------:R-:W-:-:S04]  /*42f0*/  @P2 ISETP.GE.U32.AND P0, PT, R17, R20, PT ;  /* 0x000000141100220c */ /* 0x000fc80003f06070 */
[----:B------:R-:W-:-:S04]  /*4300*/  @P2 ISETP.GE.AND.EX P0, PT, R18, R12, PT, P0 ;  /* 0x0000000c1200220c */ /* 0x000fc80003f06300 */
[----:B------:R-:W-:-:S04]  /*4310*/  @P2 FSETP.LT.OR P0, PT, R8, R27, !P0 ;  /* 0x0000001b0800220b */ /* 0x000fc80004701400 */
[----:B------:R-:W-:-:S05]  /*4320*/  @P2 SEL R21, R23, R21, P0 ;  /* 0x0000001517152207 */ /* 0x000fca0000000000 */
[----:B------:R-:W-:-:S05]  /*4330*/  @P2 IMAD.WIDE R6, R21, 0x10, R2 ;  /* 0x0000001015062825 */ /* 0x000fca00078e0202 */
[----:B------:R-:W2:Y:S01]  /*4340*/  @P2 LDG.E R8, desc[UR8][R6.64+0xc] ;  /* 0x00000c0806082981 */ /* 0x000ea2000c1e1900 */
[----:B------:R-:W-:Y:S02]  /*4350*/  IADD3 R16, P3, PT, R15, 0x400, RZ ;  /* 0x000004000f107810 */ /* 0x000fe40007f7e0ff */
[----:B------:R-:W-:-:S03]  /*4360*/  @P2 SEL R20, R17, R20, P0 ;  /* 0x0000001411142207 */ /* 0x000fc60000000000 */
[----:B------:R-:W-:Y:S02]  /*4370*/  IMAD.X R17, RZ, RZ, R0, P3 ;  /* 0x000000ffff117224 */ /* 0x000fe400018e0600 */
[----:B------:R-:W-:Y:S01]  /*4380*/  VIADD R0, R13, 0xa00 ;  /* 0x00000a000d007836 */ /* 0x000fe20000000000 */
[----:B------:R-:W-:-:S04]  /*4390*/  @P2 SEL R12, R18, R12, P0 ;  /* 0x0000000c120c2207 */ /* 0x000fc80000000000 */
[----:B-1----:R-:W-:Y:S01]  /*43a0*/  ISETP.GT.AND P2, PT, R0, UR4, PT ;  /* 0x0000000400007c0c */ /* 0x002fe2000bf44270 */
[----:B------:R-:W-:-:S04]  /*43b0*/  VIADD R9, R13, 0x500 ;  /* 0x000005000d097836 */ /* 0x000fc80000000000 */
        /* <DEDUP_REMOVED lines=10> */
.L_x_1060:
[----:B------:R-:W-:-:S13]  /*4460*/  ISETP.GE.AND P0, PT, R9, UR4, PT ;  /* 0x0000000409007c0c */ /* 0x000fda000bf06270 */
[----:B------:R-:W-:Y:S05]  /*4470*/  @P0 BRA `(.L_x_1062) ;  /* 0x0000000800f00947 */ /* 0x000fea0003800000 */
[----:B------:R-:W-:Y:S01]  /*4480*/  IADD3 R13, PT, PT, -R9, UR4, RZ ;  /* 0x00000004090d7c10 */ /* 0x000fe2000fffe1ff */
[----:B------:R-:W-:Y:S03]  /*4490*/  BSSY.RECONVERGENT B1, `(.L_x_1062) ;  /* 0x00000ba000017945 */ /* 0x000fe60003800200 */
[----:B------:R-:W-:-:S13]  /*44a0*/  ISETP.GE.AND P0, PT, R14, R13, PT ;  /* 0x0000000d0e00720c */ /* 0x000fda0003f06270 */
        /* <DEDUP_REMOVED lines=8> */
[----:B------:R-:W0:Y:S01]  /*4530*/  LDC.64 R10, c[0x0][0x380] ;  /* 0x0000e000ff0a7b82 */ /* 0x000e220000000a00 */
[----:B------:R-:W-:Y:S01]  /*4540*/  IMAD.IADD R5, R14, 0x1, R9 ;  /* 0x000000010e057824 */ /* 0x000fe200078e0209 */
[----:B------:R-:W-:-:S04]  /*4550*/  LEA.HI R0, R8, 0x1, RZ, 0x18 ;  /* 0x0000000108007811 */ /* 0x000fc800078fc0ff */
[C---:B------:R-:W-:Y:S02]  /*4560*/  IADD3 R12, P0, PT, R5.reuse, UR6, RZ ;  /* 0x00000006050c7c10 */ /* 0x040fe4000ff1e0ff */
[----:B------:R-:W1:Y:S01]  /*4570*/  LDC.64 R2, c[0x0][0x3a0] ;  /* 0x0000e800ff027b82 */ /* 0x000e620000000a00 */
[----:B------:R-:W-:Y:S01]  /*4580*/  LOP3.LUT R4, R0, 0x3, RZ, 0xc0, !PT ;  /* 0x0000000300047812 */ /* 0x000fe200078ec0ff */
[----:B------:R-:W-:Y:S02]  /*4590*/  IMAD.MOV.U32 R0, RZ, RZ, R14 ;  /* 0x000000ffff007224 */ /* 0x000fe400078e000e */
[----:B------:R-:W-:Y:S02]  /*45a0*/  IMAD.X R18, RZ, RZ, UR7, P0 ;  /* 0x00000007ff127e24 */ /* 0x000fe400080e06ff */
[----:B------:R-:W-:Y:S02]  /*45b0*/  IMAD.MOV R15, RZ, RZ, -R4 ;  /* 0x000000ffff0f7224 */ /* 0x000fe400078e0a04 */
[----:B0-----:R-:W-:-:S07]  /*45c0*/  IMAD.WIDE.U32 R10, R5, 0x4, R10 ;  /* 0x00000004050a7825 */ /* 0x001fce00078e000a */
.L_x_1068:
[----:B------:R-:W2:Y:S01]  /*45d0*/  LDG.E R21, desc[UR8][R10.64] ;  /* 0x000000080a157981 */ /* 0x000ea2000c1e1900 */
[----:B-1----:R-:W-:-:S06]  /*45e0*/  IMAD.WIDE R4, R19, 0x10, R2 ;  /* 0x0000001013047825 */ /* 0x002fcc00078e0202 */
        /* <DEDUP_REMOVED lines=26> */
.L_x_1067:
[----:B------:R-:W-:Y:S05]  /*4790*/  BSYNC.RECONVERGENT B3 ;  /* 0x0000000000037941 */ /* 0x000fea0003800200 */
.L_x_1066:
[----:B------:R-:W-:Y:S01]  /*47a0*/  IADD3 R12, P0, PT, R12, 0x100, RZ ;  /* 0x000001000c0c7810 */ /* 0x000fe20007f1e0ff */
[----:B------:R-:W-:Y:S02]  /*47b0*/  VIADD R0, R0, 0x100 ;  /* 0x0000010000007836 */ /* 0x000fe40000000000 */
[----:B------:R-:W-:Y:S02]  /*47c0*/  IMAD.X R11, RZ, RZ, R11, P3 ;  /* 0x000000ffff0b7224 */ /* 0x000fe400018e060b */
[----:B------:R-:W-:Y:S01]  /*47d0*/  IMAD.X R18, RZ, RZ, R18, P0 ;  /* 0x000000ffff127224 */ /* 0x000fe200000e0612 */
[----:B------:R-:W-:Y:S07]  /*47e0*/  @P2 BRA `(.L_x_1068) ;  /* 0xfffffffc00782947 */ /* 0x000fee000383ffff */
.L_x_1065:
[----:B------:R-:W-:Y:S05]  /*47f0*/  BSYNC.RECONVERGENT B2 ;  /* 0x0000000000027941 */ /* 0x000fea0003800200 */
.L_x_1064:
[----:B------:R-:W-:-:S13]  /*4800*/  ISETP.GE.U32.AND P0, PT, R8, 0x300, PT ;  /* 0x000003000800780c */ /* 0x000fda0003f06070 */
[----:B------:R-:W-:Y:S05]  /*4810*/  @!P0 BRA `(.L_x_1063) ;  /* 0x0000000800048947 */ /* 0x000fea0003800000 */
[----:B------:R-:W0:Y:S01]  /*4820*/  LDCU.128 UR12, c[0x0][0x380] ;  /* 0x00007000ff0c77ac */ /* 0x000e220008000c00 */
[----:B------:R-:W1:Y:S01]  /*4830*/  LDC.64 R4, c[0x0][0x380] ;  /* 0x0000e000ff047b82 */ /* 0x000e620000000a00 */
[C---:B------:R-:W-:Y:S01]  /*4840*/  IADD3 R20, P1, PT, R0.reuse, R9, RZ ;  /* 0x0000000900147210 */ /* 0x040fe20007f3e0ff */
[C---:B------:R-:W-:Y:S02]  /*4850*/  IMAD.IADD R12, R0.reuse, 0x1, R9 ;  /* 0x00000001000c7824 */ /* 0x040fe400078e0209 */
[----:B------:R-:W-:Y:S02]  /*4860*/  VIADD R0, R0, 0x200 ;  /* 0x0000020000007836 */ /* 0x000fe40000000000 */
[----:B------:R-:W-:Y:S02]  /*4870*/  IMAD.X R7, RZ, RZ, RZ, P1 ;  /* 0x000000ffff077224 */ /* 0x000fe400008e06ff */
[----:B------:R-:W2:Y:S01]  /*4880*/  LDC.64 R2, c[0x0][0x3a0] ;  /* 0x0000e800ff027b82 */ /* 0x000ea20000000a00 */
[----:B0-----:R-:W-:-:S02]  /*4890*/  LEA R15, P2, R20, UR12, 0x2 ;  /* 0x0000000c140f7c11 */ /* 0x001fc4000f8410ff */
[----:B------:R-:W-:Y:S02]  /*48a0*/  IADD3 R11, P0, PT, R12, UR14, RZ ;  /* 0x0000000e0c0b7c10 */ /* 0x000fe4000ff1e0ff */
[----:B------:R-:W-:Y:S02]  /*48b0*/  IADD3 R15, P1, PT, R15, 0xc00, RZ ;  /* 0x00000c000f0f7810 */ /* 0x000fe40007f3e0ff */
[----:B------:R-:W-:Y:S01]  /*48c0*/  LEA.HI.X R20, R20, UR13, R7, 0x2, P2 ;  /* 0x0000000d14147c11 */ /* 0x000fe200090f1407 */
[----:B-1----:R-:W-:-:S04]  /*48d0*/  IMAD.WIDE.U32 R8, R12, 0x4, R4 ;  /* 0x000000040c087825 */ /* 0x002fc800078e0004 */
[----:B------:R-:W-:Y:S02]  /*48e0*/  IMAD.X R10, RZ, RZ, UR15, P0 ;  /* 0x0000000fff0a7e24 */ /* 0x000fe400080e06ff */
[----:B------:R-:W-:-:S07]  /*48f0*/  IMAD.X R20, RZ, RZ, R20, P1 ;  /* 0x000000ffff147224 */ /* 0x000fce00008e0614 */
.L_x_1077:
[----:B------:R-:W3:Y:S01]  /*4900*/  LDG.E R18, desc[UR8][R8.64] ;  /* 0x0000000808127981 */ /* 0x000ee2000c1e1900 */
[----:B--2---:R-:W-:-:S05]  /*4910*/  IMAD.WIDE R4, R19, 0x10, R2 ;  /* 0x0000001013047825 */ /* 0x004fca00078e0202 */
[----:B------:R0:W2:Y:S02]  /*4920*/  LDG.E R23, desc[UR8][R4.64+0xc] ;  /* 0x00000c0804177981 */ /* 0x0000a4000c1e1900 */
[----:B0-----:R-:W-:Y:S02]  /*4930*/  IMAD.MOV.U32 R4, RZ, RZ, R15 ;  /* 0x000000ffff047224 */ /* 0x001fe400078e000f */
[----:B------:R-:W-:-:S05]  /*4940*/  IMAD.MOV.U32 R5, RZ, RZ, R20 ;  /* 0x000000ffff057224 */ /* 0x000fca00078e0014 */
[----:B------:R0:W5:Y:S01]  /*4950*/  LDG.E R22, desc[UR8][R4.64+-0x800] ;  /* 0xfff8000804167981 */ /* 0x000162000c1e1900 */
[----:B---3--:R-:W-:-:S06]  /*4960*/  IMAD.WIDE R6, R18, 0x10, R2 ;  /* 0x0000001012067825 */ /* 0x008fcc00078e0202 */
[----:B------:R-:W2:Y:S01]  /*4970*/  LDG.E R6, desc[UR8][R6.64+0xc] ;  /* 0x00000c0806067981 */ /* 0x000ea2000c1e1900 */
[----:B------:R-:W-:Y:S01]  /*4980*/  BSSY.RECONVERGENT B2, `(.L_x_1069) ;  /* 0x0000011000027945 */ /* 0x000fe20003800200 */
        /* <DEDUP_REMOVED lines=16> */
.L_x_1070:
[----:B------:R-:W-:Y:S05]  /*4a90*/  BSYNC.RECONVERGENT B2 ;  /* 0x0000000000027941 */ /* 0x000fea0003800200 */
.L_x_1069:
[--C-:B-----5:R-:W-:Y:S01]  /*4aa0*/  IMAD.WIDE R16, R22, 0x10, R2.reuse ;  /* 0x0000001016107825 */ /* 0x120fe200078e0202 */
[----:B------:R-:W0:Y:S03]  /*4ab0*/  LDC.64 R6, c[0x0][0x388] ;  /* 0x0000e200ff067b82 */ /* 0x000e260000000a00 */
[----:B------:R-:W-:Y:S02]  /*4ac0*/  IMAD.WIDE R18, R15, 0x10, R2 ;  /* 0x000000100f127825 */ /* 0x000fe400078e0202 */
[----:B------:R-:W2:Y:S04]  /*4ad0*/  LDG.E R16, desc[UR8][R16.64+0xc] ;  /* 0x00000c0810107981 */ /* 0x000ea8000c1e1900 */
[----:B------:R-:W2:Y:S01]  /*4ae0*/  LDG.E R19, desc[UR8][R18.64+0xc] ;  /* 0x00000c0812137981 */ /* 0x000ea2000c1e1900 */
[----:B------:R-:W-:Y:S01]  /*4af0*/  VIADD R23, R12, 0x100 ;  /* 0x000001000c177836 */ /* 0x000fe20000000000 */
[----:B------:R-:W-:Y:S01]  /*4b00*/  BSSY.RECONVERGENT B2, `(.L_x_1071) ;  /* 0x0000013000027945 */ /* 0x000fe20003800200 */
[----:B------:R-:W-:-:S03]  /*4b10*/  IMAD.MOV.U32 R25, RZ, RZ, R22 ;  /* 0x000000ffff197224 */ /* 0x000fc600078e0016 */
[----:B0-----:R-:W-:-:S05]  /*4b20*/  IADD3 R26, P1, PT, R23, R6, RZ ;  /* 0x00000006171a7210 */ /* 0x001fca0007f3e0ff */
[----:B------:R-:W-:Y:S02]  /*4b30*/  IMAD.X R27, RZ, RZ, R7, P1 ;  /* 0x000000ffff1b7224 */ /* 0x000fe400008e0607 */
        /* <DEDUP_REMOVED lines=15> */
.L_x_1072:
[----:B------:R-:W-:Y:S05]  /*4c30*/  BSYNC.RECONVERGENT B2 ;  /* 0x0000000000027941 */ /* 0x000fea0003800200 */
.L_x_1071:
[----:B------:R-:W2:Y:S01]  /*4c40*/  LDG.E R20, desc[UR8][R4.64+-0x400] ;  /* 0xfffc000804147981 */ /* 0x000ea2000c1e1900 */
[----:B------:R-:W-:-:S06]  /*4c50*/  IMAD.WIDE R18, R25, 0x10, R2 ;  /* 0x0000001019127825 */ /* 0x000fcc00078e0202 */
[----:B------:R-:W3:Y:S01]  /*4c60*/  LDG.E R19, desc[UR8][R18.64+0xc] ;  /* 0x00000c0812137981 */ /* 0x000ee2000c1e1900 */
[----:B--2---:R-:W-:-:S06]  /*4c70*/  IMAD.WIDE R16, R20, 0x10, R2 ;  /* 0x0000001014107825 */ /* 0x004fcc00078e0202 */
[----:B------:R-:W3:Y:S01]  /*4c80*/  LDG.E R16, desc[UR8][R16.64+0xc] ;  /* 0x00000c0810107981 */ /* 0x000ee2000c1e1900 */
[----:B------:R-:W-:-:S05]  /*4c90*/  VIADD R15, R12, 0x200 ;  /* 0x000002000c0f7836 */ /* 0x000fca0000000000 */
[----:B------:R-:W-:Y:S01]  /*4ca0*/  IADD3 R21, P1, PT, R15, R6, RZ ;  /* 0x000000060f157210 */ /* 0x000fe20007f3e0ff */
[----:B------:R-:W-:Y:S04]  /*4cb0*/  BSSY.RECONVERGENT B2, `(.L_x_1073) ;  /* 0x0000012000027945 */ /* 0x000fe80003800200 */
[----:B------:R-:W-:Y:S02]  /*4cc0*/  IMAD.X R22, RZ, RZ, R7, P1 ;  /* 0x000000ffff167224 */ /* 0x000fe400008e0607 */
        /* <DEDUP_REMOVED lines=16> */
.L_x_1074:
[----:B------:R-:W-:Y:S05]  /*4dd0*/  BSYNC.RECONVERGENT B2 ;  /* 0x0000000000027941 */ /* 0x000fea0003800200 */
.L_x_1073:
        /* <DEDUP_REMOVED lines=25> */
.L_x_1076:
[----:B------:R-:W-:Y:S05]  /*4f70*/  BSYNC.RECONVERGENT B2 ;  /* 0x0000000000027941 */ /* 0x000fea0003800200 */
.L_x_1075:
[----:B------:R-:W-:Y:S01]  /*4f80*/  VIADD R6, R0, 0x200 ;  /* 0x0000020000067836 */ /* 0x000fe20000000000 */
[----:B------:R-:W-:Y:S01]  /*4f90*/  IADD3 R15, P2, PT, R4, 0x1000, RZ ;  /* 0x00001000040f7810 */ /* 0x000fe20007f5e0ff */
[----:B------:R-:W-:Y:S01]  /*4fa0*/  VIADD R0, R0, 0x400 ;  /* 0x0000040000007836 */ /* 0x000fe20000000000 */
[----:B------:R-:W-:Y:S01]  /*4fb0*/  IADD3 R11, P1, PT, R11, 0x400, RZ ;  /* 0x000004000b0b7810 */ /* 0x000fe20007f3e0ff */
[----:B------:R-:W-:Y:S01]  /*4fc0*/  VIADD R12, R12, 0x400 ;  /* 0x000004000c0c7836 */ /* 0x000fe20000000000 */
[----:B------:R-:W-:Y:S01]  /*4fd0*/  ISETP.GE.AND P0, PT, R6, R13, PT ;  /* 0x0000000d0600720c */ /* 0x000fe20003f06270 */
[----:B------:R-:W-:Y:S01]  /*4fe0*/  IMAD.X R20, RZ, RZ, R5, P2 ;  /* 0x000000ffff147224 */ /* 0x000fe200010e0605 */
[----:B------:R-:W-:Y:S01]  /*4ff0*/  IADD3 R8, P2, PT, R8, 0x1000, RZ ;  /* 0x0000100008087810 */ /* 0x000fe20007f5e0ff */
[----:B------:R-:W-:-:S04]  /*5000*/  IMAD.X R10, RZ, RZ, R10, P1 ;  /* 0x000000ffff0a7224 */ /* 0x000fc800008e060a */
[----:B------:R-:W-:-:S06]  /*5010*/  IMAD.X R9, RZ, RZ, R9, P2 ;  /* 0x000000ffff097224 */ /* 0x000fcc00010e0609 */
[----:B------:R-:W-:Y:S05]  /*5020*/  @!P0 BRA `(.L_x_1077) ;  /* 0xfffffff800348947 */ /* 0x000fea000383ffff */
.L_x_1063:
[----:B------:R-:W-:Y:S05]  /*5030*/  BSYNC.RECONVERGENT B1 ;  /* 0x0000000000017941 */ /* 0x000fea0003800200 */
.L_x_1062:
        /* <DEDUP_REMOVED lines=35> */
.L_x_1079:
[----:B------:R-:W-:Y:S05]  /*5270*/  BSYNC.RECONVERGENT B1 ;  /* 0x0000000000017941 */ /* 0x000fea0003800200 */
.L_x_1078:
[----:B------:R2:W3:Y:S01]  /*5280*/  SHFL.DOWN PT, R13, R9, 0x2, 0x1f ;  /* 0x08401f00090d7f89 */ /* 0x0004e200000e0000 */
[----:B------:R-:W-:Y:S01]  /*5290*/  BSSY.RECONVERGENT B1, `(.L_x_1080) ;  /* 0x000001b000017945 */ /* 0x000fe20003800200 */
[----:B------:R-:W-:Y:S02]  /*52a0*/  IMAD.MOV.U32 R11, RZ, RZ, R9 ;  /* 0x000000ffff0b7224 */ /* 0x000fe400078e0009 */
[----:B------:R2:W4:Y:S01]  /*52b0*/  SHFL.DOWN PT, R15, R8, 0x2, 0x1f ;  /* 0x08401f00080f7f89 */ /* 0x00052200000e0000 */
[----:B0-----:R-:W-:Y:S02]  /*52c0*/  IMAD.MOV.U32 R0, RZ, RZ, R8 ;  /* 0x000000ffff007224 */ /* 0x001fe400078e0008 */
[----:B------:R-:W-:Y:S01]  /*52d0*/  IMAD.MOV.U32 R12, RZ, RZ, R10 ;  /* 0x000000ffff0c7224 */ /* 0x000fe200078e000a */
[----:B-1----:R2:W0:Y:S01]  /*52e0*/  SHFL.DOWN PT, R17, R10, 0x2, 0x1f ;  /* 0x08401f000a117f89 */ /* 0x00242200000e0000 */
[----:B------:R-:W-:Y:S05]  /*52f0*/  @P1 BRA `(.L_x_1081) ;  /* 0x0000000000501947 */ /* 0x000fea0003800000 */
[----:B------:R-:W-:-:S04]  /*5300*/  IMAD.WIDE R4, R9, 0x10, R2 ;  /* 0x0000001009047825 */ /* 0x000fc800078e0202 */
[----:B---3--:R-:W-:Y:S02]  /*5310*/  IMAD.WIDE R6, R13, 0x10, R2 ;  /* 0x000000100d067825 */ /* 0x008fe400078e0202 */
[----:B------:R-:W3:Y:S04]  /*5320*/  LDG.E R4, desc[UR8][R4.64+0xc] ;  /* 0x00000c0804047981 */ /* 0x000ee8000c1e1900 */
[----:B------:R-:W3:Y:S01]  /*5330*/  LDG.E R7, desc[UR8][R6.64+0xc] ;  /* 0x00000c0806077981 */ /* 0x000ee2000c1e1900 */
[----:B------:R-:W-:Y:S02]  /*5340*/  IMAD.MOV.U32 R11, RZ, RZ, R13 ;  /* 0x000000ffff0b7224 */ /* 0x000fe400078e000d */
[----:B----4-:R-:W-:Y:S02]  /*5350*/  IMAD.MOV.U32 R0, RZ, RZ, R15 ;  /* 0x000000ffff007224 */ /* 0x010fe400078e000f */
        /* <DEDUP_REMOVED lines=14> */
.L_x_1081:
[----:B------:R-:W-:Y:S05]  /*5440*/  BSYNC.RECONVERGENT B1 ;  /* 0x0000000000017941 */ /* 0x000fea0003800200 */
.L_x_1080:
[----:B---3--:R1:W3:Y:S01]  /*5450*/  SHFL.DOWN PT, R13, R11, 0x4, 0x1f ;  /* 0x08801f000b0d7f89 */ /* 0x0082e200000e0000 */
[----:B------:R-:W-:Y:S01]  /*5460*/  BSSY.RECONVERGENT B1, `(.L_x_1082) ;  /* 0x000001b000017945 */ /* 0x000fe20003800200 */
[----:B--2---:R-:W-:Y:S02]  /*5470*/  IMAD.MOV.U32 R9, RZ, RZ, R11 ;  /* 0x000000ffff097224 */ /* 0x004fe400078e000b */
[----:B----4-:R1:W2:Y:S01]  /*5480*/  SHFL.DOWN PT, R15, R0, 0x4, 0x1f ;  /* 0x08801f00000f7f89 */ /* 0x0102a200000e0000 */
[----:B------:R-:W-:Y:S02]  /*5490*/  IMAD.MOV.U32 R8, RZ, RZ, R0 ;  /* 0x000000ffff087224 */ /* 0x000fe400078e0000 */
[----:B------:R-:W-:Y:S01]  /*54a0*/  IMAD.MOV.U32 R10, RZ, RZ, R12 ;  /* 0x000000ffff0a7224 */ /* 0x000fe200078e000c */
[----:B0-----:R1:W0:Y:S01]  /*54b0*/  SHFL.DOWN PT, R17, R12, 0x4, 0x1f ;  /* 0x08801f000c117f89 */ /* 0x00122200000e0000 */
[----:B------:R-:W-:Y:S05]  /*54c0*/  @P5 BRA `(.L_x_1083) ;  /* 0x0000000000505947 */ /* 0x000fea0003800000 */
[----:B------:R-:W-:-:S04]  /*54d0*/  IMAD.WIDE R4, R11, 0x10, R2 ;  /* 0x000000100b047825 */ /* 0x000fc800078e0202 */
[----:B---3--:R-:W-:Y:S02]  /*54e0*/  IMAD.WIDE R6, R13, 0x10, R2 ;  /* 0x000000100d067825 */ /* 0x008fe400078e0202 */
        /* <DEDUP_REMOVED lines=18> */
.L_x_1083:
[----:B------:R-:W-:Y:S05]  /*5610*/  BSYNC.RECONVERGENT B1 ;  /* 0x0000000000017941 */ /* 0x000fea0003800200 */
.L_x_1082:
[----:B-1----:R1:W4:Y:S01]  /*5620*/  SHFL.DOWN PT, R11, R9, 0x8, 0x1f ;  /* 0x09001f00090b7f89 */ /* 0x00232200000e0000 */
[----:B------:R-:W-:Y:S01]  /*5630*/  BSSY.RECONVERGENT B1, `(.L_x_1084) ;  /* 0x000001b000017945 */ /* 0x000fe20003800200 */
[----:B---3--:R-:W-:Y:S02]  /*5640*/  IMAD.MOV.U32 R13, RZ, RZ, R9 ;  /* 0x000000ffff0d7224 */ /* 0x008fe400078e0009 */
[----:B--2---:R1:W2:Y:S01]  /*5650*/  SHFL.DOWN PT, R15, R8, 0x8, 0x1f ;  /* 0x09001f00080f7f89 */ /* 0x0042a200000e0000 */
[----:B------:R-:W-:Y:S02]  /*5660*/  IMAD.MOV.U32 R0, RZ, RZ, R8 ;  /* 0x000000ffff007224 */ /* 0x000fe400078e0008 */
[----:B------:R-:W-:Y:S01]  /*5670*/  IMAD.MOV.U32 R12, RZ, RZ, R10 ;  /* 0x000000ffff0c7224 */ /* 0x000fe200078e000a */
[----:B0-----:R1:W0:Y:S01]  /*5680*/  SHFL.DOWN PT, R17, R10, 0x8, 0x1f ;  /* 0x09001f000a117f89 */ /* 0x00122200000e0000 */
        /* <DEDUP_REMOVED lines=21> */
.L_x_1085:
[----:B------:R-:W-:Y:S05]  /*57e0*/  BSYNC.RECONVERGENT B1 ;  /* 0x0000000000017941 */ /* 0x000fea0003800200 */
.L_x_1084:
[----:B------:R3:W1:Y:S01]  /*57f0*/  SHFL.DOWN PT, R6, R13, 0x10, 0x1f ;  /* 0x0a001f000d067f89 */ /* 0x00066200000e0000 */
[----:B------:R-:W-:Y:S01]  /*5800*/  BSSY.RECONVERGENT B1, `(.L_x_1086) ;  /* 0x000001b000017945 */ /* 0x000fe20003800200 */
[----:B------:R-:W-:Y:S02]  /*5810*/  IMAD.MOV.U32 R5, RZ, RZ, R13 ;  /* 0x000000ffff057224 */ /* 0x000fe400078e000d */
[----:B--2---:R3:W2:Y:S01]  /*5820*/  SHFL.DOWN PT, R15, R0, 0x10, 0x1f ;  /* 0x0a001f00000f7f89 */ /* 0x0046a200000e0000 */
[----:B------:R-:W-:Y:S02]  /*5830*/  IMAD.MOV.U32 R7, RZ, RZ, R0 ;  /* 0x000000ffff077224 */ /* 0x000fe400078e0000 */
[----:B------:R-:W-:Y:S01]  /*5840*/  IMAD.MOV.U32 R4, RZ, RZ, R12 ;  /* 0x000000ffff047224 */ /* 0x000fe200078e000c */
[----:B0-----:R3:W0:Y:S01]  /*5850*/  SHFL.DOWN PT, R17, R12, 0x10, 0x1f ;  /* 0x0a001f000c117f89 */ /* 0x00162200000e0000 */
[----:B------:R-:W-:Y:S05]  /*5860*/  @P3 BRA `(.L_x_1087) ;  /* 0x0000000000503947 */ /* 0x000fea0003800000 */
[----:B-1----:R-:W-:-:S04]  /*5870*/  IMAD.WIDE R8, R13, 0x10, R2 ;  /* 0x000000100d087825 */ /* 0x002fc800078e0202 */
[----:B----4-:R-:W-:Y:S02]  /*5880*/  IMAD.WIDE R10, R6, 0x10, R2 ;  /* 0x00000010060a7825 */ /* 0x010fe400078e0202 */
[----:B------:R-:W4:Y:S04]  /*5890*/  LDG.E R8, desc[UR8][R8.64+0xc] ;  /* 0x00000c0808087981 */ /* 0x000f28000c1e1900 */
[----:B------:R-:W4:Y:S01]  /*58a0*/  LDG.E R11, desc[UR8][R10.64+0xc] ;  /* 0x00000c080a0b7981 */ /* 0x000f22000c1e1900 */
[----:B------:R-:W-:Y:S02]  /*58b0*/  IMAD.MOV.U32 R5, RZ, RZ, R6 ;  /* 0x000000ffff057224 */ /* 0x000fe400078e0006 */
[----:B--2---:R-:W-:Y:S02]  /*58c0*/  IMAD.MOV.U32 R7, RZ, RZ, R15 ;  /* 0x000000ffff077224 */ /* 0x004fe400078e000f */
[----:B0-----:R-:W-:Y:S01]  /*58d0*/  IMAD.MOV.U32 R4, RZ, RZ, R17 ;  /* 0x000000ffff047224 */ /* 0x001fe200078e0011 */
        /* <DEDUP_REMOVED lines=13> */
.L_x_1087:
[----:B------:R-:W-:Y:S05]  /*59b0*/  BSYNC.RECONVERGENT B1 ;  /* 0x0000000000017941 */ /* 0x000fea0003800200 */
.L_x_1086:
[----:B------:R-:W-:Y:S04]  /*59c0*/  BSSY.RECONVERGENT B1, `(.L_x_1088) ;  /* 0x000000c000017945 */ /* 0x000fe80003800200 */
[----:B------:R-:W-:Y:S05]  /*59d0*/  @P2 BRA `(.L_x_1089) ;  /* 0x0000000000282947 */ /* 0x000fea0003800000 */
[----:B-1----:R-:W1:Y:S01]  /*59e0*/  S2R R9, SR_CgaCtaId ;  /* 0x0000000000097919 */ /* 0x002e620000008800 */
[----:B------:R-:W-:Y:S01]  /*59f0*/  MOV R6, 0x400 ;  /* 0x0000040000067802 */ /* 0x000fe20000000f00 */
[----:B------:R-:W-:Y:S01]  /*5a00*/  IMAD.MOV.U32 R8, RZ, RZ, R7 ;  /* 0x000000ffff087224 */ /* 0x000fe200078e0007 */
[----:B---3--:R-:W-:-:S04]  /*5a10*/  SHF.R.U32.HI R0, RZ, 0x1, R14 ;  /* 0x00000001ff007819 */ /* 0x008fc8000001160e */
[----:B------:R-:W-:Y:S02]  /*5a20*/  LOP3.LUT R0, R0, 0x1f0, RZ, 0xc0, !PT ;  /* 0x000001f000007812 */ /* 0x000fe400078ec0ff */
[----:B-1----:R-:W-:-:S05]  /*5a30*/  LEA R9, R9, R6, 0x18 ;  /* 0x0000000609097211 */ /* 0x002fca00078ec0ff */
[----:B------:R-:W-:Y:S02]  /*5a40*/  IMAD.IADD R0, R0, 0x1, R9 ;  /* 0x0000000100007824 */ /* 0x000fe400078e0209 */
[----:B------:R-:W-:-:S03]  /*5a50*/  IMAD.MOV.U32 R9, RZ, RZ, R4 ;  /* 0x000000ffff097224 */ /* 0x000fc600078e0004 */
[----:B------:R1:W-:Y:S04]  /*5a60*/  STS [R0+0x8], R5 ;  /* 0x0000080500007388 */ /* 0x0003e80000000800 */
[----:B------:R1:W-:Y:S02]  /*5a70*/  STS.64 [R0+0x10], R8 ;  /* 0x0000100800007388 */ /* 0x0003e40000000a00 */
.L_x_1089:
[----:B------:R-:W-:Y:S05]  /*5a80*/  BSYNC.RECONVERGENT B1 ;  /* 0x0000000000017941 */ /* 0x000fea0003800200 */
.L_x_1088:
[----:B------:R-:W-:Y:S01]  /*5a90*/  BAR.SYNC.DEFER_BLOCKING 0x0 ;  /* 0x0000000000007b1d */ /* 0x000fe20000010000 */
[----:B------:R-:W-:-:S13]  /*5aa0*/  ISETP.NE.AND P1, PT, R14, RZ, PT ;  /* 0x000000ff0e00720c */ /* 0x000fda0003f25270 */
[----:B------:R-:W-:Y:S05]  /*5ab0*/  @P1 BRA `(.L_x_1023) ;  /* 0x0000000800a41947 */ /* 0x000fea0003800000 */
[----:B-1----:R-:W1:Y:S01]  /*5ac0*/  S2R R9, SR_CgaCtaId ;  /* 0x0000000000097919 */ /* 0x002e620000008800 */
[----:B---3--:R-:W-:Y:S01]  /*5ad0*/  MOV R0, 0x400 ;  /* 0x0000040000007802 */ /* 0x008fe20000000f00 */
[----:B------:R-:W-:-:S06]  /*5ae0*/  IMAD.WIDE R12, R5, 0x10, R2 ;  /* 0x00000010050c7825 */ /* 0x000fcc00078e0202 */
[----:B------:R-:W3:Y:S01]  /*5af0*/  LDG.E R13, desc[UR8][R12.64+0xc] ;  /* 0x00000c080c0d7981 */ /* 0x000ee2000c1e1900 */
[----:B-1----:R-:W-:-:S05]  /*5b00*/  LEA R0, R9, R0, 0x18 ;  /* 0x0000000009007211 */ /* 0x002fca00078ec0ff */
[----:B------:R-:W4:Y:S04]  /*5b10*/  LDS R6, [R0+0x18] ;  /* 0x0000180000067984 */ /* 0x000f280000000800 */
[----:B------:R-:W0:Y:S04]  /*5b20*/  LDS.64 R18, [R0+0x20] ;  /* 0x0000200000127984 */ /* 0x000e280000000a00 */
[----:B------:R-:W1:Y:S01]  /*5b30*/  LDS R14, [R0+0x28] ;  /* 0x00002800000e7984 */ /* 0x000e620000000800 */
[----:B----4-:R-:W-:-:S06]  /*5b40*/  IMAD.WIDE R10, R6, 0x10, R2 ;  /* 0x00000010060a7825 */ /* 0x010fcc00078e0202 */
[----:B------:R-:W3:Y:S01]  /*5b50*/  LDG.E R10, desc[UR8][R10.64+0xc] ;  /* 0x00000c080a0a7981 */ /* 0x000ee2000c1e1900 */
[----:B------:R-:W-:Y:S01]  /*5b60*/  BSSY.RECONVERGENT B1, `(.L_x_1090) ;  /* 0x0000012000017945 */ /* 0x000fe20003800200 */
[----:B--2---:R-:W-:Y:S02]  /*5b70*/  IMAD.MOV.U32 R15, RZ, RZ, R6 ;  /* 0x000000ffff0f7224 */ /* 0x004fe400078e0006 */
[----:B0-----:R-:W-:Y:S02]  /*5b80*/  IMAD.MOV.U32 R17, RZ, RZ, R18 ;  /* 0x000000ffff117224 */ /* 0x001fe400078e0012 */
[----:B-1----:R-:W-:-:S04]  /*5b90*/  IMAD.WIDE R8, R14, 0x10, R2 ;  /* 0x000000100e087825 */ /* 0x002fc800078e0202 */
        /* <DEDUP_REMOVED lines=14> */
.L_x_1091:
[----:B------:R-:W-:Y:S05]  /*5c80*/  BSYNC.RECONVERGENT B1 ;  /* 0x0000000000017941 */ /* 0x000fea0003800200 */
.L_x_1090:
        /* <DEDUP_REMOVED lines=23> */
.L_x_1093:
[----:B------:R-:W-:Y:S05]  /*5e00*/  BSYNC.RECONVERGENT B1 ;  /* 0x0000000000017941 */ /* 0x000fea0003800200 */
.L_x_1092:
        /* <DEDUP_REMOVED lines=23> */
.L_x_1095:
[----:B------:R-:W-:Y:S05]  /*5f80*/  BSYNC.RECONVERGENT B1 ;  /* 0x0000000000017941 */ /* 0x000fea0003800200 */
.L_x_1094:
        /* <DEDUP_REMOVED lines=23> */
.L_x_1097:
[----:B------:R-:W-:Y:S05]  /*6100*/  BSYNC.RECONVERGENT B1 ;  /* 0x0000000000017941 */ /* 0x000fea0003800200 */
.L_x_1096:
        /* <DEDUP_REMOVED lines=23> */
.L_x_1099:
[----:B------:R-:W-:Y:S05]  /*6280*/  BSYNC.RECONVERGENT B1 ;  /* 0x0000000000017941 */ /* 0x000fea0003800200 */
.L_x_1098:
        /* <DEDUP_REMOVED lines=23> */
.L_x_1101:
[----:B------:R-:W-:Y:S05]  /*6400*/  BSYNC.RECONVERGENT B1 ;  /* 0x0000000000017941 */ /* 0x000fea0003800200 */
.L_x_1100:
        /* <DEDUP_REMOVED lines=20> */
.L_x_1023:
[----:B------:R-:W-:Y:S05]  /*6550*/  BSYNC.RECONVERGENT B0 ;  /* 0x0000000000007941 */ /* 0x000fea0003800200 */
.L_x_990:
[----:B------:R-:W-:Y:S05]  /*6560*/  @P1 EXIT ;  /* 0x000000000000194d */ /* 0x000fea0003800000 */
[----:B-123--:R-:W1:Y:S01]  /*6570*/  LDC.64 R2, c[0x0][0x390] ;  /* 0x0000e400ff027b82 */ /* 0x00ee620000000a00 */
[----:B------:R-:W-:Y:S02]  /*6580*/  IMAD.MOV.U32 R6, RZ, RZ, R7 ;  /* 0x000000ffff067224 */ /* 0x000fe400078e0007 */
[----:B------:R-:W-:-:S05]  /*6590*/  IMAD.MOV.U32 R7, RZ, RZ, R4 ;  /* 0x000000ffff077224 */ /* 0x000fca00078e0004 */
[----:B-1----:R-:W-:Y:S04]  /*65a0*/  STG.E.64 desc[UR8][R2.64+0x8], R6 ;  /* 0x0000080602007986 */ /* 0x002fe8000c101b08 */
[----:B------:R-:W-:Y:S01]  /*65b0*/  STG.E desc[UR8][R2.64], R5 ;  /* 0x0000000502007986 */ /* 0x000fe2000c101908 */
[----:B------:R-:W-:Y:S05]  /*65c0*/  EXIT ;  /* 0x000000000000794d */ /* 0x000fea0003800000 */
.L_x_1102:
        /* <DEDUP_REMOVED lines=11> */
.L_x_1127:


//--------------------- .text._Z23select_delegates_kernelP5SCandPiiS1_S1_ --------------------------
	.section	.text._Z23select_delegates_kernelP5SCandPiiS1_S1_,"ax",@progbits
	.align	128
        .global         _Z23select_delegates_kernelP5SCandPiiS1_S1_
        .type           _Z23select_delegates_kernelP5SCandPiiS1_S1_,@function
        .size           _Z23select_delegates_kernelP5SCandPiiS1_S1_,(.L_x_1128 - _Z23select_delegates_kernelP5SCandPiiS1_S1_)
        .other          _Z23select_delegates_kernelP5SCandPiiS1_S1_,@"STO_CUDA_ENTRY STV_DEFAULT"
_Z23select_delegates_kernelP5SCandPiiS1_S1_:
.text._Z23select_delegates_kernelP5SCandPiiS1_S1_:
[----:B------:R-:W-:Y:S01]  /*0000*/  LDC R1, c[0x0][0x37c] ;  /* 0x0000df00ff017b82 */ /* 0x000fe20000000800 */
[----:B------:R-:W0:Y:S01]  /*0010*/  S2R R0, SR_CTAID.X ;  /* 0x0000000000007919 */ /* 0x000e220000002500 */
[----:B------:R-:W1:Y:S06]  /*0020*/  LDCU UR5, c[0x0][0x360] ;  /* 0x00006c00ff0577ac */ /* 0x000e6c0008000800 */
[----:B------:R-:W2:Y:S01]  /*0030*/  LDC.64 R2, c[0x0][0x398] ;  /* 0x0000e600ff027b82 */ /* 0x000ea20000000a00 */
[----:B------:R-:W3:Y:S01]  /*0040*/  LDCU UR4, c[0x0][0x370] ;  /* 0x00006e00ff0477ac */ /* 0x000ee20008000800 */
[----:B------:R-:W4:Y:S01]  /*0050*/  LDCU UR8, c[0x0][0x390] ;  /* 0x00007200ff0877ac */ /* 0x000f220008000800 */
[----:B------:R-:W5:Y:S01]  /*0060*/  LDCU.64 UR6, c[0x0][0x358] ;  /* 0x00006b00ff0677ac */ /* 0x000f620008000a00 */
[----:B---3--:R-:W-:Y:S01]  /*0070*/  UIADD3 UR4, UPT, UPT, UR4, -0x1, URZ ;  /* 0xffffffff04047890 */ /* 0x008fe2000fffe0ff */
[----:B----4-:R-:W-:-:S05]  /*0080*/  IMAD.U32 R4, RZ, RZ, UR8 ;  /* 0x00000008ff047e24 */ /* 0x010fca000f8e00ff */
[C---:B0-----:R-:W-:Y:S01]  /*0090*/  ISETP.NE.AND P0, PT, R0.reuse, UR4, PT ;  /* 0x0000000400007c0c */ /* 0x041fe2000bf05270 */
[----:B--2---:R-:W-:-:S05]  /*00a0*/  IMAD.WIDE.U32 R2, R0, 0x4, R2 ;  /* 0x0000000400027825 */ /* 0x004fca00078e0002 */
[----:B-----5:R-:W2:Y:S07]  /*00b0*/  LDG.E R7, desc[UR6][R2.64] ;  /* 0x0000000602077981 */ /* 0x020eae000c1e1900 */
[----:B------:R-:W2:Y:S01]  /*00c0*/  @P0 LDG.E R4, desc[UR6][R2.64+0x4] ;  /* 0x0000040602040981 */ /* 0x000ea2000c1e1900 */
[----:B------:R-:W-:Y:S01]  /*00d0*/  MOV R5, 0x400 ;  /* 0x0000040000057802 */ /* 0x000fe20000000f00 */
[----:B-1----:R-:W-:Y:S01]  /*00e0*/  IMAD.U32 R13, RZ, RZ, UR5 ;  /* 0x00000005ff0d7e24 */ /* 0x002fe2000f8e00ff */
[----:B------:R-:W-:Y:S01]  /*00f0*/  BSSY.RECONVERGENT B0, `(.L_x_1103) ;  /* 0x000001c000007945 */ /* 0x000fe20003800200 */
[----:B------:R-:W0:Y:S01]  /*0100*/  S2R R6, SR_TID.X ;  /* 0x0000000000067919 */ /* 0x000e220000002100 */
[----:B------:R-:W-:Y:S01]  /*0110*/  MOV R12, 0xff7fffff ;  /* 0xff7fffff000c7802 */ /* 0x000fe20000000f00 */
[----:B------:R-:W1:Y:S01]  /*0120*/  S2R R8, SR_CgaCtaId ;  /* 0x0000000000087919 */ /* 0x000e620000008800 */
[----:B0-----:R-:W-:Y:S01]  /*0130*/  IMAD.MOV.U32 R14, RZ, RZ, R6 ;  /* 0x000000ffff0e7224 */ /* 0x001fe200078e0006 */
[----:B-1----:R-:W-:-:S05]  /*0140*/  LEA R5, R8, R5, 0x18 ;  /* 0x0000000508057211 */ /* 0x002fca00078ec0ff */
[--C-:B------:R-:W-:Y:S02]  /*0150*/  IMAD R19, R13, 0x4, R5.reuse ;  /* 0x000000040d137824 */ /* 0x100fe400078e0205 */
[C---:B------:R-:W-:Y:S02]  /*0160*/  IMAD R15, R6.reuse, 0x4, R5 ;  /* 0x00000004060f7824 */ /* 0x040fe400078e0205 */
[----:B------:R-:W-:Y:S02]  /*0170*/  IMAD R18, R6, 0x4, R19 ;  /* 0x0000000406127824 */ /* 0x000fe400078e0213 */
[----:B--2---:R-:W-:-:S05]  /*0180*/  IMAD.IADD R17, R4, 0x1, -R7 ;  /* 0x0000000104117824 */ /* 0x004fca00078e0a07 */
[----:B------:R-:W-:-:S13]  /*0190*/  ISETP.GE.AND P0, PT, R6, R17, PT ;  /* 0x000000110600720c */ /* 0x000fda0003f06270 */
[----:B------:R-:W-:Y:S05]  /*01a0*/  @P0 BRA `(.L_x_1104) ;  /* 0x0000000000400947 */ /* 0x000fea0003800000 */
[----:B------:R-:W0:Y:S01]  /*01b0*/  LDC.64 R2, c[0x0][0x380] ;  /* 0x0000e000ff027b82 */ /* 0x000e220000000a00 */
[----:B------:R-:W-:Y:S01]  /*01c0*/  MOV R12, 0xff7fffff ;  /* 0xff7fffff000c7802 */ /* 0x000fe20000000f00 */
[----:B------:R-:W-:Y:S02]  /*01d0*/  IMAD.MOV.U32 R14, RZ, RZ, -0x1 ;  /* 0xffffffffff0e7424 */ /* 0x000fe400078e00ff */
[----:B------:R-:W-:-:S04]  /*01e0*/  IMAD.MOV.U32 R16, RZ, RZ, R6 ;  /* 0x000000ffff107224 */ /* 0x000fc800078e0006 */
[----:B------:R-:W1:Y:S03]  /*01f0*/  LDC.64 R4, c[0x0][0x388] ;  /* 0x0000e200ff047b82 */ /* 0x000e660000000a00 */
.L_x_1105:
[----:B------:R-:W-:-:S05]  /*0200*/  IADD3 R11, PT, PT, R7, R16, RZ ;  /* 0x00000010070b7210 */ /* 0x000fca0007ffe0ff */
[----:B-1----:R-:W-:-:S06]  /*0210*/  IMAD.WIDE R10, R11, 0x4, R4 ;  /* 0x000000040b0a7825 */ /* 0x002fcc00078e0204 */
[----:B------:R-:W0:Y:S01]  /*0220*/  LDG.E R11, desc[UR6][R10.64] ;  /* 0x000000060a0b7981 */ /* 0x000e22000c1e1900 */
[----:B------:R-:W-:Y:S02]  /*0230*/  IMAD.IADD R16, R13, 0x1, R16 ;  /* 0x000000010d107824 */ /* 0x000fe400078e0210 */
[----:B0-----:R-:W-:-:S06]  /*0240*/  IMAD.WIDE R8, R11, 0x10, R2 ;  /* 0x000000100b087825 */ /* 0x001fcc00078e0202 */
[----:B------:R-:W2:Y:S01]  /*0250*/  LDG.E R9, desc[UR6][R8.64+0xc] ;  /* 0x00000c0608097981 */ /* 0x000ea2000c1e1900 */
[----:B------:R-:W-:Y:S02]  /*0260*/  ISETP.GE.AND P1, PT, R16, R17, PT ;  /* 0x000000111000720c */ /* 0x000fe40003f26270 */
[----:B--2---:R-:W-:-:S04]  /*0270*/  FSETP.GT.AND P0, PT, R9, R12, PT ;  /* 0x0000000c0900720b */ /* 0x004fc80003f04000 */
[----:B------:R-:W-:Y:S02]  /*0280*/  FSEL R12, R9, R12, P0 ;  /* 0x0000000c090c7208 */ /* 0x000fe40000000000 */
[----:B------:R-:W-:-:S05]  /*0290*/  SEL R14, R11, R14, P0 ;  /* 0x0000000e0b0e7207 */ /* 0x000fca0000000000 */
[----:B------:R-:W-:Y:S05]  /*02a0*/  @!P1 BRA `(.L_x_1105) ;  /* 0xfffffffc00d49947 */ /* 0x000fea000383ffff */
.L_x_1104:
[----:B------:R-:W-:Y:S05]  /*02b0*/  BSYNC.RECONVERGENT B0 ;  /* 0x0000000000007941 */ /* 0x000fea0003800200 */
.L_x_1103:
[----:B------:R-:W-:Y:S01]  /*02c0*/  ISETP.GE.U32.AND P0, PT, R13, 0x2, PT ;  /* 0x000000020d00780c */ /* 0x000fe20003f06070 */
[----:B------:R0:W-:Y:S04]  /*02d0*/  STS [R15], R12 ;  /* 0x0000000c0f007388 */ /* 0x0001e80000000800 */
[----:B------:R0:W-:Y:S01]  /*02e0*/  STS [R18], R14 ;  /* 0x0000000e12007388 */ /* 0x0001e20000000800 */
[----:B------:R-:W-:Y:S07]  /*02f0*/  BAR.SYNC.DEFER_BLOCKING 0x0 ;  /* 0x0000000000007b1d */ /* 0x000fee0000010000 */
[----:B------:R-:W-:Y:S05]  /*0300*/  @!P0 BRA `(.L_x_1106) ;  /* 0x0000000000448947 */ /* 0x000fea0003800000 */
.L_x_1109:
[--C-:B------:R-:W-:Y:S01]  /*0310*/  IMAD.MOV.U32 R4, RZ, RZ, R13.reuse ;  /* 0x000000ffff047224 */ /* 0x100fe200078e000d */
[----:B------:R-:W-:Y:S01]  /*0320*/  SHF.R.U32.HI R13, RZ, 0x1, R13 ;  /* 0x00000001ff0d7819 */ /* 0x000fe2000001160d */
[----:B------:R-:W-:Y:S03]  /*0330*/  BSSY.RECONVERGENT B0, `(.L_x_1107) ;  /* 0x000000b000007945 */ /* 0x000fe60003800200 */
[----:B------:R-:W-:-:S13]  /*0340*/  ISETP.GE.U32.AND P0, PT, R6, R13, PT ;  /* 0x0000000d0600720c */ /* 0x000fda0003f06070 */
[----:B-1----:R-:W-:Y:S05]  /*0350*/  @P0 BRA `(.L_x_1108) ;  /* 0x0000000000200947 */ /* 0x002fea0003800000 */
[----:B------:R-:W-:Y:S01]  /*0360*/  LEA R2, R13, R15, 0x2 ;  /* 0x0000000f0d027211 */ /* 0x000fe200078e10ff */
[----:B------:R-:W-:Y:S05]  /*0370*/  LDS R3, [R15] ;  /* 0x000000000f037984 */ /* 0x000fea0000000800 */
[----:B------:R-:W1:Y:S02]  /*0380*/  LDS R2, [R2] ;  /* 0x0000000002027984 */ /* 0x000e640000000800 */
[----:B-1----:R-:W-:-:S13]  /*0390*/  FSETP.GT.AND P0, PT, R2, R3, PT ;  /* 0x000000030200720b */ /* 0x002fda0003f04000 */
[----:B------:R-:W-:Y:S01]  /*03a0*/  @P0 IMAD R3, R13, 0x4, R18 ;  /* 0x000000040d030824 */ /* 0x000fe200078e0212 */
[----:B------:R-:W-:Y:S05]  /*03b0*/  @P0 STS [R15], R2 ;  /* 0x000000020f000388 */ /* 0x000fea0000000800 */
[----:B------:R-:W1:Y:S04]  /*03c0*/  @P0 LDS R3, [R3] ;  /* 0x0000000003030984 */ /* 0x000e680000000800 */
[----:B-1----:R1:W-:Y:S02]  /*03d0*/  @P0 STS [R18], R3 ;  /* 0x0000000312000388 */ /* 0x0023e40000000800 */
.L_x_1108:
[----:B------:R-:W-:Y:S05]  /*03e0*/  BSYNC.RECONVERGENT B0 ;  /* 0x0000000000007941 */ /* 0x000fea0003800200 */
.L_x_1107:
[----:B------:R-:W-:Y:S01]  /*03f0*/  BAR.SYNC.DEFER_BLOCKING 0x0 ;  /* 0x0000000000007b1d */ /* 0x000fe20000010000 */
[----:B------:R-:W-:-:S13]  /*0400*/  ISETP.GT.U32.AND P0, PT, R4, 0x3, PT ;  /* 0x000000030400780c */ /* 0x000fda0003f04070 */
[----:B------:R-:W-:Y:S05]  /*0410*/  @P0 BRA `(.L_x_1109) ;  /* 0xfffffffc00bc0947 */ /* 0x000fea000383ffff */
.L_x_1106:
[----:B------:R-:W-:-:S13]  /*0420*/  ISETP.NE.AND P0, PT, R6, RZ, PT ;  /* 0x000000ff0600720c */ /* 0x000fda0003f05270 */
[----:B------:R-:W2:Y:S01]  /*0430*/  @!P0 LDS R5, [R19] ;  /* 0x0000000013058984 */ /* 0x000ea20000000800 */
[----:B-1----:R-:W1:Y:S02]  /*0440*/  @!P0 LDC.64 R2, c[0x0][0x3a0] ;  /* 0x0000e800ff028b82 */ /* 0x002e640000000a00 */
[----:B-1----:R-:W-:-:S05]  /*0450*/  @!P0 IMAD.WIDE.U32 R2, R0, 0x4, R2 ;  /* 0x0000000400028825 */ /* 0x002fca00078e0002 */
[----:B--2---:R-:W-:Y:S01]  /*0460*/  @!P0 STG.E desc[UR6][R2.64], R5 ;  /* 0x0000000502008986 */ /* 0x004fe2000c101906 */
[----:B------:R-:W-:Y:S06]  /*0470*/  BAR.SYNC.DEFER_BLOCKING 0x0 ;  /* 0x0000000000007b1d */ /* 0x000fec0000010000 */
[----:B------:R-:W-:Y:S05]  /*0480*/  EXIT ;  /* 0x000000000000794d */ /* 0x000fea0003800000 */
.L_x_1110:
        /* <DEDUP_REMOVED lines=15> */
.L_x_1128:


//--------------------- .nv.shared._ZN3cub18CUB_300001_SM_10006detail10merge_sort26DeviceMergeSortMergeKernelINS2_10policy_hubIN6thrust24THRUST_300001_SM_1000_NS6detail15normal_iteratorINS6_10device_ptrIiEEEEE9Policy600ESB_PNS0_8NullTypeESB_SF_m17CompareCandMemberiSE_EEvbT2_T3_T4_PT6_PT7_T5_PSJ_SJ_NS1_7vsmem_tE --------------------------
	.section	.nv.shared._ZN3cub18CUB_300001_SM_10006detail10merge_sort26DeviceMergeSortMergeKernelINS2_10policy_hubIN6thrust24THRUST_300001_SM_1000_NS6detail15normal_iteratorINS6_10device_ptrIiEEEEE9Policy600ESB_PNS0_8NullTypeESB_SF_m17CompareCandMemberiSE_EEvbT2_T3_T4_PT6_PT7_T5_PSJ_SJ_NS1_7vsmem_tE,"aw",@nobits
	.sectionflags	@""
	.align	16
.nv.shared._ZN3cub18CUB_300001_SM_10006detail10merge_sort26DeviceMergeSortMergeKernelINS2_10policy_hubIN6thrust24THRUST_300001_SM_1000_NS6detail15normal_iteratorINS6_10device_ptrIiEEEEE9Policy600ESB_PNS0_8NullTypeESB_SF_m17CompareCandMemberiSE_EEvbT2_T3_T4_PT6_PT7_T5_PSJ_SJ_NS1_7vsmem_tE:
	.zero		18448


//--------------------- .nv.shared.reserved.0     --------------------------
	.section	.nv.shared.reserved.0,"aw",@nobits
	.weak		__nv_reservedSMEM_offset_0_alias
	.size		__nv_reservedSMEM_offset_0_alias, 0, 64
	.other		__nv_reservedSMEM_offset_0_alias,@"STO_CUDA_RESERVED_SHARED STV_DEFAULT"
__nv_reservedSMEM_offset_0_alias:
	.zero		0
	.zero		64


//--------------------- .nv.global                --------------------------
	.section	.nv.global,"aw",@nobits
.nv.global:
	.type		_ZN34_INTERNAL_8c11560c_4_k_cu_9e5316b36thrust24THRUST_300001_SM_1000_NS12placeholders2_8E,@object
	.size		_ZN34_INTERNAL_8c11560c_4_k_cu_9e5316b36thrust24THRUST_300001_SM_1000_NS12placeholders2_8E,(_ZN34_INTERNAL_8c11560c_4_k_cu_9e5316b34cuda3std3__436_GLOBAL__N__8c11560c_4_k_cu_9e5316b36ignoreE - _ZN34_INTERNAL_8c11560c_4_k_cu_9e5316b36thrust24THRUST_300001_SM_1000_NS12placeholders2_8E)
_ZN34_INTERNAL_8c11560c_4_k_cu_9e5316b36thrust24THRUST_300001_SM_1000_NS12placeholders2_8E:
	.zero		1
	.type		_ZN34_INTERNAL_8c11560c_4_k_cu_9e5316b34cuda3std3__436_GLOBAL__N__8c11560c_4_k_cu_9e5316b36ignoreE,@object
	.size		_ZN34_INTERNAL_8c11560c_4_k_cu_9e5316b34cuda3std3__436_GLOBAL__N__8c11560c_4_k_cu_9e5316b36ignoreE,(_ZN34_INTERNAL_8c11560c_4_k_cu_9e5316b34cuda3std6ranges3__45__cpo4dataE - _ZN34_INTERNAL_8c11560c_4_k_cu_9e5316b34cuda3std3__436_GLOBAL__N__8c11560c_4_k_cu_9e5316b36ignoreE)
_ZN34_INTERNAL_8c11560c_4_k_cu_9e5316b34cuda3std3__436_GLOBAL__N__8c11560c_4_k_cu_9e5316b36ignoreE:
	.zero		1
	.type		_ZN34_INTERNAL_8c11560c_4_k_cu_9e5316b34cuda3std6ranges3__45__cpo4dataE,@object
	.size		_ZN34_INTERNAL_8c11560c_4_k_cu_9e5316b34cuda3std6ranges3__45__cpo4dataE,(_ZN34_INTERNAL_8c11560c_4_k_cu_9e5316b36thrust24THRUST_300001_SM_1000_NS6system3cpp3parE - _ZN34_INTERNAL_8c11560c_4_k_cu_9e5316b34cuda3std6ranges3__45__cpo4dataE)
_ZN34_INTERNAL_8c11560c_4_k_cu_9e5316b34cuda3std6ranges3__45__cpo4dataE:
	.zero		1
	.type		_ZN34_INTERNAL_8c11560c_4_k_cu_9e5316b36thrust24THRUST_300001_SM_1000_NS6system3cpp3parE,@object
	.size		_ZN34_INTERNAL_8c11560c_4_k_cu_9e5316b36thrust24THRUST_300001_SM_1000_NS6system3cpp3parE,(_ZN34_INTERNAL_8c11560c_4_k_cu_9e5316b34cuda3std3__45__cpo5beginE - _ZN34_INTERNAL_8c11560c_4_k_cu_9e5316b36thrust24THRUST_300001_SM_1000_NS6system3cpp3parE)
_ZN34_INTERNAL_8c11560c_4_k_cu_9e5316b36thrust24THRUST_300001_SM_1000_NS6system3cpp3parE:
	.zero		1
	.type		_ZN34_INTERNAL_8c11560c_4_k_cu_9e5316b34cuda3std3__45__cpo5beginE,@object
	.size		_ZN34_INTERNAL_8c11560c_4_k_cu_9e5316b34cuda3std3__45__cpo5beginE,(_ZN34_INTERNAL_8c11560c_4_k_cu_9e5316b34cuda3std6ranges3__45__cpo5beginE - _ZN34_INTERNAL_8c11560c_4_k_cu_9e5316b34cuda3std3__45__cpo5beginE)
_ZN34_INTERNAL_8c11560c_4_k_cu_9e5316b34cuda3std3__45__cpo5beginE:
	.zero		1
	.type		_ZN34_INTERNAL_8c11560c_4_k_cu_9e5316b34cuda3std6ranges3__45__cpo5beginE,@object
	.size		_ZN34_INTERNAL_8c11560c_4_k_cu_9e5316b34cuda3std6ranges3__45__cpo5beginE,(_ZN34_INTERNAL_8c11560c_4_k_cu_9e5316b36thrust24THRUST_300001_SM_1000_NS6deviceE - _ZN34_INTERNAL_8c11560c_4_k_cu_9e5316b34cuda3std6ranges3__45__cpo5beginE)
_ZN34_INTERNAL_8c11560c_4_k_cu_9e5316b34cuda3std6ranges3__45__cpo5beginE:
	.zero		1
	.type		_ZN34_INTERNAL_8c11560c_4_k_cu_9e5316b36thrust24THRUST_300001_SM_1000_NS6deviceE,@object
	.size		_ZN34_INTERNAL_8c11560c_4_k_cu_9e5316b36thrust24THRUST_300001_SM_1000_NS6deviceE,(_ZN34_INTERNAL_8c11560c_4_k_cu_9e5316b34cuda3std3__47nulloptE - _ZN34_INTERNAL_8c11560c_4_k_cu_9e5316b36thrust24THRUST_300001_SM_1000_NS6deviceE)
_ZN34_INTERNAL_8c11560c_4_k_cu_9e5316b36thrust24THRUST_300001_SM_1000_NS6deviceE:
	.zero		1
	.type		_ZN34_INTERNAL_8c11560c_4_k_cu_9e5316b34cuda3std3__47nulloptE,@object
	.size		_ZN34_INTERNAL_8c11560c_4_k_cu_9e5316b34cuda3std3__47nulloptE,(_ZN34_INTERNAL_8c11560c_4_k_cu_9e5316b34cuda3std6ranges3__45__cpo8distanceE - _ZN34_INTERNAL_8c11560c_4_k_cu_9e5316b34cuda3std3__47nulloptE)
_ZN34_INTERNAL_8c11560c_4_k_cu_9e5316b34cuda3std3__47nulloptE:
	.zero		1
	.type		_ZN34_INTERNAL_8c11560c_4_k_cu_9e5316b34cuda3std6ranges3__45__cpo8distanceE,@object
	.size		_ZN34_INTERNAL_8c11560c_4_k_cu_9e5316b34cuda3std6ranges3__45__cpo8distanceE,(_ZN34_INTERNAL_8c11560c_4_k_cu_9e5316b36thrust24THRUST_300001_SM_1000_NS12placeholders2_4E - _ZN34_INTERNAL_8c11560c_4_k_cu_9e5316b34cuda3std6ranges3__45__cpo8distanceE)
_ZN34_INTERNAL_8c11560c_4_k_cu_9e5316b34cuda3std6ranges3__45__cpo8distanceE:
	.zero		1
	.type		_ZN34_INTERNAL_8c11560c_4_k_cu_9e5316b36thrust24THRUST_300001_SM_1000_NS12placeholders2_4E,@object
	.size		_ZN34_INTERNAL_8c11560c_4_k_cu_9e5316b36thrust24THRUST_300001_SM_1000_NS12placeholders2_4E,(_ZN34_INTERNAL_8c11560c_4_k_cu_9e5316b34cuda3std3__45__cpo6rbeginE - _ZN34_INTERNAL_8c11560c_4_k_cu_9e5316b36thrust24THRUST_300001_SM_1000_NS12placeholders2_4E)
_ZN34_INTERNAL_8c11560c_4_k_cu_9e5316b36thrust24THRUST_300001_SM_1000_NS12placeholders2_4E:
	.zero		1
	.type		_ZN34_INTERNAL_8c11560c_4_k_cu_9e5316b34cuda3std3__45__cpo6rbeginE,@object
	.size		_ZN34_INTERNAL_8c11560c_4_k_cu_9e5316b34cuda3std3__45__cpo6rbeginE,(_ZN34_INTERNAL_8c11560c_4_k_cu_9e5316b34cuda3std6ranges3__45__cpo7advanceE - _ZN34_INTERNAL_8c11560c_4_k_cu_9e5316b34cuda3std3__45__cpo6rbeginE)
_ZN34_INTERNAL_8c11560c_4_k_cu_9e5316b34cuda3std3__45__cpo6rbeginE:
	.zero		1
	.type		_ZN34_INTERNAL_8c11560c_4_k_cu_9e5316b34cuda3std6ranges3__45__cpo7advanceE,@object
	.size		_ZN34_INTERNAL_8c11560c_4_k_cu_9e5316b34cuda3std6ranges3__45__cpo7advanceE,(_ZN34_INTERNAL_8c11560c_4_k_cu_9e5316b36thrust24THRUST_300001_SM_1000_NS12placeholders3_10E - _ZN34_INTERNAL_8c11560c_4_k_cu_9e5316b34cuda3std6ranges3__45__cpo7advanceE)
_ZN34_INTERNAL_8c11560c_4_k_cu_9e5316b34cuda3std6ranges3__45__cpo7advanceE:
	.zero		1
	.type		_ZN34_INTERNAL_8c11560c_4_k_cu_9e5316b36thrust24THRUST_300001_SM_1000_NS12placeholders3_10E,@object
	.size		_ZN34_INTERNAL_8c11560c_4_k_cu_9e5316b36thrust24THRUST_300001_SM_1000_NS12placeholders3_10E,(_ZN34_INTERNAL_8c11560c_4_k_cu_9e5316b34cuda3std3__48in_placeE - _ZN34_INTERNAL_8c11560c_4_k_cu_9e5316b36thrust24THRUST_300001_SM_1000_NS12placeholders3_10E)
_ZN34_INTERNAL_8c11560c_4_k_cu_9e5316b36thrust24THRUST_300001_SM_1000_NS12placeholders3_10E:
	.zero		1
	.type		_ZN34_INTERNAL_8c11560c_4_k_cu_9e5316b34cuda3std3__48in_placeE,@object
	.size		_ZN34_INTERNAL_8c11560c_4_k_cu_9e5316b34cuda3std3__48in_placeE,(_ZN34_INTERNAL_8c11560c_4_k_cu_9e5316b34cuda3std6ranges3__45__cpo4sizeE - _ZN34_INTERNAL_8c11560c_4_k_cu_9e5316b34cuda3std3__48in_placeE)
_ZN34_INTERNAL_8c11560c_4_k_cu_9e5316b34cuda3std3__48in_placeE:
	.zero		1
	.type		_ZN34_INTERNAL_8c11560c_4_k_cu_9e5316b34cuda3std6ranges3__45__cpo4sizeE,@object
	.size		_ZN34_INTERNAL_8c11560c_4_k_cu_9e5316b34cuda3std6ranges3__45__cpo4sizeE,(_ZN34_INTERNAL_8c11560c_4_k_cu_9e5316b36thrust24THRUST_300001_SM_1000_NS12placeholders2_2E - _ZN34_INTERNAL_8c11560c_4_k_cu_9e5316b34cuda3std6ranges3__45__cpo4sizeE)
_ZN34_INTERNAL_8c11560c_4_k_cu_9e5316b34cuda3std6ranges3__45__cpo4sizeE:
	.zero		1
	.type		_ZN34_INTERNAL_8c11560c_4_k_cu_9e5316b36thrust24THRUST_300001_SM_1000_NS12placeholders2_2E,@object
	.size		_ZN34_INTERNAL_8c11560c_4_k_cu_9e5316b36thrust24THRUST_300001_SM_1000_NS12placeholders2_2E,(_ZN34_INTERNAL_8c11560c_4_k_cu_9e5316b34cuda3std3__45__cpo6cbeginE - _ZN34_INTERNAL_8c11560c_4_k_cu_9e5316b36thrust24THRUST_300001_SM_1000_NS12placeholders2_2E)
_ZN34_INTERNAL_8c11560c_4_k_cu_9e5316b36thrust24THRUST_300001_SM_1000_NS12placeholders2_2E:
	.zero		1
	.type		_ZN34_INTERNAL_8c11560c_4_k_cu_9e5316b34cuda3std3__45__cpo6cbeginE,@object
	.size		_ZN34_INTERNAL_8c11560c_4_k_cu_9e5316b34cuda3std3__45__cpo6cbeginE,(_ZN34_INTERNAL_8c11560c_4_k_cu_9e5316b34cuda3std6ranges3__45__cpo6cbeginE - _ZN34_INTERNAL_8c11560c_4_k_cu_9e5316b34cuda3std3__45__cpo6cbeginE)
_ZN34_INTERNAL_8c11560c_4_k_cu_9e5316b34cuda3std3__45__cpo6cbeginE:
	.zero		1
	.type		_ZN34_INTERNAL_8c11560c_4_k_cu_9e5316b34cuda3std6ranges3__45__cpo6cbeginE,@object
	.size		_ZN34_INTERNAL_8c11560c_4_k_cu_9e5316b34cuda3std6ranges3__45__cpo6cbeginE,(_ZN34_INTERNAL_8c11560c_4_k_cu_9e5316b36thrust24THRUST_300001_SM_1000_NS12placeholders2_6E - _ZN34_INTERNAL_8c11560c_4_k_cu_9e5316b34cuda3std6ranges3__45__cpo6cbeginE)
_ZN34_INTERNAL_8c11560c_4_k_cu_9e5316b34cuda3std6ranges3__45__cpo6cbeginE:
	.zero		1
	.type		_ZN34_INTERNAL_8c11560c_4_k_cu_9e5316b36thrust24THRUST_300001_SM_1000_NS12placeholders2_6E,@object
	.size		_ZN34_INTERNAL_8c11560c_4_k_cu_9e5316b36thrust24THRUST_300001_SM_1000_NS12placeholders2_6E,(_ZN34_INTERNAL_8c11560c_4_k_cu_9e5316b34cuda3std3__45__cpo7crbeginE - _ZN34_INTERNAL_8c11560c_4_k_cu_9e5316b36thrust24THRUST_300001_SM_1000_NS12placeholders2_6E)
_ZN34_INTERNAL_8c11560c_4_k_cu_9e5316b36thrust24THRUST_300001_SM_1000_NS12placeholders2_6E:
	.zero		1
	.type		_ZN34_INTERNAL_8c11560c_4_k_cu_9e5316b34cuda3std3__45__cpo7crbeginE,@object
	.size		_ZN34_INTERNAL_8c11560c_4_k_cu_9e5316b34cuda3std3__45__cpo7crbeginE,(_ZN34_INTERNAL_8c11560c_4_k_cu_9e5316b34cuda3std6ranges3__45__cpo4nextE - _ZN34_INTERNAL_8c11560c_4_k_cu_9e5316b34cuda3std3__45__cpo7crbeginE)
_ZN34_INTERNAL_8c11560c_4_k_cu_9e5316b34cuda3std3__45__cpo7crbeginE:
	.zero		1
	.type		_ZN34_INTERNAL_8c11560c_4_k_cu_9e5316b34cuda3std6ranges3__45__cpo4nextE,@object
	.size		_ZN34_INTERNAL_8c11560c_4_k_cu_9e5316b34cuda3std6ranges3__45__cpo4nextE,(_ZN34_INTERNAL_8c11560c_4_k_cu_9e5316b34cuda3std6ranges3__45__cpo4swapE - _ZN34_INTERNAL_8c11560c_4_k_cu_9e5316b34cuda3std6ranges3__45__cpo4nextE)
_ZN34_INTERNAL_8c11560c_4_k_cu_9e5316b34cuda3std6ranges3__45__cpo4nextE:
	.zero		1
	.type		_ZN34_INTERNAL_8c11560c_4_k_cu_9e5316b34cuda3std6ranges3__45__cpo4swapE,@object
	.size		_ZN34_INTERNAL_8c11560c_4_k_cu_9e5316b34cuda3std6ranges3__45__cpo4swapE,(_ZN34_INTERNAL_8c11560c_4_k_cu_9e5316b36thrust24THRUST_300001_SM_1000_NS8cuda_cub10par_nosyncE - _ZN34_INTERNAL_8c11560c_4_k_cu_9e5316b34cuda3std6ranges3__45__cpo4swapE)
_ZN34_INTERNAL_8c11560c_4_k_cu_9e5316b34cuda3std6ranges3__45__cpo4swapE:
	.zero		1
	.type		_ZN34_INTERNAL_8c11560c_4_k_cu_9e5316b36thrust24THRUST_300001_SM_1000_NS8cuda_cub10par_nosyncE,@object
	.size		_ZN34_INTERNAL_8c11560c_4_k_cu_9e5316b36thrust24THRUST_300001_SM_1000_NS8cuda_cub10par_nosyncE,(_ZN34_INTERNAL_8c11560c_4_k_cu_9e5316b36thrust24THRUST_300001_SM_1000_NS3seqE - _ZN34_INTERNAL_8c11560c_4_k_cu_9e5316b36thrust24THRUST_300001_SM_1000_NS8cuda_cub10par_nosyncE)
_ZN34_INTERNAL_8c11560c_4_k_cu_9e5316b36thrust24THRUST_300001_SM_1000_NS8cuda_cub10par_nosyncE:
	.zero		1
	.type		_ZN34_INTERNAL_8c11560c_4_k_cu_9e5316b36thrust24THRUST_300001_SM_1000_NS3seqE,@object
	.size		_ZN34_INTERNAL_8c11560c_4_k_cu_9e5316b36thrust24THRUST_300001_SM_1000_NS3seqE,(_ZN34_INTERNAL_8c11560c_4_k_cu_9e5316b34cuda3std3__420unreachable_sentinelE - _ZN34_INTERNAL_8c11560c_4_k_cu_9e5316b36thrust24THRUST_300001_SM_1000_NS3seqE)
_ZN34_INTERNAL_8c11560c_4_k_cu_9e5316b36thrust24THRUST_300001_SM_1000_NS3seqE:
	.zero		1
	.type		_ZN34_INTERNAL_8c11560c_4_k_cu_9e5316b34cuda3std3__420unreachable_sentinelE,@object
	.size		_ZN34_INTERNAL_8c11560c_4_k_cu_9e5316b34cuda3std3__420unreachable_sentinelE,(_ZN34_INTERNAL_8c11560c_4_k_cu_9e5316b34cuda3std6ranges3__45__cpo5ssizeE - _ZN34_INTERNAL_8c11560c_4_k_cu_9e5316b34cuda3std3__420unreachable_sentinelE)
_ZN34_INTERNAL_8c11560c_4_k_cu_9e5316b34cuda3std3__420unreachable_sentinelE:
	.zero		1
	.type		_ZN34_INTERNAL_8c11560c_4_k_cu_9e5316b34cuda3std6ranges3__45__cpo5ssizeE,@object
	.size		_ZN34_INTERNAL_8c11560c_4_k_cu_9e5316b34cuda3std6ranges3__45__cpo5ssizeE,(_ZN34_INTERNAL_8c11560c_4_k_cu_9e5316b36thrust24THRUST_300001_SM_1000_NS12placeholders2_3E - _ZN34_INTERNAL_8c11560c_4_k_cu_9e5316b34cuda3std6ranges3__45__cpo5ssizeE)
_ZN34_INTERNAL_8c11560c_4_k_cu_9e5316b34cuda3std6ranges3__45__cpo5ssizeE:
	.zero		1
	.type		_ZN34_INTERNAL_8c11560c_4_k_cu_9e5316b36thrust24THRUST_300001_SM_1000_NS12placeholders2_3E,@object
	.size		_ZN34_INTERNAL_8c11560c_4_k_cu_9e5316b36thrust24THRUST_300001_SM_1000_NS12placeholders2_3E,(_ZN34_INTERNAL_8c11560c_4_k_cu_9e5316b34cuda3std3__45__cpo4cendE - _ZN34_INTERNAL_8c11560c_4_k_cu_9e5316b36thrust24THRUST_300001_SM_1000_NS12placeholders2_3E)
_ZN34_INTERNAL_8c11560c_4_k_cu_9e5316b36thrust24THRUST_300001_SM_1000_NS12placeholders2_3E:
	.zero		1
	.type		_ZN34_INTERNAL_8c11560c_4_k_cu_9e5316b34cuda3std3__45__cpo4cendE,@object
	.size		_ZN34_INTERNAL_8c11560c_4_k_cu_9e5316b34cuda3std3__45__cpo4cendE,(_ZN34_INTERNAL_8c11560c_4_k_cu_9e5316b34cuda3std6ranges3__45__cpo4cendE - _ZN34_INTERNAL_8c11560c_4_k_cu_9e5316b34cuda3std3__45__cpo4cendE)
_ZN34_INTERNAL_8c11560c_4_k_cu_9e5316b34cuda3std3__45__cpo4cendE:
	.zero		1
	.type		_ZN34_INTERNAL_8c11560c_4_k_cu_9e5316b34cuda3std6ranges3__45__cpo4cendE,@object
	.size		_ZN34_INTERNAL_8c11560c_4_k_cu_9e5316b34cuda3std6ranges3__45__cpo4cendE,(_ZN34_INTERNAL_8c11560c_4_k_cu_9e5316b36thrust24THRUST_300001_SM_1000_NS12placeholders2_7E - _ZN34_INTERNAL_8c11560c_4_k_cu_9e5316b34cuda3std6ranges3__45__cpo4cendE)
_ZN34_INTERNAL_8c11560c_4_k_cu_9e5316b34cuda3std6ranges3__45__cpo4cendE:
	.zero		1
	.type		_ZN34_INTERNAL_8c11560c_4_k_cu_9e5316b36thrust24THRUST_300001_SM_1000_NS12placeholders2_7E,@object
	.size		_ZN34_INTERNAL_8c11560c_4_k_cu_9e5316b36thrust24THRUST_300001_SM_1000_NS12placeholders2_7E,(_ZN34_INTERNAL_8c11560c_4_k_cu_9e5316b34cuda3std3__45__cpo5crendE - _ZN34_INTERNAL_8c11560c_4_k_cu_9e5316b36thrust24THRUST_300001_SM_1000_NS12placeholders2_7E)
_ZN34_INTERNAL_8c11560c_4_k_cu_9e5316b36thrust24THRUST_300001_SM_1000_NS12placeholders2_7E:
	.zero		1
	.type		_ZN34_INTERNAL_8c11560c_4_k_cu_9e5316b34cuda3std3__45__cpo5crendE,@object
	.size		_ZN34_INTERNAL_8c11560c_4_k_cu_9e5316b34cuda3std3__45__cpo5crendE,(_ZN34_INTERNAL_8c11560c_4_k_cu_9e5316b34cuda3std6ranges3__45__cpo4prevE - _ZN34_INTERNAL_8c11560c_4_k_cu_9e5316b34cuda3std3__45__cpo5crendE)
_ZN34_INTERNAL_8c11560c_4_k_cu_9e5316b34cuda3std3__45__cpo5crendE:
	.zero		1
	.type		_ZN34_INTERNAL_8c11560c_4_k_cu_9e5316b34cuda3std6ranges3__45__cpo4prevE,@object
	.size		_ZN34_INTERNAL_8c11560c_4_k_cu_9e5316b34cuda3std6ranges3__45__cpo4prevE,(_ZN34_INTERNAL_8c11560c_4_k_cu_9e5316b34cuda3std6ranges3__45__cpo9iter_moveE - _ZN34_INTERNAL_8c11560c_4_k_cu_9e5316b34cuda3std6ranges3__45__cpo4prevE)
_ZN34_INTERNAL_8c11560c_4_k_cu_9e5316b34cuda3std6ranges3__45__cpo4prevE:
	.zero		1
	.type		_ZN34_INTERNAL_8c11560c_4_k_cu_9e5316b34cuda3std6ranges3__45__cpo9iter_moveE,@object
	.size		_ZN34_INTERNAL_8c11560c_4_k_cu_9e5316b34cuda3std6ranges3__45__cpo9iter_moveE,(_ZN34_INTERNAL_8c11560c_4_k_cu_9e5316b36thrust24THRUST_300001_SM_1000_NS6system6detail10sequential3seqE - _ZN34_INTERNAL_8c11560c_4_k_cu_9e5316b34cuda3std6ranges3__45__cpo9iter_moveE)
_ZN34_INTERNAL_8c11560c_4_k_cu_9e5316b34cuda3std6ranges3__45__cpo9iter_moveE:
	.zero		1
	.type		_ZN34_INTERNAL_8c11560c_4_k_cu_9e5316b36thrust24THRUST_300001_SM_1000_NS6system6detail10sequential3seqE,@object
	.size		_ZN34_INTERNAL_8c11560c_4_k_cu_9e5316b36thrust24THRUST_300001_SM_1000_NS6system6detail10sequential3seqE,(_ZN34_INTERNAL_8c11560c_4_k_cu_9e5316b36thrust24THRUST_300001_SM_1000_NS12placeholders2_9E - _ZN34_INTERNAL_8c11560c_4_k_cu_9e5316b36thrust24THRUST_300001_SM_1000_NS6system6detail10sequential3seqE)
_ZN34_INTERNAL_8c11560c_4_k_cu_9e5316b36thrust24THRUST_300001_SM_1000_NS6system6detail10sequential3seqE:
	.zero		1
	.type		_ZN34_INTERNAL_8c11560c_4_k_cu_9e5316b36thrust24THRUST_300001_SM_1000_NS12placeholders2_9E,@object
	.size		_ZN34_INTERNAL_8c11560c_4_k_cu_9e5316b36thrust24THRUST_300001_SM_1000_NS12placeholders2_9E,(_ZN34_INTERNAL_8c11560c_4_k_cu_9e5316b34cuda3std3__419piecewise_constructE - _ZN34_INTERNAL_8c11560c_4_k_cu_9e5316b36thrust24THRUST_300001_SM_1000_NS12placeholders2_9E)
_ZN34_INTERNAL_8c11560c_4_k_cu_9e5316b36thrust24THRUST_300001_SM_1000_NS12placeholders2_9E:
	.zero		1
	.type		_ZN34_INTERNAL_8c11560c_4_k_cu_9e5316b34cuda3std3__419piecewise_constructE,@object
	.size		_ZN34_INTERNAL_8c11560c_4_k_cu_9e5316b34cuda3std3__419piecewise_constructE,(_ZN34_INTERNAL_8c11560c_4_k_cu_9e5316b34cuda3std6ranges3__45__cpo5cdataE - _ZN34_INTERNAL_8c11560c_4_k_cu_9e5316b34cuda3std3__419piecewise_constructE)
_ZN34_INTERNAL_8c11560c_4_k_cu_9e5316b34cuda3std3__419piecewise_constructE:
	.zero		1
	.type		_ZN34_INTERNAL_8c11560c_4_k_cu_9e5316b34cuda3std6ranges3__45__cpo5cdataE,@object
	.size		_ZN34_INTERNAL_8c11560c_4_k_cu_9e5316b34cuda3std6ranges3__45__cpo5cdataE,(_ZN34_INTERNAL_8c11560c_4_k_cu_9e5316b36thrust24THRUST_300001_SM_1000_NS12placeholders2_1E - _ZN34_INTERNAL_8c11560c_4_k_cu_9e5316b34cuda3std6ranges3__45__cpo5cdataE)
_ZN34_INTERNAL_8c11560c_4_k_cu_9e5316b34cuda3std6ranges3__45__cpo5cdataE:
	.zero		1
	.type		_ZN34_INTERNAL_8c11560c_4_k_cu_9e5316b36thrust24THRUST_300001_SM_1000_NS12placeholders2_1E,@object
	.size		_ZN34_INTERNAL_8c11560c_4_k_cu_9e5316b36thrust24THRUST_300001_SM_1000_NS12placeholders2_1E,(_ZN34_INTERNAL_8c11560c_4_k_cu_9e5316b34cuda3std3__45__cpo3endE - _ZN34_INTERNAL_8c11560c_4_k_cu_9e5316b36thrust24THRUST_300001_SM_1000_NS12placeholders2_1E)
_ZN34_INTERNAL_8c11560c_4_k_cu_9e5316b36thrust24THRUST_300001_SM_1000_NS12placeholders2_1E:
	.zero		1
	.type		_ZN34_INTERNAL_8c11560c_4_k_cu_9e5316b34cuda3std3__45__cpo3endE,@object
	.size		_ZN34_INTERNAL_8c11560c_4_k_cu_9e5316b34cuda3std3__45__cpo3endE,(_ZN34_INTERNAL_8c11560c_4_k_cu_9e5316b34cuda3std6ranges3__45__cpo3endE - _ZN34_INTERNAL_8c11560c_4_k_cu_9e5316b34cuda3std3__45__cpo3endE)
_ZN34_INTERNAL_8c11560c_4_k_cu_9e5316b34cuda3std3__45__cpo3endE:
	.zero		1
	.type		_ZN34_INTERNAL_8c11560c_4_k_cu_9e5316b34cuda3std6ranges3__45__cpo3endE,@object
	.size		_ZN34_INTERNAL_8c11560c_4_k_cu_9e5316b34cuda3std6ranges3__45__cpo3endE,(_ZN34_INTERNAL_8c11560c_4_k_cu_9e5316b36thrust24THRUST_300001_SM_1000_NS12placeholders2_5E - _ZN34_INTERNAL_8c11560c_4_k_cu_9e5316b34cuda3std6ranges3__45__cpo3endE)
_ZN34_INTERNAL_8c11560c_4_k_cu_9e5316b34cuda3std6ranges3__45__cpo3endE:
	.zero		1
	.type		_ZN34_INTERNAL_8c11560c_4_k_cu_9e5316b36thrust24THRUST_300001_SM_1000_NS12placeholders2_5E,@object
	.size		_ZN34_INTERNAL_8c11560c_4_k_cu_9e5316b36thrust24THRUST_300001_SM_1000_NS12placeholders2_5E,(_ZN34_INTERNAL_8c11560c_4_k_cu_9e5316b34cuda3std3__45__cpo4rendE - _ZN34_INTERNAL_8c11560c_4_k_cu_9e5316b36thrust24THRUST_300001_SM_1000_NS12placeholders2_5E)
_ZN34_INTERNAL_8c11560c_4_k_cu_9e5316b36thrust24THRUST_300001_SM_1000_NS12placeholders2_5E:
	.zero		1
	.type		_ZN34_INTERNAL_8c11560c_4_k_cu_9e5316b34cuda3std3__45__cpo4rendE,@object
	.size		_ZN34_INTERNAL_8c11560c_4_k_cu_9e5316b34cuda3std3__45__cpo4rendE,(_ZN34_INTERNAL_8c11560c_4_k_cu_9e5316b34cuda3std6ranges3__45__cpo9iter_swapE - _ZN34_INTERNAL_8c11560c_4_k_cu_9e5316b34cuda3std3__45__cpo4rendE)
_ZN34_INTERNAL_8c11560c_4_k_cu_9e5316b34cuda3std3__45__cpo4rendE:
	.zero		1
	.type		_ZN34_INTERNAL_8c11560c_4_k_cu_9e5316b34cuda3std6ranges3__45__cpo9iter_swapE,@object
	.size		_ZN34_INTERNAL_8c11560c_4_k_cu_9e5316b34cuda3std6ranges3__45__cpo9iter_swapE,(_ZN34_INTERNAL_8c11560c_4_k_cu_9e5316b34cuda3std3__48unexpectE - _ZN34_INTERNAL_8c11560c_4_k_cu_9e5316b34cuda3std6ranges3__45__cpo9iter_swapE)
_ZN34_INTERNAL_8c11560c_4_k_cu_9e5316b34cuda3std6ranges3__45__cpo9iter_swapE:
	.zero		1
	.type		_ZN34_INTERNAL_8c11560c_4_k_cu_9e5316b34cuda3std3__48unexpectE,@object
	.size		_ZN34_INTERNAL_8c11560c_4_k_cu_9e5316b34cuda3std3__48unexpectE,(_ZN34_INTERNAL_8c11560c_4_k_cu_9e5316b36thrust24THRUST_300001_SM_1000_NS8cuda_cub3parE - _ZN34_INTERNAL_8c11560c_4_k_cu_9e5316b34cuda3std3__48unexpectE)
_ZN34_INTERNAL_8c11560c_4_k_cu_9e5316b34cuda3std3__48unexpectE:
	.zero		1
	.type		_ZN34_INTERNAL_8c11560c_4_k_cu_9e5316b36thrust24THRUST_300001_SM_1000_NS8cuda_cub3parE,@object
	.size		_ZN34_INTERNAL_8c11560c_4_k_cu_9e5316b36thrust24THRUST_300001_SM_1000_NS8cuda_cub3parE,(.L_29 - _ZN34_INTERNAL_8c11560c_4_k_cu_9e5316b36thrust24THRUST_300001_SM_1000_NS8cuda_cub3parE)
_ZN34_INTERNAL_8c11560c_4_k_cu_9e5316b36thrust24THRUST_300001_SM_1000_NS8cuda_cub3parE:
	.zero		1
.L_29:


//--------------------- .nv.shared._ZN3cub18CUB_300001_SM_10006detail10merge_sort30DeviceMergeSortPartitionKernelIN6thrust24THRUST_300001_SM_1000_NS6detail15normal_iteratorINS5_10device_ptrIiEEEEm17CompareCandMemberiEEvbT_PT2_T0_SF_PSF_T1_SF_i --------------------------
	.section	.nv.shared._ZN3cub18CUB_300001_SM_10006detail10merge_sort30DeviceMergeSortPartitionKernelIN6thrust24THRUST_300001_SM_1000_NS6detail15normal_iteratorINS5_10device_ptrIiEEEEm17CompareCandMemberiEEvbT_PT2_T0_SF_PSF_T1_SF_i,"aw",@nobits
	.sectionflags	@""
	.align	16
	.zero		1024


//--------------------- .nv.shared._ZN3cub18CUB_300001_SM_10006detail10merge_sort30DeviceMergeSortBlockSortKernelINS2_10policy_hubIN6thrust24THRUST_300001_SM_1000_NS6detail15normal_iteratorINS6_10device_ptrIiEEEEE9Policy600ESB_PNS0_8NullTypeESB_SF_m17CompareCandMemberiSE_EEvbT0_T1_T2_T3_T4_PT6_PT7_T5_NS1_7vsmem_tE --------------------------
	.section	.nv.shared._ZN3cub18CUB_300001_SM_10006detail10merge_sort30DeviceMergeSortBlockSortKernelINS2_10policy_hubIN6thrust24THRUST_300001_SM_1000_NS6detail15normal_iteratorINS6_10device_ptrIiEEEEE9Policy600ESB_PNS0_8NullTypeESB_SF_m17CompareCandMemberiSE_EEvbT0_T1_T2_T3_T4_PT6_PT7_T5_NS1_7vsmem_tE,"aw",@nobits
	.sectionflags	@""
	.align	16
.nv.shared._ZN3cub18CUB_300001_SM_10006detail10merge_sort30DeviceMergeSortBlockSortKernelINS2_10policy_hubIN6thrust24THRUST_300001_SM_1000_NS6detail15normal_iteratorINS6_10device_ptrIiEEEEE9Policy600ESB_PNS0_8NullTypeESB_SF_m17CompareCandMemberiSE_EEvbT0_T1_T2_T3_T4_PT6_PT7_T5_NS1_7vsmem_tE:
	.zero		18448


//--------------------- .nv.shared._ZN3cub18CUB_300001_SM_10006detail10merge_sort26DeviceMergeSortMergeKernelINS2_10policy_hubIN6thrust24THRUST_300001_SM_1000_NS6detail15normal_iteratorINS6_10device_ptrIiEEEEE9Policy600ESB_PNS0_8NullTypeESB_SF_j17CompareCandMemberiSE_EEvbT2_T3_T4_PT6_PT7_T5_PSJ_SJ_NS1_7vsmem_tE --------------------------
	.section	.nv.shared._ZN3cub18CUB_300001_SM_10006detail10merge_sort26DeviceMergeSortMergeKernelINS2_10policy_hubIN6thrust24THRUST_300001_SM_1000_NS6detail15normal_iteratorINS6_10device_ptrIiEEEEE9Policy600ESB_PNS0_8NullTypeESB_SF_j17CompareCandMemberiSE_EEvbT2_T3_T4_PT6_PT7_T5_PSJ_SJ_NS1_7vsmem_tE,"aw",@nobits
	.sectionflags	@""
	.align	16
.nv.shared._ZN3cub18CUB_300001_SM_10006detail10merge_sort26DeviceMergeSortMergeKernelINS2_10policy_hubIN6thrust24THRUST_300001_SM_1000_NS6detail15normal_iteratorINS6_10device_ptrIiEEEEE9Policy600ESB_PNS0_8NullTypeESB_SF_j17CompareCandMemberiSE_EEvbT2_T3_T4_PT6_PT7_T5_PSJ_SJ_NS1_7vsmem_tE:
	.zero		18448


//--------------------- .nv.shared._ZN3cub18CUB_300001_SM_10006detail10merge_sort30DeviceMergeSortPartitionKernelIN6thrust24THRUST_300001_SM_1000_NS6detail15normal_iteratorINS5_10device_ptrIiEEEEj17CompareCandMemberiEEvbT_PT2_T0_SF_PSF_T1_SF_i --------------------------
	.section	.nv.shared._ZN3cub18CUB_300001_SM_10006detail10merge_sort30DeviceMergeSortPartitionKernelIN6thrust24THRUST_300001_SM_1000_NS6detail15normal_iteratorINS5_10device_ptrIiEEEEj17CompareCandMemberiEEvbT_PT2_T0_SF_PSF_T1_SF_i,"aw",@nobits
	.sectionflags	@""
	.align	16
	.zero		1024


//--------------------- .nv.shared._ZN3cub18CUB_300001_SM_10006detail10merge_sort30DeviceMergeSortBlockSortKernelINS2_10policy_hubIN6thrust24THRUST_300001_SM_1000_NS6detail15normal_iteratorINS6_10device_ptrIiEEEEE9Policy600ESB_PNS0_8NullTypeESB_SF_j17CompareCandMemberiSE_EEvbT0_T1_T2_T3_T4_PT6_PT7_T5_NS1_7vsmem_tE --------------------------
	.section	.nv.shared._ZN3cub18CUB_300001_SM_10006detail10merge_sort30DeviceMergeSortBlockSortKernelINS2_10policy_hubIN6thrust24THRUST_300001_SM_1000_NS6detail15normal_iteratorINS6_10device_ptrIiEEEEE9Policy600ESB_PNS0_8NullTypeESB_SF_j17CompareCandMemberiSE_EEvbT0_T1_T2_T3_T4_PT6_PT7_T5_NS1_7vsmem_tE,"aw",@nobits
	.sectionflags	@""
	.align	16
.nv.shared._ZN3cub18CUB_300001_SM_10006detail10merge_sort30DeviceMergeSortBlockSortKernelINS2_10policy_hubIN6thrust24THRUST_300001_SM_1000_NS6detail15normal_iteratorINS6_10device_ptrIiEEEEE9Policy600ESB_PNS0_8NullTypeESB_SF_j17CompareCandMemberiSE_EEvbT0_T1_T2_T3_T4_PT6_PT7_T5_NS1_7vsmem_tE:
	.zero		18448


//--------------------- .nv.shared._ZN3cub18CUB_300001_SM_10006detail8for_each13static_kernelINS2_12policy_hub_t12policy_500_tEmN6thrust24THRUST_300001_SM_1000_NS8cuda_cub20__uninitialized_fill7functorINS7_10device_ptrI5SCandEESC_EEEEvT0_T1_ --------------------------
	.section	.nv.shared._ZN3cub18CUB_300001_SM_10006detail8for_each13static_kernelINS2_12policy_hub_t12policy_500_tEmN6thrust24THRUST_300001_SM_1000_NS8cuda_cub20__uninitialized_fill7functorINS7_10device_ptrI5SCandEESC_EEEEvT0_T1_,"aw",@nobits
	.sectionflags	@""
	.align	16
	.zero		1024


//--------------------- .nv.shared._ZN3cub18CUB_300001_SM_10006detail8for_each13static_kernelINS2_12policy_hub_t12policy_500_tEmN6thrust24THRUST_300001_SM_1000_NS8cuda_cub20__uninitialized_fill7functorINS7_10device_ptrIiEEiEEEEvT0_T1_ --------------------------
	.section	.nv.shared._ZN3cub18CUB_300001_SM_10006detail8for_each13static_kernelINS2_12policy_hub_t12policy_500_tEmN6thrust24THRUST_300001_SM_1000_NS8cuda_cub20__uninitialized_fill7functorINS7_10device_ptrIiEEiEEEEvT0_T1_,"aw",@nobits
	.sectionflags	@""
	.align	16
	.zero		1024


//--------------------- .nv.shared._ZN3cub18CUB_300001_SM_10006detail11EmptyKernelIvEEvv --------------------------
	.section	.nv.shared._ZN3cub18CUB_300001_SM_10006detail11EmptyKernelIvEEvv,"aw",@nobits
	.sectionflags	@""
	.align	16
	.zero		1024


//--------------------- .nv.shared._ZN6thrust24THRUST_300001_SM_1000_NS8cuda_cub4core6detail13_kernel_agentINS1_8__reduce11ReduceAgentIPN4cuda3std3__45tupleIJilEEESC_SB_lNS1_9__extrema9arg_max_fIil11CompareCandEEEEJSC_SC_iSG_EEEvDpT0_ --------------------------
	.section	.nv.shared._ZN6thrust24THRUST_300001_SM_1000_NS8cuda_cub4core6detail13_kernel_agentINS1_8__reduce11ReduceAgentIPN4cuda3std3__45tupleIJilEEESC_SB_lNS1_9__extrema9arg_max_fIil11CompareCandEEEEJSC_SC_iSG_EEEvDpT0_,"aw",@nobits
	.sectionflags	@""
	.align	16
	.zero		1024


//--------------------- .nv.shared._ZN6thrust24THRUST_300001_SM_1000_NS8cuda_cub4core6detail13_kernel_agentINS1_8__reduce10DrainAgentIlEEJN3cub18CUB_300001_SM_10009GridQueueIyEElEEEvDpT0_ --------------------------
	.section	.nv.shared._ZN6thrust24THRUST_300001_SM_1000_NS8cuda_cub4core6detail13_kernel_agentINS1_8__reduce10DrainAgentIlEEJN3cub18CUB_300001_SM_10009GridQueueIyEElEEEvDpT0_,"aw",@nobits
	.sectionflags	@""
	.align	16
	.zero		1024


//--------------------- .nv.shared._ZN6thrust24THRUST_300001_SM_1000_NS8cuda_cub4core6detail13_kernel_agentINS1_8__reduce11ReduceAgentINS0_12zip_iteratorIN4cuda3std3__45tupleIJNS0_6detail15normal_iteratorINS0_10device_ptrIKiEEEENS0_17counting_iteratorIlNS0_11use_defaultESJ_SJ_EEEEEEEPNSB_IJilEEESN_lNS1_9__extrema9arg_max_fIil11CompareCandEEEEJSM_SO_lN3cub18CUB_300001_SM_100013GridEvenShareIlEENSV_9GridQueueIyEESS_EEEvDpT0_ --------------------------
	.section	.nv.shared._ZN6thrust24THRUST_300001_SM_1000_NS8cuda_cub4core6detail13_kernel_agentINS1_8__reduce11ReduceAgentINS0_12zip_iteratorIN4cuda3std3__45tupleIJNS0_6detail15normal_iteratorINS0_10device_ptrIKiEEEENS0_17counting_iteratorIlNS0_11use_defaultESJ_SJ_EEEEEEEPNSB_IJilEEESN_lNS1_9__extrema9arg_max_fIil11CompareCandEEEEJSM_SO_lN3cub18CUB_300001_SM_100013GridEvenShareIlEENSV_9GridQueueIyEESS_EEEvDpT0_,"aw",@nobits
	.sectionflags	@""
	.align	16
	.zero		1024


//--------------------- .nv.shared._ZN6thrust24THRUST_300001_SM_1000_NS8cuda_cub4core6detail13_kernel_agentINS1_8__reduce11ReduceAgentINS0_12zip_iteratorIN4cuda3std3__45tupleIJNS0_6detail15normal_iteratorINS0_10device_ptrIKiEEEENS0_17counting_iteratorIlNS0_11use_defaultESJ_SJ_EEEEEEEPNSB_IJilEEESN_lNS1_9__extrema9arg_max_fIil11CompareCandEEEEJSM_SO_lSS_EEEvDpT0_ --------------------------
	.section	.nv.shared._ZN6thrust24THRUST_300001_SM_1000_NS8cuda_cub4core6detail13_kernel_agentINS1_8__reduce11ReduceAgentINS0_12zip_iteratorIN4cuda3std3__45tupleIJNS0_6detail15normal_iteratorINS0_10device_ptrIKiEEEENS0_17counting_iteratorIlNS0_11use_defaultESJ_SJ_EEEEEEEPNSB_IJilEEESN_lNS1_9__extrema9arg_max_fIil11CompareCandEEEEJSM_SO_lSS_EEEvDpT0_,"aw",@nobits
	.sectionflags	@""
	.align	16
	.zero		1024


//--------------------- .nv.shared._ZN6thrust24THRUST_300001_SM_1000_NS8cuda_cub4core6detail13_kernel_agentINS1_8__reduce11ReduceAgentIPN4cuda3std3__45tupleIJilEEESC_SB_iNS1_9__extrema9arg_max_fIil11CompareCandEEEEJSC_SC_iSG_EEEvDpT0_ --------------------------
	.section	.nv.shared._ZN6thrust24THRUST_300001_SM_1000_NS8cuda_cub4core6detail13_kernel_agentINS1_8__reduce11ReduceAgentIPN4cuda3std3__45tupleIJilEEESC_SB_iNS1_9__extrema9arg_max_fIil11CompareCandEEEEJSC_SC_iSG_EEEvDpT0_,"aw",@nobits
	.sectionflags	@""
	.align	16
	.zero		1024


//--------------------- .nv.shared._ZN6thrust24THRUST_300001_SM_1000_NS8cuda_cub4core6detail13_kernel_agentINS1_8__reduce10DrainAgentIiEEJN3cub18CUB_300001_SM_10009GridQueueIjEEiEEEvDpT0_ --------------------------
	.section	.nv.shared._ZN6thrust24THRUST_300001_SM_1000_NS8cuda_cub4core6detail13_kernel_agentINS1_8__reduce10DrainAgentIiEEJN3cub18CUB_300001_SM_10009GridQueueIjEEiEEEvDpT0_,"aw",@nobits
	.sectionflags	@""
	.align	16
	.zero		1024


//--------------------- .nv.shared._ZN6thrust24THRUST_300001_SM_1000_NS8cuda_cub4core6detail13_kernel_agentINS1_8__reduce11ReduceAgentINS0_12zip_iteratorIN4cuda3std3__45tupleIJNS0_6detail15normal_iteratorINS0_10device_ptrIKiEEEENS0_17counting_iteratorIlNS0_11use_defaultESJ_SJ_EEEEEEEPNSB_IJilEEESN_iNS1_9__extrema9arg_max_fIil11CompareCandEEEEJSM_SO_iN3cub18CUB_300001_SM_100013GridEvenShareIiEENSV_9GridQueueIjEESS_EEEvDpT0_ --------------------------
	.section	.nv.shared._ZN6thrust24THRUST_300001_SM_1000_NS8cuda_cub4core6detail13_kernel_agentINS1_8__reduce11ReduceAgentINS0_12zip_iteratorIN4cuda3std3__45tupleIJNS0_6detail15normal_iteratorINS0_10device_ptrIKiEEEENS0_17counting_iteratorIlNS0_11use_defaultESJ_SJ_EEEEEEEPNSB_IJilEEESN_iNS1_9__extrema9arg_max_fIil11CompareCandEEEEJSM_SO_iN3cub18CUB_300001_SM_100013GridEvenShareIiEENSV_9GridQueueIjEESS_EEEvDpT0_,"aw",@nobits
	.sectionflags	@""
	.align	16
	.zero		1024


//--------------------- .nv.shared._ZN6thrust24THRUST_300001_SM_1000_NS8cuda_cub4core6detail13_kernel_agentINS1_8__reduce11ReduceAgentINS0_12zip_iteratorIN4cuda3std3__45tupleIJNS0_6detail15normal_iteratorINS0_10device_ptrIKiEEEENS0_17counting_iteratorIlNS0_11use_defaultESJ_SJ_EEEEEEEPNSB_IJilEEESN_iNS1_9__extrema9arg_max_fIil11CompareCandEEEEJSM_SO_iSS_EEEvDpT0_ --------------------------
	.section	.nv.shared._ZN6thrust24THRUST_300001_SM_1000_NS8cuda_cub4core6detail13_kernel_agentINS1_8__reduce11ReduceAgentINS0_12zip_iteratorIN4cuda3std3__45tupleIJNS0_6detail15normal_iteratorINS0_10device_ptrIKiEEEENS0_17counting_iteratorIlNS0_11use_defaultESJ_SJ_EEEEEEEPNSB_IJilEEESN_iNS1_9__extrema9arg_max_fIil11CompareCandEEEEJSM_SO_iSS_EEEvDpT0_,"aw",@nobits
	.sectionflags	@""
	.align	16
	.zero		1024


//--------------------- .nv.shared._Z23select_delegates_kernelP5SCandPiiS1_S1_ --------------------------
	.section	.nv.shared._Z23select_delegates_kernelP5SCandPiiS1_S1_,"aw",@nobits
	.sectionflags	@""
	.align	16
	.zero		1024


//--------------------- .nv.constant0._ZN3cub18CUB_300001_SM_10006detail10merge_sort26DeviceMergeSortMergeKernelINS2_10policy_hubIN6thrust24THRUST_300001_SM_1000_NS6detail15normal_iteratorINS6_10device_ptrIiEEEEE9Policy600ESB_PNS0_8NullTypeESB_SF_m17CompareCandMemberiSE_EEvbT2_T3_T4_PT6_PT7_T5_PSJ_SJ_NS1_7vsmem_tE --------------------------
	.section	.nv.constant0._ZN3cub18CUB_300001_SM_10006detail10merge_sort26DeviceMergeSortMergeKernelINS2_10policy_hubIN6thrust24THRUST_300001_SM_1000_NS6detail15normal_iteratorINS6_10device_ptrIiEEEEE9Policy600ESB_PNS0_8NullTypeESB_SF_m17CompareCandMemberiSE_EEvbT2_T3_T4_PT6_PT7_T5_PSJ_SJ_NS1_7vsmem_tE,"a",@progbits
	.sectionflags	@""
	.align	4
.nv.constant0._ZN3cub18CUB_300001_SM_10006detail10merge_sort26DeviceMergeSortMergeKernelINS2_10policy_hubIN6thrust24THRUST_300001_SM_1000_NS6detail15normal_iteratorINS6_10device_ptrIiEEEEE9Policy600ESB_PNS0_8NullTypeESB_SF_m17CompareCandMemberiSE_EEvbT2_T3_T4_PT6_PT7_T5_PSJ_SJ_NS1_7vsmem_tE:
	.zero		984


//--------------------- .nv.constant0._ZN3cub18CUB_300001_SM_10006detail10merge_sort30DeviceMergeSortPartitionKernelIN6thrust24THRUST_300001_SM_1000_NS6detail15normal_iteratorINS5_10device_ptrIiEEEEm17CompareCandMemberiEEvbT_PT2_T0_SF_PSF_T1_SF_i --------------------------
	.section	.nv.constant0._ZN3cub18CUB_300001_SM_10006detail10merge_sort30DeviceMergeSortPartitionKernelIN6thrust24THRUST_300001_SM_1000_NS6detail15normal_iteratorINS5_10device_ptrIiEEEEm17CompareCandMemberiEEvbT_PT2_T0_SF_PSF_T1_SF_i,"a",@progbits
	.sectionflags	@""
	.align	4
.nv.constant0._ZN3cub18CUB_300001_SM_10006detail10merge_sort30DeviceMergeSortPartitionKernelIN6thrust24THRUST_300001_SM_1000_NS6detail15normal_iteratorINS5_10device_ptrIiEEEEm17CompareCandMemberiEEvbT_PT2_T0_SF_PSF_T1_SF_i:
	.zero		972


//--------------------- .nv.constant0._ZN3cub18CUB_300001_SM_10006detail10merge_sort30DeviceMergeSortBlockSortKernelINS2_10policy_hubIN6thrust24THRUST_300001_SM_1000_NS6detail15normal_iteratorINS6_10device_ptrIiEEEEE9Policy600ESB_PNS0_8NullTypeESB_SF_m17CompareCandMemberiSE_EEvbT0_T1_T2_T3_T4_PT6_PT7_T5_NS1_7vsmem_tE --------------------------
	.section	.nv.constant0._ZN3cub18CUB_300001_SM_10006detail10merge_sort30DeviceMergeSortBlockSortKernelINS2_10policy_hubIN6thrust24THRUST_300001_SM_1000_NS6detail15normal_iteratorINS6_10device_ptrIiEEEEE9Policy600ESB_PNS0_8NullTypeESB_SF_m17CompareCandMemberiSE_EEvbT0_T1_T2_T3_T4_PT6_PT7_T5_NS1_7vsmem_tE,"a",@progbits
	.sectionflags	@""
	.align	4
.nv.constant0._ZN3cub18CUB_300001_SM_10006detail10merge_sort30DeviceMergeSortBlockSortKernelINS2_10policy_hubIN6thrust24THRUST_300001_SM_1000_NS6detail15normal_iteratorINS6_10device_ptrIiEEEEE9Policy600ESB_PNS0_8NullTypeESB_SF_m17CompareCandMemberiSE_EEvbT0_T1_T2_T3_T4_PT6_PT7_T5_NS1_7vsmem_tE:
	.zero		984


//--------------------- .nv.constant0._ZN3cub18CUB_300001_SM_10006detail10merge_sort26DeviceMergeSortMergeKernelINS2_10policy_hubIN6thrust24THRUST_300001_SM_1000_NS6detail15normal_iteratorINS6_10device_ptrIiEEEEE9Policy600ESB_PNS0_8NullTypeESB_SF_j17CompareCandMemberiSE_EEvbT2_T3_T4_PT6_PT7_T5_PSJ_SJ_NS1_7vsmem_tE --------------------------
	.section	.nv.constant0._ZN3cub18CUB_300001_SM_10006detail10merge_sort26DeviceMergeSortMergeKernelINS2_10policy_hubIN6thrust24THRUST_300001_SM_1000_NS6detail15normal_iteratorINS6_10device_ptrIiEEEEE9Policy600ESB_PNS0_8NullTypeESB_SF_j17CompareCandMemberiSE_EEvbT2_T3_T4_PT6_PT7_T5_PSJ_SJ_NS1_7vsmem_tE,"a",@progbits
	.sectionflags	@""
	.align	4
.nv.constant0._ZN3cub18CUB_300001_SM_10006detail10merge_sort26DeviceMergeSortMergeKernelINS2_10policy_hubIN6thrust24THRUST_300001_SM_1000_NS6detail15normal_iteratorINS6_10device_ptrIiEEEEE9Policy600ESB_PNS0_8NullTypeESB_SF_j17CompareCandMemberiSE_EEvbT2_T3_T4_PT6_PT7_T5_PSJ_SJ_NS1_7vsmem_tE:
	.zero		984


//--------------------- .nv.constant0._ZN3cub18CUB_300001_SM_10006detail10merge_sort30DeviceMergeSortPartitionKernelIN6thrust24THRUST_300001_SM_1000_NS6detail15normal_iteratorINS5_10device_ptrIiEEEEj17CompareCandMemberiEEvbT_PT2_T0_SF_PSF_T1_SF_i --------------------------
	.section	.nv.constant0._ZN3cub18CUB_300001_SM_10006detail10merge_sort30DeviceMergeSortPartitionKernelIN6thrust24THRUST_300001_SM_1000_NS6detail15normal_iteratorINS5_10device_ptrIiEEEEj17CompareCandMemberiEEvbT_PT2_T0_SF_PSF_T1_SF_i,"a",@progbits
	.sectionflags	@""
	.align	4
.nv.constant0._ZN3cub18CUB_300001_SM_10006detail10merge_sort30DeviceMergeSortPartitionKernelIN6thrust24THRUST_300001_SM_1000_NS6detail15normal_iteratorINS5_10device_ptrIiEEEEj17CompareCandMemberiEEvbT_PT2_T0_SF_PSF_T1_SF_i:
	.zero		960


//--------------------- .nv.constant0._ZN3cub18CUB_300001_SM_10006detail10merge_sort30DeviceMergeSortBlockSortKernelINS2_10policy_hubIN6thrust24THRUST_300001_SM_1000_NS6detail15normal_iteratorINS6_10device_ptrIiEEEEE9Policy600ESB_PNS0_8NullTypeESB_SF_j17CompareCandMemberiSE_EEvbT0_T1_T2_T3_T4_PT6_PT7_T5_NS1_7vsmem_tE --------------------------
	.section	.nv.constant0._ZN3cub18CUB_300001_SM_10006detail10merge_sort30DeviceMergeSortBlockSortKernelINS2_10policy_hubIN6thrust24THRUST_300001_SM_1000_NS6detail15normal_iteratorINS6_10device_ptrIiEEEEE9Policy600ESB_PNS0_8NullTypeESB_SF_j17CompareCandMemberiSE_EEvbT0_T1_T2_T3_T4_PT6_PT7_T5_NS1_7vsmem_tE,"a",@progbits
	.sectionflags	@""
	.align	4
.nv.constant0._ZN3cub18CUB_300001_SM_10006detail10merge_sort30DeviceMergeSortBlockSortKernelINS2_10policy_hubIN6thrust24THRUST_300001_SM_1000_NS6detail15normal_iteratorINS6_10device_ptrIiEEEEE9Policy600ESB_PNS0_8NullTypeESB_SF_j17CompareCandMemberiSE_EEvbT0_T1_T2_T3_T4_PT6_PT7_T5_NS1_7vsmem_tE:
	.zero		984


//--------------------- .nv.constant0._ZN3cub18CUB_300001_SM_10006detail8for_each13static_kernelINS2_12policy_hub_t12policy_500_tEmN6thrust24THRUST_300001_SM_1000_NS8cuda_cub20__uninitialized_fill7functorINS7_10device_ptrI5SCandEESC_EEEEvT0_T1_ --------------------------
	.section	.nv.constant0._ZN3cub18CUB_300001_SM_10006detail8for_each13static_kernelINS2_12policy_hub_t12policy_500_tEmN6thrust24THRUST_300001_SM_1000_NS8cuda_cub20__uninitialized_fill7functorINS7_10device_ptrI5SCandEESC_EEEEvT0_T1_,"a",@progbits
	.sectionflags	@""
	.align	4
.nv.constant0._ZN3cub18CUB_300001_SM_10006detail8for_each13static_kernelINS2_12policy_hub_t12policy_500_tEmN6thrust24THRUST_300001_SM_1000_NS8cuda_cub20__uninitialized_fill7functorINS7_10device_ptrI5SCandEESC_EEEEvT0_T1_:
	.zero		928


//--------------------- .nv.constant0._ZN3cub18CUB_300001_SM_10006detail8for_each13static_kernelINS2_12policy_hub_t12policy_500_tEmN6thrust24THRUST_300001_SM_1000_NS8cuda_cub20__uninitialized_fill7functorINS7_10device_ptrIiEEiEEEEvT0_T1_ --------------------------
	.section	.nv.constant0._ZN3cub18CUB_300001_SM_10006detail8for_each13static_kernelINS2_12policy_hub_t12policy_500_tEmN6thrust24THRUST_300001_SM_1000_NS8cuda_cub20__uninitialized_fill7functorINS7_10device_ptrIiEEiEEEEvT0_T1_,"a",@progbits
	.sectionflags	@""
	.align	4
.nv.constant0._ZN3cub18CUB_300001_SM_10006detail8for_each13static_kernelINS2_12policy_hub_t12policy_500_tEmN6thrust24THRUST_300001_SM_1000_NS8cuda_cub20__uninitialized_fill7functorINS7_10device_ptrIiEEiEEEEvT0_T1_:
	.zero		920


//--------------------- .nv.constant0._ZN3cub18CUB_300001_SM_10006detail11EmptyKernelIvEEvv --------------------------
	.section	.nv.constant0._ZN3cub18CUB_300001_SM_10006detail11EmptyKernelIvEEvv,"a",@progbits
	.sectionflags	@""
	.align	4
.nv.constant0._ZN3cub18CUB_300001_SM_10006detail11EmptyKernelIvEEvv:
	.zero		896


//--------------------- .nv.constant0._ZN6thrust24THRUST_300001_SM_1000_NS8cuda_cub4core6detail13_kernel_agentINS1_8__reduce11ReduceAgentIPN4cuda3std3__45tupleIJilEEESC_SB_lNS1_9__extrema9arg_max_fIil11CompareCandEEEEJSC_SC_iSG_EEEvDpT0_ --------------------------
	.section	.nv.constant0._ZN6thrust24THRUST_300001_SM_1000_NS8cuda_cub4core6detail13_kernel_agentINS1_8__reduce11ReduceAgentIPN4cuda3std3__45tupleIJilEEESC_SB_lNS1_9__extrema9arg_max_fIil11CompareCandEEEEJSC_SC_iSG_EEEvDpT0_,"a",@progbits
	.sectionflags	@""
	.align	4
.nv.constant0._ZN6thrust24THRUST_300001_SM_1000_NS8cuda_cub4core6detail13_kernel_agentINS1_8__reduce11ReduceAgentIPN4cuda3std3__45tupleIJilEEESC_SB_lNS1_9__extrema9arg_max_fIil11CompareCandEEEEJSC_SC_iSG_EEEvDpT0_:
	.zero		928


//--------------------- .nv.constant0._ZN6thrust24THRUST_300001_SM_1000_NS8cuda_cub4core6detail13_kernel_agentINS1_8__reduce10DrainAgentIlEEJN3cub18CUB_300001_SM_10009GridQueueIyEElEEEvDpT0_ --------------------------
	.section	.nv.constant0._ZN6thrust24THRUST_300001_SM_1000_NS8cuda_cub4core6detail13_kernel_agentINS1_8__reduce10DrainAgentIlEEJN3cub18CUB_300001_SM_10009GridQueueIyEElEEEvDpT0_,"a",@progbits
	.sectionflags	@""
	.align	4
.nv.constant0._ZN6thrust24THRUST_300001_SM_1000_NS8cuda_cub4core6detail13_kernel_agentINS1_8__reduce10DrainAgentIlEEJN3cub18CUB_300001_SM_10009GridQueueIyEElEEEvDpT0_:
	.zero		912


//--------------------- .nv.constant0._ZN6thrust24THRUST_300001_SM_1000_NS8cuda_cub4core6detail13_kernel_agentINS1_8__reduce11ReduceAgentINS0_12zip_iteratorIN4cuda3std3__45tupleIJNS0_6detail15normal_iteratorINS0_10device_ptrIKiEEEENS0_17counting_iteratorIlNS0_11use_defaultESJ_SJ_EEEEEEEPNSB_IJilEEESN_lNS1_9__extrema9arg_max_fIil11CompareCandEEEEJSM_SO_lN3cub18CUB_300001_SM_100013GridEvenShareIlEENSV_9GridQueueIyEESS_EEEvDpT0_ --------------------------
	.section	.nv.constant0._ZN6thrust24THRUST_300001_SM_1000_NS8cuda_cub4core6detail13_kernel_agentINS1_8__reduce11ReduceAgentINS0_12zip_iteratorIN4cuda3std3__45tupleIJNS0_6detail15normal_iteratorINS0_10device_ptrIKiEEEENS0_17counting_iteratorIlNS0_11use_defaultESJ_SJ_EEEEEEEPNSB_IJilEEESN_lNS1_9__extrema9arg_max_fIil11CompareCandEEEEJSM_SO_lN3cub18CUB_300001_SM_100013GridEvenShareIlEENSV_9GridQueueIyEESS_EEEvDpT0_,"a",@progbits
	.sectionflags	@""
	.align	4
.nv.constant0._ZN6thrust24THRUST_300001_SM_1000_NS8cuda_cub4core6detail13_kernel_agentINS1_8__reduce11ReduceAgentINS0_12zip_iteratorIN4cuda3std3__45tupleIJNS0_6detail15normal_iteratorINS0_10device_ptrIKiEEEENS0_17counting_iteratorIlNS0_11use_defaultESJ_SJ_EEEEEEEPNSB_IJilEEESN_lNS1_9__extrema9arg_max_fIil11CompareCandEEEEJSM_SO_lN3cub18CUB_300001_SM_100013GridEvenShareIlEENSV_9GridQueueIyEESS_EEEvDpT0_:
	.zero		1016


//--------------------- .nv.constant0._ZN6thrust24THRUST_300001_SM_1000_NS8cuda_cub4core6detail13_kernel_agentINS1_8__reduce11ReduceAgentINS0_12zip_iteratorIN4cuda3std3__45tupleIJNS0_6detail15normal_iteratorINS0_10device_ptrIKiEEEENS0_17counting_iteratorIlNS0_11use_defaultESJ_SJ_EEEEEEEPNSB_IJilEEESN_lNS1_9__extrema9arg_max_fIil11CompareCandEEEEJSM_SO_lSS_EEEvDpT0_ --------------------------
	.section	.nv.constant0._ZN6thrust24THRUST_300001_SM_1000_NS8cuda_cub4core6detail13_kernel_agentINS1_8__reduce11ReduceAgentINS0_12zip_iteratorIN4cuda3std3__45tupleIJNS0_6detail15normal_iteratorINS0_10device_ptrIKiEEEENS0_17counting_iteratorIlNS0_11use_defaultESJ_SJ_EEEEEEEPNSB_IJilEEESN_lNS1_9__extrema9arg_max_fIil11CompareCandEEEEJSM_SO_lSS_EEEvDpT0_,"a",@progbits
	.sectionflags	@""
	.align	4
.nv.constant0._ZN6thrust24THRUST_300001_SM_1000_NS8cuda_cub4core6detail13_kernel_agentINS1_8__reduce11ReduceAgentINS0_12zip_iteratorIN4cuda3std3__45tupleIJNS0_6detail15normal_iteratorINS0_10device_ptrIKiEEEENS0_17counting_iteratorIlNS0_11use_defaultESJ_SJ_EEEEEEEPNSB_IJilEEESN_lNS1_9__extrema9arg_max_fIil11CompareCandEEEEJSM_SO_lSS_EEEvDpT0_:
	.zero		936


//--------------------- .nv.constant0._ZN6thrust24THRUST_300001_SM_1000_NS8cuda_cub4core6detail13_kernel_agentINS1_8__reduce11ReduceAgentIPN4cuda3std3__45tupleIJilEEESC_SB_iNS1_9__extrema9arg_max_fIil11CompareCandEEEEJSC_SC_iSG_EEEvDpT0_ --------------------------
	.section	.nv.constant0._ZN6thrust24THRUST_300001_SM_1000_NS8cuda_cub4core6detail13_kernel_agentINS1_8__reduce11ReduceAgentIPN4cuda3std3__45tupleIJilEEESC_SB_iNS1_9__extrema9arg_max_fIil11CompareCandEEEEJSC_SC_iSG_EEEvDpT0_,"a",@progbits
	.sectionflags	@""
	.align	4
.nv.constant0._ZN6thrust24THRUST_300001_SM_1000_NS8cuda_cub4core6detail13_kernel_agentINS1_8__reduce11ReduceAgentIPN4cuda3std3__45tupleIJilEEESC_SB_iNS1_9__extrema9arg_max_fIil11CompareCandEEEEJSC_SC_iSG_EEEvDpT0_:
	.zero		928


//--------------------- .nv.constant0._ZN6thrust24THRUST_300001_SM_1000_NS8cuda_cub4core6detail13_kernel_agentINS1_8__reduce10DrainAgentIiEEJN3cub18CUB_300001_SM_10009GridQueueIjEEiEEEvDpT0_ --------------------------
	.section	.nv.constant0._ZN6thrust24THRUST_300001_SM_1000_NS8cuda_cub4core6detail13_kernel_agentINS1_8__reduce10DrainAgentIiEEJN3cub18CUB_300001_SM_10009GridQueueIjEEiEEEvDpT0_,"a",@progbits
	.sectionflags	@""
	.align	4
.nv.constant0._ZN6thrust24THRUST_300001_SM_1000_NS8cuda_cub4core6detail13_kernel_agentINS1_8__reduce10DrainAgentIiEEJN3cub18CUB_300001_SM_10009GridQueueIjEEiEEEvDpT0_:
	.zero		908


//--------------------- .nv.constant0._ZN6thrust24THRUST_300001_SM_1000_NS8cuda_cub4core6detail13_kernel_agentINS1_8__reduce11ReduceAgentINS0_12zip_iteratorIN4cuda3std3__45tupleIJNS0_6detail15normal_iteratorINS0_10device_ptrIKiEEEENS0_17counting_iteratorIlNS0_11use_defaultESJ_SJ_EEEEEEEPNSB_IJilEEESN_iNS1_9__extrema9arg_max_fIil11CompareCandEEEEJSM_SO_iN3cub18CUB_300001_SM_100013GridEvenShareIiEENSV_9GridQueueIjEESS_EEEvDpT0_ --------------------------
	.section	.nv.constant0._ZN6thrust24THRUST_300001_SM_1000_NS8cuda_cub4core6detail13_kernel_agentINS1_8__reduce11ReduceAgentINS0_12zip_iteratorIN4cuda3std3__45tupleIJNS0_6detail15normal_iteratorINS0_10device_ptrIKiEEEENS0_17counting_iteratorIlNS0_11use_defaultESJ_SJ_EEEEEEEPNSB_IJilEEESN_iNS1_9__extrema9arg_max_fIil11CompareCandEEEEJSM_SO_iN3cub18CUB_300001_SM_100013GridEvenShareIiEENSV_9GridQueueIjEESS_EEEvDpT0_,"a",@progbits
	.sectionflags	@""
	.align	4
.nv.constant0._ZN6thrust24THRUST_300001_SM_1000_NS8cuda_cub4core6detail13_kernel_agentINS1_8__reduce11ReduceAgentINS0_12zip_iteratorIN4cuda3std3__45tupleIJNS0_6detail15normal_iteratorINS0_10device_ptrIKiEEEENS0_17counting_iteratorIlNS0_11use_defaultESJ_SJ_EEEEEEEPNSB_IJilEEESN_iNS1_9__extrema9arg_max_fIil11CompareCandEEEEJSM_SO_iN3cub18CUB_300001_SM_100013GridEvenShareIiEENSV_9GridQueueIjEESS_EEEvDpT0_:
	.zero		984


//--------------------- .nv.constant0._ZN6thrust24THRUST_300001_SM_1000_NS8cuda_cub4core6detail13_kernel_agentINS1_8__reduce11ReduceAgentINS0_12zip_iteratorIN4cuda3std3__45tupleIJNS0_6detail15normal_iteratorINS0_10device_ptrIKiEEEENS0_17counting_iteratorIlNS0_11use_defaultESJ_SJ_EEEEEEEPNSB_IJilEEESN_iNS1_9__extrema9arg_max_fIil11CompareCandEEEEJSM_SO_iSS_EEEvDpT0_ --------------------------
	.section	.nv.constant0._ZN6thrust24THRUST_300001_SM_1000_NS8cuda_cub4core6detail13_kernel_agentINS1_8__reduce11ReduceAgentINS0_12zip_iteratorIN4cuda3std3__45tupleIJNS0_6detail15normal_iteratorINS0_10device_ptrIKiEEEENS0_17counting_iteratorIlNS0_11use_defaultESJ_SJ_EEEEEEEPNSB_IJilEEESN_iNS1_9__extrema9arg_max_fIil11CompareCandEEEEJSM_SO_iSS_EEEvDpT0_,"a",@progbits
	.sectionflags	@""
	.align	4
.nv.constant0._ZN6thrust24THRUST_300001_SM_1000_NS8cuda_cub4core6detail13_kernel_agentINS1_8__reduce11ReduceAgentINS0_12zip_iteratorIN4cuda3std3__45tupleIJNS0_6detail15normal_iteratorINS0_10device_ptrIKiEEEENS0_17counting_iteratorIlNS0_11use_defaultESJ_SJ_EEEEEEEPNSB_IJilEEESN_iNS1_9__extrema9arg_max_fIil11CompareCandEEEEJSM_SO_iSS_EEEvDpT0_:
	.zero		936


//--------------------- .nv.constant0._Z23select_delegates_kernelP5SCandPiiS1_S1_ --------------------------
	.section	.nv.constant0._Z23select_delegates_kernelP5SCandPiiS1_S1_,"a",@progbits
	.sectionflags	@""
	.align	4
.nv.constant0._Z23select_delegates_kernelP5SCandPiiS1_S1_:
	.zero		936


//--------------------- SYMBOLS --------------------------

	.type		.nv.reservedSmem.offset0,@object
	.size		.nv.reservedSmem.offset0,0x4
	.type		.nv.reservedSmem.cap,@object
	.size		.nv.reservedSmem.cap,0x4
